# CuTe-DSL kernel — source=fa4 family=fa4_fwd_sm100
# config = {"dtype": "BFloat16", "causal": true, "use_2cta": true, "q_stage": 1, "head_dim": 80}


// ===== COMPILED SASS (sm_100a) =====

	.target	sm_100a

	.elftype	@"ET_EXEC"


//--------------------- .note.nv.tkinfo           --------------------------
	.section	.note.nv.tkinfo,"",@"SHT_NOTE"
	.sectionflags	@"SHF_NOTE_NV_TKINFO"
	.tkinfo
        /*0018*/ 	.word	0x00000081
        /*0030*/ 	.string	""
        /*0030*/ 	.string	"ptxas"
        /*0030*/ 	.string	"Cuda compilation tools, release 12.9, V12.9.83"
        /*0030*/ 	.string	"Build system must define TOOLS_VERSION_EXTENDED"
        /*0030*/ 	.string	"-O 3 -arch sm_100a "



//--------------------- .note.nv.cuver            --------------------------
	.section	.note.nv.cuver,"",@"SHT_NOTE"
	.sectionflags	@"SHF_NOTE_NV_CUVER"
        /*0018*/ 	.short	0x0001
        /*001a*/ 	.short	0x0064
        /*001c*/ 	.short	0x0001
        /*001e*/ 	.short	0x0000
        /*0020*/ 	.short	0x0001
        /*0022*/ 	.short	0x0000


//--------------------- .nv.info                  --------------------------
	.section	.nv.info,"",@"SHT_CUDA_INFO"
	.align	4


	//----- nvinfo : EIATTR_REGCOUNT
	.align		4
        /*0000*/ 	.byte	0x04, 0x2f
        /*0002*/ 	.short	(.L_6 - .L_5)
	.align		4
.L_5:
        /*0004*/ 	.word	index@(kernel_cutlass_kernel_flash_attncuteflash_fwd_sm100FlashAttentionForwardSm100_object_at__tensor0000o8011101213_tensor0000o8011101213_tensor0000o8010111213_tensor0000o8011101213_tensorptrf_0)
        /*0008*/ 	.word	0x00000080


	//----- nvinfo : EIATTR_FRAME_SIZE
	.align		4
.L_6:
        /*000c*/ 	.byte	0x04, 0x11
        /*000e*/ 	.short	(.L_8 - .L_7)
	.align		4
.L_7:
        /*0010*/ 	.word	index@($__internal_2_$__cuda_sm10x_tcgen05_guardrail_trap_unallocated_columns_being_dealloced)
        /*0014*/ 	.word	0x00000000


	//----- nvinfo : EIATTR_FRAME_SIZE
	.align		4
.L_8:
        /*0018*/ 	.byte	0x04, 0x11
        /*001a*/ 	.short	(.L_10 - .L_9)
	.align		4
.L_9:
        /*001c*/ 	.word	index@($__internal_1_$__cuda_sm10x_tcgen05_guardrail_trap_phase_invalid_during_alloc)
        /*0020*/ 	.word	0x00000000


	//----- nvinfo : EIATTR_FRAME_SIZE
	.align		4
.L_10:
        /*0024*/ 	.byte	0x04, 0x11
        /*0026*/ 	.short	(.L_12 - .L_11)
	.align		4
.L_11:
        /*0028*/ 	.word	index@($__internal_0_$__cuda_sm10x_tcgen05_guardrail_trap_col_being_dealloced_not_returned_by_alloc)
        /*002c*/ 	.word	0x00000000


	//----- nvinfo : EIATTR_FRAME_SIZE
	.align		4
.L_12:
        /*0030*/ 	.byte	0x04, 0x11
        /*0032*/ 	.short	(.L_14 - .L_13)
	.align		4
.L_13:
        /*0034*/ 	.word	index@(kernel_cutlass_kernel_flash_attncuteflash_fwd_sm100FlashAttentionForwardSm100_object_at__tensor0000o8011101213_tensor0000o8011101213_tensor0000o8010111213_tensor0000o8011101213_tensorptrf_0)
        /*0038*/ 	.word	0x00000000


	//----- nvinfo : EIATTR_MIN_STACK_SIZE
	.align		4
.L_14:
        /*003c*/ 	.byte	0x04, 0x12
        /*003e*/ 	.short	(.L_16 - .L_15)
	.align		4
.L_15:
        /*0040*/ 	.word	index@(kernel_cutlass_kernel_flash_attncuteflash_fwd_sm100FlashAttentionForwardSm100_object_at__tensor0000o8011101213_tensor0000o8011101213_tensor0000o8010111213_tensor0000o8011101213_tensorptrf_0)
        /*0044*/ 	.word	0x00000000
.L_16:


//--------------------- .nv.info.kernel_cutlass_kernel_flash_attncuteflash_fwd_sm100FlashAttentionForwardSm100_object_at__tensor0000o8011101213_tensor0000o8011101213_tensor0000o8010111213_tensor0000o8011101213_tensorptrf_0 --------------------------
	.section	.nv.info.kernel_cutlass_kernel_flash_attncuteflash_fwd_sm100FlashAttentionForwardSm100_object_at__tensor0000o8011101213_tensor0000o8011101213_tensor0000o8010111213_tensor0000o8011101213_tensorptrf_0,"",@"SHT_CUDA_INFO"
	.sectionflags	@""
	.align	4


	//----- nvinfo : EIATTR_CUDA_API_VERSION
	.align		4
        /*0000*/ 	.byte	0x04, 0x37
        /*0002*/ 	.short	(.L_18 - .L_17)
.L_17:
        /*0004*/ 	.word	0x00000081


	//----- nvinfo : EIATTR_KPARAM_INFO
	.align		4
.L_18:
        /*0008*/ 	.byte	0x04, 0x17
        /*000a*/ 	.short	(.L_20 - .L_19)
.L_19:
        /*000c*/ 	.word	0x00000000
        /*0010*/ 	.short	0x0018
        /*0012*/ 	.short	0x02e4
        /*0014*/ 	.byte	0x00, 0xf0, 0x11, 0x00


	//----- nvinfo : EIATTR_KPARAM_INFO
	.align		4
.L_20:
        /*0018*/ 	.byte	0x04, 0x17
        /*001a*/ 	.short	(.L_22 - .L_21)
.L_21:
        /*001c*/ 	.word	0x00000000
        /*0020*/ 	.short	0x0017
        /*0022*/ 	.short	0x02d8
        /*0024*/ 	.byte	0x00, 0xf0, 0x31, 0x00


	//----- nvinfo : EIATTR_KPARAM_INFO
	.align		4
.L_22:
        /*0028*/ 	.byte	0x04, 0x17
        /*002a*/ 	.short	(.L_24 - .L_23)
.L_23:
        /*002c*/ 	.word	0x00000000
        /*0030*/ 	.short	0x0016
        /*0032*/ 	.short	0x02d4
        /*0034*/ 	.byte	0x00, 0xf0, 0x11, 0x00


	//----- nvinfo : EIATTR_KPARAM_INFO
	.align		4
.L_24:
        /*0038*/ 	.byte	0x04, 0x17
        /*003a*/ 	.short	(.L_26 - .L_25)
.L_25:
        /*003c*/ 	.word	0x00000000
        /*0040*/ 	.short	0x0015
        /*0042*/ 	.short	0x02c8
        /*0044*/ 	.byte	0x00, 0xf0, 0x31, 0x00


	//----- nvinfo : EIATTR_KPARAM_INFO
	.align		4
.L_26:
        /*0048*/ 	.byte	0x04, 0x17
        /*004a*/ 	.short	(.L_28 - .L_27)
.L_27:
        /*004c*/ 	.word	0x00000000
        /*0050*/ 	.short	0x0014
        /*0052*/ 	.short	0x02bc
        /*0054*/ 	.byte	0x00, 0xf0, 0x31, 0x00


	//----- nvinfo : EIATTR_KPARAM_INFO
	.align		4
.L_28:
        /*0058*/ 	.byte	0x04, 0x17
        /*005a*/ 	.short	(.L_30 - .L_29)
.L_29:
        /*005c*/ 	.word	0x00000000
        /*0060*/ 	.short	0x0013
        /*0062*/ 	.short	0x02b0
        /*0064*/ 	.byte	0x00, 0xf0, 0x31, 0x00


	//----- nvinfo : EIATTR_KPARAM_INFO
	.align		4
.L_30:
        /*0068*/ 	.byte	0x04, 0x17
        /*006a*/ 	.short	(.L_32 - .L_31)
.L_31:
        /*006c*/ 	.word	0x00000000
        /*0070*/ 	.short	0x0012
        /*0072*/ 	.short	0x02a4
        /*0074*/ 	.byte	0x00, 0xf0, 0x31, 0x00


	//----- nvinfo : EIATTR_KPARAM_INFO
	.align		4
.L_32:
        /*0078*/ 	.byte	0x04, 0x17
        /*007a*/ 	.short	(.L_34 - .L_33)
.L_33:
        /*007c*/ 	.word	0x00000000
        /*0080*/ 	.short	0x0011
        /*0082*/ 	.short	0x02a0
        /*0084*/ 	.byte	0x00, 0xf0, 0x11, 0x00


	//----- nvinfo : EIATTR_KPARAM_INFO
	.align		4
.L_34:
        /*0088*/ 	.byte	0x04, 0x17
        /*008a*/ 	.short	(.L_36 - .L_35)
.L_35:
        /*008c*/ 	.word	0x00000000
        /*0090*/ 	.short	0x0010
        /*0092*/ 	.short	0x029c
        /*0094*/ 	.byte	0x00, 0xf0, 0x11, 0x00


	//----- nvinfo : EIATTR_KPARAM_INFO
	.align		4
.L_36:
        /*0098*/ 	.byte	0x04, 0x17
        /*009a*/ 	.short	(.L_38 - .L_37)
.L_37:
        /*009c*/ 	.word	0x00000000
        /*00a0*/ 	.short	0x000f
        /*00a2*/ 	.short	0x0298
        /*00a4*/ 	.byte	0x00, 0xf0, 0x11, 0x00


	//----- nvinfo : EIATTR_KPARAM_INFO
	.align		4
.L_38:
        /*00a8*/ 	.byte	0x04, 0x17
        /*00aa*/ 	.short	(.L_40 - .L_39)
.L_39:
        /*00ac*/ 	.word	0x00000000
        /*00b0*/ 	.short	0x000e
        /*00b2*/ 	.short	0x0294
        /*00b4*/ 	.byte	0x00, 0xf0, 0x11, 0x00


	//----- nvinfo : EIATTR_KPARAM_INFO
	.align		4
.L_40:
        /*00b8*/ 	.byte	0x04, 0x17
        /*00ba*/ 	.short	(.L_42 - .L_41)
.L_41:
        /*00bc*/ 	.word	0x00000000
        /*00c0*/ 	.short	0x000d
        /*00c2*/ 	.short	0x0290
        /*00c4*/ 	.byte	0x00, 0xf0, 0x11, 0x00


	//----- nvinfo : EIATTR_KPARAM_INFO
	.align		4
.L_42:
        /*00c8*/ 	.byte	0x04, 0x17
        /*00ca*/ 	.short	(.L_44 - .L_43)
.L_43:
        /*00cc*/ 	.word	0x00000000
        /*00d0*/ 	.short	0x000c
        /*00d2*/ 	.short	0x028c
        /*00d4*/ 	.byte	0x00, 0xf0, 0x11, 0x00


	//----- nvinfo : EIATTR_KPARAM_INFO
	.align		4
.L_44:
        /*00d8*/ 	.byte	0x04, 0x17
        /*00da*/ 	.short	(.L_46 - .L_45)
.L_45:
        /*00dc*/ 	.word	0x00000000
        /*00e0*/ 	.short	0x000b
        /*00e2*/ 	.short	0x0287
        /*00e4*/ 	.byte	0x00, 0xf0, 0x0d, 0x00


	//----- nvinfo : EIATTR_KPARAM_INFO
	.align		4
.L_46:
        /*00e8*/ 	.byte	0x04, 0x17
        /*00ea*/ 	.short	(.L_48 - .L_47)
.L_47:
        /*00ec*/ 	.word	0x00000000
        /*00f0*/ 	.short	0x000a
        /*00f2*/ 	.short	0x0284
        /*00f4*/ 	.byte	0x00, 0xf0, 0x0d, 0x00


	//----- nvinfo : EIATTR_KPARAM_INFO
	.align		4
.L_48:
        /*00f8*/ 	.byte	0x04, 0x17
        /*00fa*/ 	.short	(.L_50 - .L_49)
.L_49:
        /*00fc*/ 	.word	0x00000000
        /*0100*/ 	.short	0x0009
        /*0102*/ 	.short	0x0280
        /*0104*/ 	.byte	0x00, 0xf0, 0x11, 0x00


	//----- nvinfo : EIATTR_KPARAM_INFO
	.align		4
.L_50:
        /*0108*/ 	.byte	0x04, 0x17
        /*010a*/ 	.short	(.L_52 - .L_51)
.L_51:
        /*010c*/ 	.word	0x00000000
        /*0110*/ 	.short	0x0008
        /*0112*/ 	.short	0x0200
        /*0114*/ 	.byte	0x00, 0xf0, 0x01, 0x02


	//----- nvinfo : EIATTR_KPARAM_INFO
	.align		4
.L_52:
        /*0118*/ 	.byte	0x04, 0x17
        /*011a*/ 	.short	(.L_54 - .L_53)
.L_53:
        /*011c*/ 	.word	0x00000000
        /*0120*/ 	.short	0x0007
        /*0122*/ 	.short	0x0180
        /*0124*/ 	.byte	0x00, 0xf0, 0x01, 0x02


	//----- nvinfo : EIATTR_KPARAM_INFO
	.align		4
.L_54:
        /*0128*/ 	.byte	0x04, 0x17
        /*012a*/ 	.short	(.L_56 - .L_55)
.L_55:
        /*012c*/ 	.word	0x00000000
        /*0130*/ 	.short	0x0006
        /*0132*/ 	.short	0x0100
        /*0134*/ 	.byte	0x00, 0xf0, 0x01, 0x02


	//----- nvinfo : EIATTR_KPARAM_INFO
	.align		4
.L_56:
        /*0138*/ 	.byte	0x04, 0x17
        /*013a*/ 	.short	(.L_58 - .L_57)
.L_57:
        /*013c*/ 	.word	0x00000000
        /*0140*/ 	.short	0x0005
        /*0142*/ 	.short	0x0080
        /*0144*/ 	.byte	0x00, 0xf0, 0x01, 0x02


	//----- nvinfo : EIATTR_KPARAM_INFO
	.align		4
.L_58:
        /*0148*/ 	.byte	0x04, 0x17
        /*014a*/ 	.short	(.L_60 - .L_59)
.L_59:
        /*014c*/ 	.word	0x00000000
        /*0150*/ 	.short	0x0004
        /*0152*/ 	.short	0x0030
        /*0154*/ 	.byte	0x00, 0xf0, 0xa1, 0x00


	//----- nvinfo : EIATTR_KPARAM_INFO
	.align		4
.L_60:
        /*0158*/ 	.byte	0x04, 0x17
        /*015a*/ 	.short	(.L_62 - .L_61)
.L_61:
        /*015c*/ 	.word	0x00000000
        /*0160*/ 	.short	0x0003
        /*0162*/ 	.short	0x0024
        /*0164*/ 	.byte	0x00, 0xf0, 0x31, 0x00


	//----- nvinfo : EIATTR_KPARAM_INFO
	.align		4
.L_62:
        /*0168*/ 	.byte	0x04, 0x17
        /*016a*/ 	.short	(.L_64 - .L_63)
.L_63:
        /*016c*/ 	.word	0x00000000
        /*0170*/ 	.short	0x0002
        /*0172*/ 	.short	0x0018
        /*0174*/ 	.byte	0x00, 0xf0, 0x31, 0x00


	//----- nvinfo : EIATTR_KPARAM_INFO
	.align		4
.L_64:
        /*0178*/ 	.byte	0x04, 0x17
        /*017a*/ 	.short	(.L_66 - .L_65)
.L_65:
        /*017c*/ 	.word	0x00000000
        /*0180*/ 	.short	0x0001
        /*0182*/ 	.short	0x000c
        /*0184*/ 	.byte	0x00, 0xf0, 0x31, 0x00


	//----- nvinfo : EIATTR_KPARAM_INFO
	.align		4
.L_66:
        /*0188*/ 	.byte	0x04, 0x17
        /*018a*/ 	.short	(.L_68 - .L_67)
.L_67:
        /*018c*/ 	.word	0x00000000
        /*0190*/ 	.short	0x0000
        /*0192*/ 	.short	0x0000
        /*0194*/ 	.byte	0x00, 0xf0, 0x31, 0x00


	//----- nvinfo : EIATTR_AT_ENTRY_FRAGMENTS
	.align		4
.L_68:
        /*0198*/ 	.byte	0x04, 0x4f
        /*019a*/ 	.short	(.L_70 - .L_69)


	//   ....[0]....
.L_69:
        /*019c*/ 	.word	0x00000004


	//   ....[1]....
        /*01a0*/ 	.word	0x00000005


	//----- nvinfo : EIATTR_RESERVED_SMEM_USED
	.align		4
.L_70:
        /*01a4*/ 	.byte	0x01, 0x41
	.zero		2


	//----- nvinfo : EIATTR_SPARSE_MMA_MASK
	.align		4
        /*01a8*/ 	.byte	0x03, 0x50
        /*01aa*/ 	.short	0x0000


	//----- nvinfo : EIATTR_TCGEN05_2CTA_USED
	.align		4
        /*01ac*/ 	.byte	0x01, 0x52
	.zero		2


	//----- nvinfo : EIATTR_MAXREG_COUNT
	.align		4
        /*01b0*/ 	.byte	0x03, 0x1b
        /*01b2*/ 	.short	0x0080


	//----- nvinfo : EIATTR_NUM_BARRIERS
	.align		4
        /*01b4*/ 	.byte	0x02, 0x4c
        /*01b6*/ 	.byte	0x10
	.zero		1


	//----- nvinfo : EIATTR_INT_WARP_WIDE_INSTR_OFFSETS
	.align		4
        /*01b8*/ 	.byte	0x04, 0x31
        /*01ba*/ 	.short	(.L_72 - .L_71)


	//   ....[0]....
.L_71:
        /*01bc*/ 	.word	0x000052d0


	//   ....[1]....
        /*01c0*/ 	.word	0x00005300


	//----- nvinfo : EIATTR_COOP_GROUP_MASK_REGIDS
	.align		4
.L_72:
        /*01c4*/ 	.byte	0x04, 0x29
        /*01c6*/ 	.short	(.L_74 - .L_73)


	//   ....[0]....
.L_73:
        /*01c8*/ 	.word	0xffffffff


	//   ....[1]....
        /*01cc*/ 	.word	0xffffffff


	//   ....[2]....
        /*01d0*/ 	.word	0xffffffff


	//   ....[3]....
        /*01d4*/ 	.word	0xffffffff


	//   ....[4]....
        /*01d8*/ 	.word	0xffffffff


	//   ....[5]....
        /*01dc*/ 	.word	0xffffffff


	//   ....[6]....
        /*01e0*/ 	.word	0xffffffff


	//   ....[7]....
        /*01e4*/ 	.word	0xffffffff


	//   ....[8]....
        /*01e8*/ 	.word	0xffffffff


	//   ....[9]....
        /*01ec*/ 	.word	0xffffffff


	//----- nvinfo : EIATTR_COOP_GROUP_INSTR_OFFSETS
	.align		4
.L_74:
        /*01f0*/ 	.byte	0x04, 0x28
        /*01f2*/ 	.short	(.L_76 - .L_75)


	//   ....[0]....
.L_75:
        /*01f4*/ 	.word	0x000009a0


	//   ....[1]....
        /*01f8*/ 	.word	0x00003070


	//   ....[2]....
        /*01fc*/ 	.word	0x000036d0


	//   ....[3]....
        /*0200*/ 	.word	0x00003850


	//   ....[4]....
        /*0204*/ 	.word	0x00005160


	//   ....[5]....
        /*0208*/ 	.word	0x000053b0


	//   ....[6]....
        /*020c*/ 	.word	0x000086d0


	//   ....[7]....
        /*0210*/ 	.word	0x0000aab0


	//   ....[8]....
        /*0214*/ 	.word	0x0000cbb0


	//   ....[9]....
        /*0218*/ 	.word	0x0000dad0


	//----- nvinfo : EIATTR_REG_RECONFIG
	.align		4
.L_76:
        /*021c*/ 	.byte	0x01, 0x54
	.zero		2


	//----- nvinfo : EIATTR_VRC_CTA_INIT_COUNT
	.align		4
        /*0220*/ 	.byte	0x02, 0x4a
        /*0222*/ 	.byte	0x80
	.zero		1


	//----- nvinfo : EIATTR_MBARRIER_INSTR_OFFSETS
	.align		4
        /*0224*/ 	.byte	0x04, 0x39
        /*0226*/ 	.short	(.L_78 - .L_77)


	//   ....[0]....
.L_77:
        /*0228*/ 	.word	0x000003c0
        /*022c*/ 	.word	0x000000ff
        /*0230*/ 	.word	0x000001a0
        /*0234*/ 	.short	0x0100
        /*0236*/ 	.byte	0x06
	.zero		1


	//   ....[1]....
        /*0238*/ 	.word	0x00000400
        /*023c*/ 	.word	0x000000ff
        /*0240*/ 	.word	0x00000000
        /*0244*/ 	.short	0x0100
        /*0246*/ 	.byte	0x0e
	.zero		1


	//   ....[2]....
        /*0248*/ 	.word	0x00000410
        /*024c*/ 	.word	0x000000ff
        /*0250*/ 	.word	0x00000008
        /*0254*/ 	.short	0x0100
        /*0256*/ 	.byte	0x0e
	.zero		1


	//   ....[3]....
        /*0258*/ 	.word	0x000004e0
        /*025c*/ 	.word	0x000000ff
        /*0260*/ 	.word	0x00000010
        /*0264*/ 	.short	0x0100
        /*0266*/ 	.byte	0x04
	.zero		1


	//   ....[4]....
        /*0268*/ 	.word	0x000004f0
        /*026c*/ 	.word	0x000000ff
        /*0270*/ 	.word	0x00000018
        /*0274*/ 	.short	0x0100
        /*0276*/ 	.byte	0x04
	.zero		1


	//   ....[5]....
        /*0278*/ 	.word	0x00000500
        /*027c*/ 	.word	0x000000ff
        /*0280*/ 	.word	0x00000020
        /*0284*/ 	.short	0x0100
        /*0286*/ 	.byte	0x04
	.zero		1


	//   ....[6]....
        /*0288*/ 	.word	0x00000510
        /*028c*/ 	.word	0x000000ff
        /*0290*/ 	.word	0x00000028
        /*0294*/ 	.short	0x0100
        /*0296*/ 	.byte	0x04
	.zero		1


	//   ....[7]....
        /*0298*/ 	.word	0x00000520
        /*029c*/ 	.word	0x000000ff
        /*02a0*/ 	.word	0x00000030
        /*02a4*/ 	.short	0x0100
        /*02a6*/ 	.byte	0x04
	.zero		1


	//   ....[8]....
        /*02a8*/ 	.word	0x00000530
        /*02ac*/ 	.word	0x000000ff
        /*02b0*/ 	.word	0x00000038
        /*02b4*/ 	.short	0x0100
        /*02b6*/ 	.byte	0x04
	.zero		1


	//   ....[9]....
        /*02b8*/ 	.word	0x00000540
        /*02bc*/ 	.word	0x000000ff
        /*02c0*/ 	.word	0x00000040
        /*02c4*/ 	.short	0x0100
        /*02c6*/ 	.byte	0x04
	.zero		1


	//   ....[10]....
        /*02c8*/ 	.word	0x00000550
        /*02cc*/ 	.word	0x000000ff
        /*02d0*/ 	.word	0x00000048
        /*02d4*/ 	.short	0x0100
        /*02d6*/ 	.byte	0x04
	.zero		1


	//   ....[11]....
        /*02d8*/ 	.word	0x00000560
        /*02dc*/ 	.word	0x000000ff
        /*02e0*/ 	.word	0x00000050
        /*02e4*/ 	.short	0x0100
        /*02e6*/ 	.byte	0x04
	.zero		1


	//   ....[12]....
        /*02e8*/ 	.word	0x00000570
        /*02ec*/ 	.word	0x000000ff
        /*02f0*/ 	.word	0x00000058
        /*02f4*/ 	.short	0x0100
        /*02f6*/ 	.byte	0x04
	.zero		1


	//   ....[13]....
        /*02f8*/ 	.word	0x00000580
        /*02fc*/ 	.word	0x000000ff
        /*0300*/ 	.word	0x00000060
        /*0304*/ 	.short	0x0100
        /*0306*/ 	.byte	0x04
	.zero		1


	//   ....[14]....
        /*0308*/ 	.word	0x00000590
        /*030c*/ 	.word	0x000000ff
        /*0310*/ 	.word	0x00000068
        /*0314*/ 	.short	0x0100
        /*0316*/ 	.byte	0x04
	.zero		1


	//   ....[15]....
        /*0318*/ 	.word	0x000005a0
        /*031c*/ 	.word	0x000000ff
        /*0320*/ 	.word	0x00000070
        /*0324*/ 	.short	0x0100
        /*0326*/ 	.byte	0x04
	.zero		1


	//   ....[16]....
        /*0328*/ 	.word	0x000005b0
        /*032c*/ 	.word	0x000000ff
        /*0330*/ 	.word	0x00000078
        /*0334*/ 	.short	0x0100
        /*0336*/ 	.byte	0x04
	.zero		1


	//   ....[17]....
        /*0338*/ 	.word	0x000005c0
        /*033c*/ 	.word	0x000000ff
        /*0340*/ 	.word	0x00000080
        /*0344*/ 	.short	0x0100
        /*0346*/ 	.byte	0x04
	.zero		1


	//   ....[18]....
        /*0348*/ 	.word	0x000005d0
        /*034c*/ 	.word	0x000000ff
        /*0350*/ 	.word	0x00000088
        /*0354*/ 	.short	0x0100
        /*0356*/ 	.byte	0x04
	.zero		1


	//   ....[19]....
        /*0358*/ 	.word	0x000005e0
        /*035c*/ 	.word	0x000000ff
        /*0360*/ 	.word	0x00000090
        /*0364*/ 	.short	0x0100
        /*0366*/ 	.byte	0x04
	.zero		1


	//   ....[20]....
        /*0368*/ 	.word	0x000005f0
        /*036c*/ 	.word	0x000000ff
        /*0370*/ 	.word	0x00000098
        /*0374*/ 	.short	0x0100
        /*0376*/ 	.byte	0x04
	.zero		1


	//   ....[21]....
        /*0378*/ 	.word	0x00000600
        /*037c*/ 	.word	0x000000ff
        /*0380*/ 	.word	0x000000a0
        /*0384*/ 	.short	0x0100
        /*0386*/ 	.byte	0x04
	.zero		1


	//   ....[22]....
        /*0388*/ 	.word	0x00000610
        /*038c*/ 	.word	0x000000ff
        /*0390*/ 	.word	0x000000a8
        /*0394*/ 	.short	0x0100
        /*0396*/ 	.byte	0x04
	.zero		1


	//   ....[23]....
        /*0398*/ 	.word	0x00000620
        /*039c*/ 	.word	0x000000ff
        /*03a0*/ 	.word	0x000000b0
        /*03a4*/ 	.short	0x0100
        /*03a6*/ 	.byte	0x04
	.zero		1


	//   ....[24]....
        /*03a8*/ 	.word	0x00000630
        /*03ac*/ 	.word	0x000000ff
        /*03b0*/ 	.word	0x000000b8
        /*03b4*/ 	.short	0x0100
        /*03b6*/ 	.byte	0x04
	.zero		1


	//   ....[25]....
        /*03b8*/ 	.word	0x00000640
        /*03bc*/ 	.word	0x000000ff
        /*03c0*/ 	.word	0x000000c0
        /*03c4*/ 	.short	0x0100
        /*03c6*/ 	.byte	0x04
	.zero		1


	//   ....[26]....
        /*03c8*/ 	.word	0x00000650
        /*03cc*/ 	.word	0x000000ff
        /*03d0*/ 	.word	0x000000c8
        /*03d4*/ 	.short	0x0100
        /*03d6*/ 	.byte	0x04
	.zero		1


	//   ....[27]....
        /*03d8*/ 	.word	0x00000660
        /*03dc*/ 	.word	0x000000ff
        /*03e0*/ 	.word	0x000000d0
        /*03e4*/ 	.short	0x0100
        /*03e6*/ 	.byte	0x04
	.zero		1


	//   ....[28]....
        /*03e8*/ 	.word	0x00000670
        /*03ec*/ 	.word	0x000000ff
        /*03f0*/ 	.word	0x000000d8
        /*03f4*/ 	.short	0x0100
        /*03f6*/ 	.byte	0x04
	.zero		1


	//   ....[29]....
        /*03f8*/ 	.word	0x00000680
        /*03fc*/ 	.word	0x000000ff
        /*0400*/ 	.word	0x000000e0
        /*0404*/ 	.short	0x0100
        /*0406*/ 	.byte	0x04
	.zero		1


	//   ....[30]....
        /*0408*/ 	.word	0x00000690
        /*040c*/ 	.word	0x000000ff
        /*0410*/ 	.word	0x000000e8
        /*0414*/ 	.short	0x0100
        /*0416*/ 	.byte	0x04
	.zero		1


	//   ....[31]....
        /*0418*/ 	.word	0x000006a0
        /*041c*/ 	.word	0x000000ff
        /*0420*/ 	.word	0x000000f0
        /*0424*/ 	.short	0x0100
        /*0426*/ 	.byte	0x04
	.zero		1


	//   ....[32]....
        /*0428*/ 	.word	0x000006b0
        /*042c*/ 	.word	0x000000ff
        /*0430*/ 	.word	0x000000f8
        /*0434*/ 	.short	0x0100
        /*0436*/ 	.byte	0x04
	.zero		1


	//   ....[33]....
        /*0438*/ 	.word	0x000006c0
        /*043c*/ 	.word	0x000000ff
        /*0440*/ 	.word	0x00000100
        /*0444*/ 	.short	0x0100
        /*0446*/ 	.byte	0x04
	.zero		1


	//   ....[34]....
        /*0448*/ 	.word	0x000006d0
        /*044c*/ 	.word	0x000000ff
        /*0450*/ 	.word	0x00000108
        /*0454*/ 	.short	0x0100
        /*0456*/ 	.byte	0x04
	.zero		1


	//   ....[35]....
        /*0458*/ 	.word	0x000006e0
        /*045c*/ 	.word	0x000000ff
        /*0460*/ 	.word	0x00000110
        /*0464*/ 	.short	0x0100
        /*0466*/ 	.byte	0x04
	.zero		1


	//   ....[36]....
        /*0468*/ 	.word	0x000006f0
        /*046c*/ 	.word	0x000000ff
        /*0470*/ 	.word	0x00000118
        /*0474*/ 	.short	0x0100
        /*0476*/ 	.byte	0x04
	.zero		1


	//   ....[37]....
        /*0478*/ 	.word	0x00000700
        /*047c*/ 	.word	0x000000ff
        /*0480*/ 	.word	0x00000120
        /*0484*/ 	.short	0x0100
        /*0486*/ 	.byte	0x04
	.zero		1


	//   ....[38]....
        /*0488*/ 	.word	0x00000710
        /*048c*/ 	.word	0x000000ff
        /*0490*/ 	.word	0x00000128
        /*0494*/ 	.short	0x0100
        /*0496*/ 	.byte	0x04
	.zero		1


	//   ....[39]....
        /*0498*/ 	.word	0x00000720
        /*049c*/ 	.word	0x000000ff
        /*04a0*/ 	.word	0x00000130
        /*04a4*/ 	.short	0x0100
        /*04a6*/ 	.byte	0x04
	.zero		1


	//   ....[40]....
        /*04a8*/ 	.word	0x00000730
        /*04ac*/ 	.word	0x000000ff
        /*04b0*/ 	.word	0x00000138
        /*04b4*/ 	.short	0x0100
        /*04b6*/ 	.byte	0x04
	.zero		1


	//   ....[41]....
        /*04b8*/ 	.word	0x000008d0
        /*04bc*/ 	.word	0x000000ff
        /*04c0*/ 	.word	0x00000140
        /*04c4*/ 	.short	0x0100
        /*04c6*/ 	.byte	0x04
	.zero		1


	//   ....[42]....
        /*04c8*/ 	.word	0x000008e0
        /*04cc*/ 	.word	0x000000ff
        /*04d0*/ 	.word	0x00000148
        /*04d4*/ 	.short	0x0100
        /*04d6*/ 	.byte	0x04
	.zero		1


	//   ....[43]....
        /*04d8*/ 	.word	0x000008f0
        /*04dc*/ 	.word	0x000000ff
        /*04e0*/ 	.word	0x00000150
        /*04e4*/ 	.short	0x0100
        /*04e6*/ 	.byte	0x04
	.zero		1


	//   ....[44]....
        /*04e8*/ 	.word	0x00000900
        /*04ec*/ 	.word	0x000000ff
        /*04f0*/ 	.word	0x00000158
        /*04f4*/ 	.short	0x0100
        /*04f6*/ 	.byte	0x04
	.zero		1


	//   ....[45]....
        /*04f8*/ 	.word	0x00000910
        /*04fc*/ 	.word	0x000000ff
        /*0500*/ 	.word	0x00000160
        /*0504*/ 	.short	0x0100
        /*0506*/ 	.byte	0x04
	.zero		1


	//   ....[46]....
        /*0508*/ 	.word	0x00000920
        /*050c*/ 	.word	0x000000ff
        /*0510*/ 	.word	0x00000168
        /*0514*/ 	.short	0x0100
        /*0516*/ 	.byte	0x04
	.zero		1


	//   ....[47]....
        /*0518*/ 	.word	0x00000930
        /*051c*/ 	.word	0x000000ff
        /*0520*/ 	.word	0x00000170
        /*0524*/ 	.short	0x0100
        /*0526*/ 	.byte	0x04
	.zero		1


	//   ....[48]....
        /*0528*/ 	.word	0x00000940
        /*052c*/ 	.word	0x000000ff
        /*0530*/ 	.word	0x00000178
        /*0534*/ 	.short	0x0100
        /*0536*/ 	.byte	0x04
	.zero		1


	//   ....[49]....
        /*0538*/ 	.word	0x00001030
        /*053c*/ 	.word	0x000000ff
        /*0540*/ 	.word	0x000000a0
        /*0544*/ 	.short	0x010a
        /*0546*/ 	.byte	0x07
	.zero		1


	//   ....[50]....
        /*0548*/ 	.word	0x00001750
        /*054c*/ 	.word	0x000000ff
        /*0550*/ 	.word	0x00000008
        /*0554*/ 	.short	0x010a
        /*0556*/ 	.byte	0x07
	.zero		1


	//   ....[51]....
        /*0558*/ 	.word	0x00001bc0
        /*055c*/ 	.word	0x000000ff
        /*0560*/ 	.word	0x000000a8
        /*0564*/ 	.short	0x010a
        /*0566*/ 	.byte	0x07
	.zero		1


	//   ....[52]....
        /*0568*/ 	.word	0x000021d0
        /*056c*/ 	.word	0x000000ff
        /*0570*/ 	.word	0x000000a0
        /*0574*/ 	.short	0x010a
        /*0576*/ 	.byte	0x05
	.zero		1


	//   ....[53]....
        /*0578*/ 	.word	0x00002630
        /*057c*/ 	.word	0x000000ff
        /*0580*/ 	.word	0x000000a0
        /*0584*/ 	.short	0x010a
        /*0586*/ 	.byte	0x06
	.zero		1


	//   ....[54]....
        /*0588*/ 	.word	0x00002e60
        /*058c*/ 	.word	0x000000ff
        /*0590*/ 	.word	0x000000a0
        /*0594*/ 	.short	0x010a
        /*0596*/ 	.byte	0x05
	.zero		1


	//   ....[55]....
        /*0598*/ 	.word	0x00002ee0
        /*059c*/ 	.word	0x000000ff
        /*05a0*/ 	.word	0x00000008
        /*05a4*/ 	.short	0x010a
        /*05a6*/ 	.byte	0x04
	.zero		1


	//   ....[56]....
        /*05a8*/ 	.word	0x00002f60
        /*05ac*/ 	.word	0x000000ff
        /*05b0*/ 	.word	0x00000008
        /*05b4*/ 	.short	0x010a
        /*05b6*/ 	.byte	0x04
	.zero		1


	//   ....[57]....
        /*05b8*/ 	.word	0x00003040
        /*05bc*/ 	.word	0x000000ff
        /*05c0*/ 	.word	0x000001a0
        /*05c4*/ 	.short	0x0100
        /*05c6*/ 	.byte	0x06
	.zero		1


	//   ....[58]....
        /*05c8*/ 	.word	0x000032e0
        /*05cc*/ 	.word	0x00000008
        /*05d0*/ 	.word	0x00000000
        /*05d4*/ 	.short	0x010a
        /*05d6*/ 	.byte	0xff
	.zero		1


	//   ....[59]....
        /*05d8*/ 	.word	0x00003300
        /*05dc*/ 	.word	0x00000008
        /*05e0*/ 	.word	0x00000000
        /*05e4*/ 	.short	0x010a
        /*05e6*/ 	.byte	0xff
	.zero		1


	//   ....[60]....
        /*05e8*/ 	.word	0x00003530
        /*05ec*/ 	.word	0x00000005
        /*05f0*/ 	.word	0x00000000
        /*05f4*/ 	.short	0x010a
        /*05f6*/ 	.byte	0xff
	.zero		1


	//   ....[61]....
        /*05f8*/ 	.word	0x00003550
        /*05fc*/ 	.word	0x00000005
        /*0600*/ 	.word	0x00000000
        /*0604*/ 	.short	0x010a
        /*0606*/ 	.byte	0xff
	.zero		1


	//   ....[62]....
        /*0608*/ 	.word	0x00003650
        /*060c*/ 	.word	0x00000008
        /*0610*/ 	.word	0x00000000
        /*0614*/ 	.short	0x0101
        /*0616*/ 	.byte	0xff
	.zero		1


	//   ....[63]....
        /*0618*/ 	.word	0x00003c10
        /*061c*/ 	.word	0x000000ff
        /*0620*/ 	.word	0x00000000
        /*0624*/ 	.short	0x010a
        /*0626*/ 	.byte	0x04
	.zero		1


	//   ....[64]....
        /*0628*/ 	.word	0x00003c30
        /*062c*/ 	.word	0x000000ff
        /*0630*/ 	.word	0x00000010
        /*0634*/ 	.short	0x010a
        /*0636*/ 	.byte	0x04
	.zero		1


	//   ....[65]....
        /*0638*/ 	.word	0x00004250
        /*063c*/ 	.word	0x000000ff
        /*0640*/ 	.word	0x00000010
        /*0644*/ 	.short	0x010a
        /*0646*/ 	.byte	0x15
	.zero		1


	//   ....[66]....
        /*0648*/ 	.word	0x000042b0
        /*064c*/ 	.word	0x000000ff
        /*0650*/ 	.word	0x00000138
        /*0654*/ 	.short	0x010a
        /*0656*/ 	.byte	0x04
	.zero		1


	//   ....[67]....
        /*0658*/ 	.word	0x00004600
        /*065c*/ 	.word	0x000000ff
        /*0660*/ 	.word	0x00000140
        /*0664*/ 	.short	0x010a
        /*0666*/ 	.byte	0x04
	.zero		1


	//   ....[68]....
        /*0668*/ 	.word	0x00004760
        /*066c*/ 	.word	0x000000ff
        /*0670*/ 	.word	0x00000010
        /*0674*/ 	.short	0x010a
        /*0676*/ 	.byte	0x12
	.zero		1


	//   ....[69]....
        /*0678*/ 	.word	0x00004a60
        /*067c*/ 	.word	0x000000ff
        /*0680*/ 	.word	0x00000010
        /*0684*/ 	.short	0x010a
        /*0686*/ 	.byte	0x12
	.zero		1


	//   ....[70]....
        /*0688*/ 	.word	0x00004ac0
        /*068c*/ 	.word	0x000000ff
        /*0690*/ 	.word	0x00000138
        /*0694*/ 	.short	0x010a
        /*0696*/ 	.byte	0x04
	.zero		1


	//   ....[71]....
        /*0698*/ 	.word	0x00004eb0
        /*069c*/ 	.word	0x000000ff
        /*06a0*/ 	.word	0x00000140
        /*06a4*/ 	.short	0x010a
        /*06a6*/ 	.byte	0x04
	.zero		1


	//   ....[72]....
        /*06a8*/ 	.word	0x00005130
        /*06ac*/ 	.word	0x000000ff
        /*06b0*/ 	.word	0x00000000
        /*06b4*/ 	.short	0x0101
        /*06b6*/ 	.byte	0x05
	.zero		1


	//   ....[73]....
        /*06b8*/ 	.word	0x00005140
        /*06bc*/ 	.word	0x000000ff
        /*06c0*/ 	.word	0x000001a0
        /*06c4*/ 	.short	0x010a
        /*06c6*/ 	.byte	0x04
	.zero		1


	//   ....[74]....
        /*06c8*/ 	.word	0x000054b0
        /*06cc*/ 	.word	0x000000ff
        /*06d0*/ 	.word	0x000001a0
        /*06d4*/ 	.short	0x0100
        /*06d6*/ 	.byte	0x06
	.zero		1


	//   ....[75]....
        /*06d8*/ 	.word	0x000058d0
        /*06dc*/ 	.word	0x000000ff
        /*06e0*/ 	.word	0x00000170
        /*06e4*/ 	.short	0x010a
        /*06e6*/ 	.byte	0x04
	.zero		1


	//   ....[76]....
        /*06e8*/ 	.word	0x00005aa0
        /*06ec*/ 	.word	0x000000ff
        /*06f0*/ 	.word	0x00000178
        /*06f4*/ 	.short	0x0101
        /*06f6*/ 	.byte	0x04
	.zero		1


	//   ....[77]....
        /*06f8*/ 	.word	0x00005c40
        /*06fc*/ 	.word	0x000000ff
        /*0700*/ 	.word	0x00000168
        /*0704*/ 	.short	0x010a
        /*0706*/ 	.byte	0x08
	.zero		1


	//   ....[78]....
        /*0708*/ 	.word	0x00005d20
        /*070c*/ 	.word	0x000000ff
        /*0710*/ 	.word	0x00000130
        /*0714*/ 	.short	0x010a
        /*0716*/ 	.byte	0x08
	.zero		1


	//   ....[79]....
        /*0718*/ 	.word	0x00008280
        /*071c*/ 	.word	0x000000ff
        /*0720*/ 	.word	0x00000000
        /*0724*/ 	.short	0x0101
        /*0726*/ 	.byte	0x0d
	.zero		1


	//   ....[80]....
        /*0728*/ 	.word	0x000086f0
        /*072c*/ 	.word	0x000000ff
        /*0730*/ 	.word	0x00000000
        /*0734*/ 	.short	0x0101
        /*0736*/ 	.byte	0x04
	.zero		1


	//   ....[81]....
        /*0738*/ 	.word	0x00008720
        /*073c*/ 	.word	0x000000ff
        /*0740*/ 	.word	0x00000168
        /*0744*/ 	.short	0x010a
        /*0746*/ 	.byte	0x08
	.zero		1


	//   ....[82]....
        /*0748*/ 	.word	0x000088f0
        /*074c*/ 	.word	0x000000ff
        /*0750*/ 	.word	0x00000130
        /*0754*/ 	.short	0x010a
        /*0756*/ 	.byte	0x08
	.zero		1


	//   ....[83]....
        /*0758*/ 	.word	0x0000a7a0
        /*075c*/ 	.word	0x000000ff
        /*0760*/ 	.word	0x00000000
        /*0764*/ 	.short	0x0101
        /*0766*/ 	.byte	0x0d
	.zero		1


	//   ....[84]....
        /*0768*/ 	.word	0x0000aad0
        /*076c*/ 	.word	0x000000ff
        /*0770*/ 	.word	0x00000000
        /*0774*/ 	.short	0x0101
        /*0776*/ 	.byte	0x0f
	.zero		1


	//   ....[85]....
        /*0778*/ 	.word	0x0000aae0
        /*077c*/ 	.word	0x000000ff
        /*0780*/ 	.word	0x00000168
        /*0784*/ 	.short	0x010a
        /*0786*/ 	.byte	0x08
	.zero		1


	//   ....[86]....
        /*0788*/ 	.word	0x0000b120
        /*078c*/ 	.word	0x000000ff
        /*0790*/ 	.word	0x00000130
        /*0794*/ 	.short	0x010a
        /*0796*/ 	.byte	0x07
	.zero		1


	//   ....[87]....
        /*0798*/ 	.word	0x0000c920
        /*079c*/ 	.word	0x000000ff
        /*07a0*/ 	.word	0x00000000
        /*07a4*/ 	.short	0x0101
        /*07a6*/ 	.byte	0x0d
	.zero		1


	//   ....[88]....
        /*07a8*/ 	.word	0x0000cbd0
        /*07ac*/ 	.word	0x000000ff
        /*07b0*/ 	.word	0x00000000
        /*07b4*/ 	.short	0x0101
        /*07b6*/ 	.byte	0x09
	.zero		1


	//   ....[89]....
        /*07b8*/ 	.word	0x0000cbe0
        /*07bc*/ 	.word	0x000000ff
        /*07c0*/ 	.word	0x00000168
        /*07c4*/ 	.short	0x010a
        /*07c6*/ 	.byte	0x07
	.zero		1


	//   ....[90]....
        /*07c8*/ 	.word	0x0000d180
        /*07cc*/ 	.word	0x00000004
        /*07d0*/ 	.word	0x00000168
        /*07d4*/ 	.short	0x010a
        /*07d6*/ 	.byte	0xff
	.zero		1


	//   ....[91]....
        /*07d8*/ 	.word	0x0000d260
        /*07dc*/ 	.word	0x000000ff
        /*07e0*/ 	.word	0x000001a0
        /*07e4*/ 	.short	0x0100
        /*07e6*/ 	.byte	0x06
	.zero		1


	//   ....[92]....
        /*07e8*/ 	.word	0x0000d370
        /*07ec*/ 	.word	0x000000ff
        /*07f0*/ 	.word	0x000001a0
        /*07f4*/ 	.short	0x0100
        /*07f6*/ 	.byte	0x06
	.zero		1


	//   ....[93]....
        /*07f8*/ 	.word	0x0000d770
        /*07fc*/ 	.word	0x000000ff
        /*0800*/ 	.word	0x00000000
        /*0804*/ 	.short	0x0101
        /*0806*/ 	.byte	0x08
	.zero		1


	//   ....[94]....
        /*0808*/ 	.word	0x0000d990
        /*080c*/ 	.word	0x000000ff
        /*0810*/ 	.word	0x00000168
        /*0814*/ 	.short	0x0101
        /*0816*/ 	.byte	0x07
	.zero		1


	//   ....[95]....
        /*0818*/ 	.word	0x0000de40
        /*081c*/ 	.word	0x000000ff
        /*0820*/ 	.word	0x00000000
        /*0824*/ 	.short	0x0101
        /*0826*/ 	.byte	0x08
	.zero		1


	//   ....[96]....
        /*0828*/ 	.word	0x0000de70
        /*082c*/ 	.word	0x000000ff
        /*0830*/ 	.word	0x00000168
        /*0834*/ 	.short	0x0101
        /*0836*/ 	.byte	0x07
	.zero		1


	//   ....[97]....
        /*0838*/ 	.word	0x0000def0
        /*083c*/ 	.word	0x000000ff
        /*0840*/ 	.word	0x00000168
        /*0844*/ 	.short	0x0101
        /*0846*/ 	.byte	0x07
	.zero		1


	//   ....[98]....
        /*0848*/ 	.word	0x0000df00
        /*084c*/ 	.word	0x000000ff
        /*0850*/ 	.word	0x00000150
        /*0854*/ 	.short	0x010a
        /*0856*/ 	.byte	0x07
	.zero		1


	//   ....[99]....
        /*0858*/ 	.word	0x0000df20
        /*085c*/ 	.word	0x000000ff
        /*0860*/ 	.word	0x00000178
        /*0864*/ 	.short	0x010a
        /*0866*/ 	.byte	0x07
	.zero		1


	//   ....[100]....
        /*0868*/ 	.word	0x0000e6e0
        /*086c*/ 	.word	0x000000ff
        /*0870*/ 	.word	0x00000000
        /*0874*/ 	.short	0x0101
        /*0876*/ 	.byte	0x08
	.zero		1


	//   ....[101]....
        /*0878*/ 	.word	0x0000e700
        /*087c*/ 	.word	0x000000ff
        /*0880*/ 	.word	0x00000170
        /*0884*/ 	.short	0x0101
        /*0886*/ 	.byte	0x07
	.zero		1


	//   ....[102]....
        /*0888*/ 	.word	0x0000e880
        /*088c*/ 	.word	0x000000ff
        /*0890*/ 	.word	0x00000178
        /*0894*/ 	.short	0x010a
        /*0896*/ 	.byte	0x07
	.zero		1


	//   ....[103]....
        /*0898*/ 	.word	0x0000e960
        /*089c*/ 	.word	0x000000ff
        /*08a0*/ 	.word	0x000001a0
        /*08a4*/ 	.short	0x0100
        /*08a6*/ 	.byte	0x06
	.zero		1


	//   ....[104]....
        /*08a8*/ 	.word	0x0000ea50
        /*08ac*/ 	.word	0x000000ff
        /*08b0*/ 	.word	0x000001a0
        /*08b4*/ 	.short	0x0100
        /*08b6*/ 	.byte	0x06
	.zero		1


	//   ....[105]....
        /*08b8*/ 	.word	0x0000eac0
        /*08bc*/ 	.word	0x00000004
        /*08c0*/ 	.word	0x000000a0
        /*08c4*/ 	.short	0x010a
        /*08c6*/ 	.byte	0xff
	.zero		1


	//   ....[106]....
        /*08c8*/ 	.word	0x0000eb40
        /*08cc*/ 	.word	0x00000004
        /*08d0*/ 	.word	0x00000008
        /*08d4*/ 	.short	0x010a
        /*08d6*/ 	.byte	0xff
	.zero		1


	//   ....[107]....
        /*08d8*/ 	.word	0x0000ebc0
        /*08dc*/ 	.word	0x00000004
        /*08e0*/ 	.word	0x000000a8
        /*08e4*/ 	.short	0x010a
        /*08e6*/ 	.byte	0xff
	.zero		1


	//   ....[108]....
        /*08e8*/ 	.word	0x0000ec40
        /*08ec*/ 	.word	0x0000000b
        /*08f0*/ 	.word	0x000000a0
        /*08f4*/ 	.short	0x010a
        /*08f6*/ 	.byte	0xff
	.zero		1


	//   ....[109]....
        /*08f8*/ 	.word	0x0000ecc0
        /*08fc*/ 	.word	0x00000005
        /*0900*/ 	.word	0x000000a0
        /*0904*/ 	.short	0x010a
        /*0906*/ 	.byte	0xff
	.zero		1


	//   ....[110]....
        /*0908*/ 	.word	0x0000ed50
        /*090c*/ 	.word	0x00000005
        /*0910*/ 	.word	0x000000a0
        /*0914*/ 	.short	0x010a
        /*0916*/ 	.byte	0xff
	.zero		1


	//   ....[111]....
        /*0918*/ 	.word	0x0000edc0
        /*091c*/ 	.word	0x00000004
        /*0920*/ 	.word	0x00000008
        /*0924*/ 	.short	0x010a
        /*0926*/ 	.byte	0xff
	.zero		1


	//   ....[112]....
        /*0928*/ 	.word	0x0000ee30
        /*092c*/ 	.word	0x00000004
        /*0930*/ 	.word	0x00000008
        /*0934*/ 	.short	0x010a
        /*0936*/ 	.byte	0xff
	.zero		1


	//   ....[113]....
        /*0938*/ 	.word	0x0000ee90
        /*093c*/ 	.word	0x00000008
        /*0940*/ 	.word	0x00000000
        /*0944*/ 	.short	0x010a
        /*0946*/ 	.byte	0xff
	.zero		1


	//   ....[114]....
        /*0948*/ 	.word	0x0000eef0
        /*094c*/ 	.word	0x00000005
        /*0950*/ 	.word	0x00000000
        /*0954*/ 	.short	0x010a
        /*0956*/ 	.byte	0xff
	.zero		1


	//   ....[115]....
        /*0958*/ 	.word	0x0000ef50
        /*095c*/ 	.word	0x00000004
        /*0960*/ 	.word	0x00000000
        /*0964*/ 	.short	0x010a
        /*0966*/ 	.byte	0xff
	.zero		1


	//   ....[116]....
        /*0968*/ 	.word	0x0000efb0
        /*096c*/ 	.word	0x00000004
        /*0970*/ 	.word	0x00000010
        /*0974*/ 	.short	0x010a
        /*0976*/ 	.byte	0xff
	.zero		1


	//   ....[117]....
        /*0978*/ 	.word	0x0000f020
        /*097c*/ 	.word	0x0000000a
        /*0980*/ 	.word	0x00000010
        /*0984*/ 	.short	0x010a
        /*0986*/ 	.byte	0xff
	.zero		1


	//   ....[118]....
        /*0988*/ 	.word	0x0000f0a0
        /*098c*/ 	.word	0x0000000a
        /*0990*/ 	.word	0x00000138
        /*0994*/ 	.short	0x010a
        /*0996*/ 	.byte	0xff
	.zero		1


	//   ....[119]....
        /*0998*/ 	.word	0x0000f120
        /*099c*/ 	.word	0x0000000a
        /*09a0*/ 	.word	0x00000140
        /*09a4*/ 	.short	0x010a
        /*09a6*/ 	.byte	0xff
	.zero		1


	//   ....[120]....
        /*09a8*/ 	.word	0x0000f190
        /*09ac*/ 	.word	0x0000000a
        /*09b0*/ 	.word	0x00000010
        /*09b4*/ 	.short	0x010a
        /*09b6*/ 	.byte	0xff
	.zero		1


	//   ....[121]....
        /*09b8*/ 	.word	0x0000f200
        /*09bc*/ 	.word	0x00000004
        /*09c0*/ 	.word	0x00000010
        /*09c4*/ 	.short	0x010a
        /*09c6*/ 	.byte	0xff
	.zero		1


	//   ....[122]....
        /*09c8*/ 	.word	0x0000f280
        /*09cc*/ 	.word	0x00000004
        /*09d0*/ 	.word	0x00000138
        /*09d4*/ 	.short	0x010a
        /*09d6*/ 	.byte	0xff
	.zero		1


	//   ....[123]....
        /*09d8*/ 	.word	0x0000f320
        /*09dc*/ 	.word	0x00000004
        /*09e0*/ 	.word	0x00000140
        /*09e4*/ 	.short	0x010a
        /*09e6*/ 	.byte	0xff
	.zero		1


	//   ....[124]....
        /*09e8*/ 	.word	0x0000f380
        /*09ec*/ 	.word	0x00000004
        /*09f0*/ 	.word	0x000001a0
        /*09f4*/ 	.short	0x010a
        /*09f6*/ 	.byte	0xff
	.zero		1


	//   ....[125]....
        /*09f8*/ 	.word	0x0000f3e0
        /*09fc*/ 	.word	0x00000004
        /*0a00*/ 	.word	0x00000170
        /*0a04*/ 	.short	0x010a
        /*0a06*/ 	.byte	0xff
	.zero		1


	//   ....[126]....
        /*0a08*/ 	.word	0x0000f460
        /*0a0c*/ 	.word	0x00000004
        /*0a10*/ 	.word	0x00000168
        /*0a14*/ 	.short	0x010a
        /*0a16*/ 	.byte	0xff
	.zero		1


	//   ....[127]....
        /*0a18*/ 	.word	0x0000f4c0
        /*0a1c*/ 	.word	0x00000004
        /*0a20*/ 	.word	0x00000130
        /*0a24*/ 	.short	0x010a
        /*0a26*/ 	.byte	0xff
	.zero		1


	//   ....[128]....
        /*0a28*/ 	.word	0x0000f520
        /*0a2c*/ 	.word	0x00000004
        /*0a30*/ 	.word	0x00000168
        /*0a34*/ 	.short	0x010a
        /*0a36*/ 	.byte	0xff
	.zero		1


	//   ....[129]....
        /*0a38*/ 	.word	0x0000f5a0
        /*0a3c*/ 	.word	0x00000004
        /*0a40*/ 	.word	0x00000130
        /*0a44*/ 	.short	0x010a
        /*0a46*/ 	.byte	0xff
	.zero		1


	//   ....[130]....
        /*0a48*/ 	.word	0x0000f620
        /*0a4c*/ 	.word	0x00000004
        /*0a50*/ 	.word	0x00000168
        /*0a54*/ 	.short	0x010a
        /*0a56*/ 	.byte	0xff
	.zero		1


	//   ....[131]....
        /*0a58*/ 	.word	0x0000f6a0
        /*0a5c*/ 	.word	0x00000004
        /*0a60*/ 	.word	0x00000130
        /*0a64*/ 	.short	0x010a
        /*0a66*/ 	.byte	0xff
	.zero		1


	//   ....[132]....
        /*0a68*/ 	.word	0x0000f720
        /*0a6c*/ 	.word	0x00000004
        /*0a70*/ 	.word	0x00000168
        /*0a74*/ 	.short	0x010a
        /*0a76*/ 	.byte	0xff
	.zero		1


	//   ....[133]....
        /*0a78*/ 	.word	0x0000f790
        /*0a7c*/ 	.word	0x00000004
        /*0a80*/ 	.word	0x00000168
        /*0a84*/ 	.short	0x010a
        /*0a86*/ 	.byte	0xff
	.zero		1


	//   ....[134]....
        /*0a88*/ 	.word	0x0000f7e0
        /*0a8c*/ 	.word	0x00000026
        /*0a90*/ 	.word	0x00000150
        /*0a94*/ 	.short	0x010a
        /*0a96*/ 	.byte	0xff
	.zero		1


	//   ....[135]....
        /*0a98*/ 	.word	0x0000f850
        /*0a9c*/ 	.word	0x00000026
        /*0aa0*/ 	.word	0x00000178
        /*0aa4*/ 	.short	0x010a
        /*0aa6*/ 	.byte	0xff
	.zero		1


	//   ....[136]....
        /*0aa8*/ 	.word	0x0000f8c0
        /*0aac*/ 	.word	0x00000002
        /*0ab0*/ 	.word	0x00000178
        /*0ab4*/ 	.short	0x010a
        /*0ab6*/ 	.byte	0xff
	.zero		1


	//----- nvinfo : EIATTR_NUM_MBARRIERS
	.align		4
.L_78:
        /*0ab8*/ 	.byte	0x03, 0x38
        /*0aba*/ 	.short	0x0037


	//----- nvinfo : EIATTR_EXIT_INSTR_OFFSETS
	.align		4
        /*0abc*/ 	.byte	0x04, 0x1c
        /*0abe*/ 	.short	(.L_80 - .L_79)


	//   ....[0]....
.L_79:
        /*0ac0*/ 	.word	0x0000ea80


	//----- nvinfo : EIATTR_INDIRECT_BRANCH_TARGETS
	.align		4
.L_80:
        /*0ac4*/ 	.byte	0x04, 0x34
        /*0ac6*/ 	.short	(.L_82 - .L_81)


	//   ....[0]....
.L_81:
        /*0ac8*/ 	.word	.L_x_149@srel
        /*0acc*/ 	.short	0x0
        /*0ace*/ 	.short	0x0
        /*0ad0*/ 	.word	0x4
        /*0ad4*/ 	.word	.L_x_150@srel
        /*0ad8*/ 	.word	.L_x_151@srel
        /*0adc*/ 	.word	.L_x_152@srel
        /*0ae0*/ 	.word	.L_x_10@srel


	//   ....[1]....
        /* <DEDUP_REMOVED lines=13> */


	//----- nvinfo : EIATTR_REQNTID
	.align		4
.L_82:
        /*0b14*/ 	.byte	0x04, 0x10
        /*0b16*/ 	.short	(.L_84 - .L_83)
.L_83:
        /*0b18*/ 	.word	0x00000200
        /*0b1c*/ 	.word	0x00000001
        /*0b20*/ 	.word	0x00000001


	//----- nvinfo : EIATTR_CRS_STACK_SIZE
	.align		4
.L_84:
        /*0b24*/ 	.byte	0x04, 0x1e
        /*0b26*/ 	.short	(.L_86 - .L_85)
.L_85:
        /*0b28*/ 	.word	0x00000000


	//----- nvinfo : EIATTR_CBANK_PARAM_SIZE
	.align		4
.L_86:
        /*0b2c*/ 	.byte	0x03, 0x19
        /*0b2e*/ 	.short	0x02e8


	//----- nvinfo : EIATTR_PARAM_CBANK
	.align		4
        /*0b30*/ 	.byte	0x04, 0x0a
        /*0b32*/ 	.short	(.L_88 - .L_87)
	.align		4
.L_87:
        /*0b34*/ 	.word	index@(.nv.constant0.kernel_cutlass_kernel_flash_attncuteflash_fwd_sm100FlashAttentionForwardSm100_object_at__tensor0000o8011101213_tensor0000o8011101213_tensor0000o8010111213_tensor0000o8011101213_tensorptrf_0)
        /*0b38*/ 	.short	0x0380
        /*0b3a*/ 	.short	0x02e8


	//----- nvinfo : EIATTR_SW_WAR
	.align		4
.L_88:
        /*0b3c*/ 	.byte	0x04, 0x36
        /*0b3e*/ 	.short	(.L_90 - .L_89)
.L_89:
        /*0b40*/ 	.word	0x00000008
.L_90:


//--------------------- .nv.compat                --------------------------
	.section	.nv.compat,"",@"SHT_CUDA_COMPAT_INFO"
	.align	4
        /*0000*/ 	.byte	0x02, 0x02, 0x02, 0x00, 0x02, 0x05, 0x05, 0x00, 0x02, 0x03, 0x01, 0x00, 0x02, 0x06, 0x01, 0x00


//--------------------- .nv.callgraph             --------------------------
	.section	.nv.callgraph,"",@"SHT_CUDA_CALLGRAPH"
	.align	4
	.sectionentsize	8
	.align		4
        /*0000*/ 	.word	0x00000000
	.align		4
        /*0004*/ 	.word	0xffffffff
	.align		4
        /*0008*/ 	.word	0x00000000
	.align		4
        /*000c*/ 	.word	0xfffffffe
	.align		4
        /*0010*/ 	.word	0x00000000
	.align		4
        /*0014*/ 	.word	0xfffffffd
	.align		4
        /*0018*/ 	.word	0x00000000
	.align		4
        /*001c*/ 	.word	0xfffffffc


//--------------------- .nv.constant2.kernel_cutlass_kernel_flash_attncuteflash_fwd_sm100FlashAttentionForwardSm100_object_at__tensor0000o8011101213_tensor0000o8011101213_tensor0000o8010111213_tensor0000o8011101213_tensorptrf_0 --------------------------
	.section	.nv.constant2.kernel_cutlass_kernel_flash_attncuteflash_fwd_sm100FlashAttentionForwardSm100_object_at__tensor0000o8011101213_tensor0000o8011101213_tensor0000o8010111213_tensor0000o8011101213_tensorptrf_0,"a",@progbits
	.sectionflags	@""
	.align	4
.nv.constant2.kernel_cutlass_kernel_flash_attncuteflash_fwd_sm100FlashAttentionForwardSm100_object_at__tensor0000o8011101213_tensor0000o8011101213_tensor0000o8010111213_tensor0000o8011101213_tensorptrf_0:
        /*0000*/ 	.byte	0x10, 0x0b, 0x00, 0x00, 0xe0, 0x0a, 0x00, 0x00, 0xb0, 0x0a, 0x00, 0x00, 0x90, 0x2f, 0x00, 0x00
        /*0010*/ 	.byte	0x20, 0x0c, 0x00, 0x00, 0xc0, 0x0b, 0x00, 0x00, 0xc0, 0x0b, 0x00, 0x00, 0xc0, 0x0b, 0x00, 0x00
        /*0020*/ 	.byte	0xc0, 0x0b, 0x00, 0x00, 0xc0, 0x0b, 0x00, 0x00, 0xc0, 0x0b, 0x00, 0x00, 0x50, 0x0c, 0x00, 0x00
        /*0030*/ 	.byte	0xc0, 0x0b, 0x00, 0x00


//--------------------- .text.kernel_cutlass_kernel_flash_attncuteflash_fwd_sm100FlashAttentionForwardSm100_object_at__tensor0000o8011101213_tensor0000o8011101213_tensor0000o8010111213_tensor0000o8011101213_tensorptrf_0 --------------------------
	.section	.text.kernel_cutlass_kernel_flash_attncuteflash_fwd_sm100FlashAttentionForwardSm100_object_at__tensor0000o8011101213_tensor0000o8011101213_tensor0000o8010111213_tensor0000o8011101213_tensorptrf_0,"ax",@progbits
	.align	128
        .global         kernel_cutlass_kernel_flash_attncuteflash_fwd_sm100FlashAttentionForwardSm100_object_at__tensor0000o8011101213_tensor0000o8011101213_tensor0000o8010111213_tensor0000o8011101213_tensorptrf_0
        .type           kernel_cutlass_kernel_flash_attncuteflash_fwd_sm100FlashAttentionForwardSm100_object_at__tensor0000o8011101213_tensor0000o8011101213_tensor0000o8010111213_tensor0000o8011101213_tensorptrf_0,@function
        .size           kernel_cutlass_kernel_flash_attncuteflash_fwd_sm100FlashAttentionForwardSm100_object_at__tensor0000o8011101213_tensor0000o8011101213_tensor0000o8010111213_tensor0000o8011101213_tensorptrf_0,(.L_x_166 - kernel_cutlass_kernel_flash_attncuteflash_fwd_sm100FlashAttentionForwardSm100_object_at__tensor0000o8011101213_tensor0000o8011101213_tensor0000o8010111213_tensor0000o8011101213_tensorptrf_0)
        .other          kernel_cutlass_kernel_flash_attncuteflash_fwd_sm100FlashAttentionForwardSm100_object_at__tensor0000o8011101213_tensor0000o8011101213_tensor0000o8010111213_tensor0000o8011101213_tensorptrf_0,@"STO_CUDA_ENTRY STV_DEFAULT"
kernel_cutlass_kernel_flash_attncuteflash_fwd_sm100FlashAttentionForwardSm100_object_at__tensor0000o8011101213_tensor0000o8011101213_tensor0000o8010111213_tensor0000o8011101213_tensorptrf_0:
.text.kernel_cutlass_kernel_flash_attncuteflash_fwd_sm100FlashAttentionForwardSm100_object_at__tensor0000o8011101213_tensor0000o8011101213_tensor0000o8010111213_tensor0000o8011101213_tensorptrf_0:
[----:B------:R-:W1:Y:S01]  /*0000*/  LDC R1, c[0x0][0x37c] ;  /* 0x0000df00ff017b82 */ /* 0x000e620000000800 */
[----:B------:R-:W2:Y:S07]  /*0010*/  S2R R3, SR_TID.X ;  /* 0x0000000000037919 */ /* 0x000eae0000002100 */
[----:B------:R-:W3:Y:S01]  /*0020*/  S2UR UR16, SR_CgaCtaId ;  /* 0x00000000001079c3 */ /* 0x000ee20000008800 */
[----:B------:R-:W4:Y:S01]  /*0030*/  LDCU UR7, c[0x0][0x36c] ;  /* 0x00006d80ff0777ac */ /* 0x000f220008000800 */
[----:B------:R-:W-:Y:S01]  /*0040*/  UMOV UR10, 0x1 ;  /* 0x00000001000a7882 */ /* 0x000fe20000000000 */
[----:B------:R-:W-:-:S05]  /*0050*/  UMOV UR12, 0x1 ;  /* 0x00000001000c7882 */ /* 0x000fca0000000000 */
[----:B------:R-:W5:Y:S01]  /*0060*/  S2UR UR6, SR_CTAID.X ;  /* 0x00000000000679c3 */ /* 0x000f620000002500 */
[----:B----4-:R-:W-:Y:S02]  /*0070*/  UISETP.EQ.U32.AND UP4, UPT, UR7, 0x1, UPT ;  /* 0x000000010700788c */ /* 0x010fe4000bf82070 */
[----:B---3--:R-:W-:-:S04]  /*0080*/  ULEA.HI UR5, UR16, UR16, URZ, 0x1 ;  /* 0x0000001010057291 */ /* 0x008fc8000f8f08ff */
[----:B------:R-:W-:Y:S02]  /*0090*/  ULOP3.LUT UR4, UR5, 0xfffffffe, URZ, 0xc0, !UPT ;  /* 0xfffffffe05047892 */ /* 0x000fe4000f8ec0ff */
[----:B------:R-:W-:Y:S01]  /*00a0*/  USHF.R.U32.HI UR5, URZ, 0x1, UR5 ;  /* 0x00000001ff057899 */ /* 0x000fe20008011605 */
[----:B--2---:R-:W-:Y:S01]  /*00b0*/  SHF.R.U32.HI R0, RZ, 0x5, R3 ;  /* 0x00000005ff007819 */ /* 0x004fe20000011603 */
[----:B------:R-:W-:Y:S02]  /*00c0*/  UISETP.NE.AND UP0, UPT, UR16, UR4, UPT ;  /* 0x000000041000728c */ /* 0x000fe4000bf05270 */
[----:B-----5:R-:W-:Y:S01]  /*00d0*/  ULOP3.LUT UR8, UR6, 0x1, URZ, 0xc0, !UPT ;  /* 0x0000000106087892 */ /* 0x020fe2000f8ec0ff */
[----:B------:R-:W-:Y:S01]  /*00e0*/  R2UR UR11, R0 ;  /* 0x00000000000b72ca */ /* 0x000fe200000e0000 */
[----:B------:R-:W-:Y:S02]  /*00f0*/  UISETP.LT.AND UP0, UPT, UR16, URZ, UP0 ;  /* 0x000000ff1000728c */ /* 0x000fe40008701270 */
[----:B------:R-:W-:-:S02]  /*0100*/  UIADD3 UR6, UPT, UPT, -UR4, UR16, URZ ;  /* 0x0000001004067290 */ /* 0x000fc4000fffe1ff */
[----:B------:R-:W-:Y:S02]  /*0110*/  UIADD3 UR4, UPT, UPT, UR5, -0x1, URZ ;  /* 0xffffffff05047890 */ /* 0x000fe4000fffe0ff */
[----:B------:R-:W-:-:S05]  /*0120*/  ULOP3.LUT UR7, UR6, 0x1, URZ, 0x3c, !UPT ;  /* 0x0000000106077892 */ /* 0x000fca000f8e3cff */
[----:B------:R-:W-:Y:S01]  /*0130*/  @!UP0 UIADD3 UR4, UPT, UPT, UR5, URZ, URZ ;  /* 0x000000ff05048290 */ /* 0x000fe2000fffe0ff */
[----:B------:R-:W-:Y:S01]  /*0140*/  IMAD.U32 R2, RZ, RZ, UR11 ;  /* 0x0000000bff027e24 */ /* 0x000fe2000f8e00ff */
[----:B------:R-:W-:Y:S01]  /*0150*/  UISETP.NE.AND UP6, UPT, UR11, URZ, UPT ;  /* 0x000000ff0b00728c */ /* 0x000fe2000bfc5270 */
[----:B------:R-:W-:Y:S01]  /*0160*/  IMAD.U32 R2, RZ, RZ, UR8 ;  /* 0x00000008ff027e24 */ /* 0x000fe2000f8e00ff */
[----:B------:R-:W-:Y:S02]  /*0170*/  USHF.L.U32 UR8, UR10, UR6, URZ ;  /* 0x000000060a087299 */ /* 0x000fe400080006ff */
[----:B------:R-:W-:Y:S02]  /*0180*/  USHF.L.U32 UR6, UR10, UR7, URZ ;  /* 0x000000070a067299 */ /* 0x000fe400080006ff */
[----:B------:R-:W-:Y:S02]  /*0190*/  UIADD3 UR4, UPT, UPT, UR4, UR4, URZ ;  /* 0x0000000404047290 */ /* 0x000fe4000fffe0ff */
[----:B------:R-:W-:-:S02]  /*01a0*/  ULOP3.LUT UR5, UR6, UR8, URZ, 0xfc, !UPT ;  /* 0x0000000806057292 */ /* 0x000fc4000f8efcff */
[----:B------:R-:W-:Y:S02]  /*01b0*/  UISETP.NE.AND UP5, UPT, UR11, 0xc, UPT ;  /* 0x0000000c0b00788c */ /* 0x000fe4000bfa5270 */
[----:B------:R-:W-:-:S04]  /*01c0*/  @!UP6 UIADD3 UR12, UPT, UPT, -UR12, 0x100000, URZ ;  /* 0x001000000c0ce890 */ /* 0x000fc8000fffe1ff */
[----:B------:R-:W-:Y:S02]  /*01d0*/  @!UP6 USHF.L.U32 UR13, UR12, 0xb, URZ ;  /* 0x0000000b0c0de899 */ /* 0x000fe400080006ff */
[----:B------:R-:W-:Y:S01]  /*01e0*/  @!UP6 USHF.L.U32 UR12, UR12, 0x1, URZ ;  /* 0x000000010c0ce899 */ /* 0x000fe200080006ff */
[----:B------:R-:W-:Y:S01]  /*01f0*/  IMAD.U32 R2, RZ, RZ, UR4 ;  /* 0x00000004ff027e24 */ /* 0x000fe2000f8e00ff */
[----:B------:R-:W-:Y:S01]  /*0200*/  @!UP6 UMOV UR9, 0x400 ;  /* 0x000004000009e882 */ /* 0x000fe20000000000 */
[----:B------:R-:W-:Y:S01]  /*0210*/  MOV R6, UR5 ;  /* 0x0000000500067c02 */ /* 0x000fe20008000f00 */
[----:B------:R-:W-:Y:S01]  /*0220*/  @!UP6 ULEA UR14, UR16, UR9, 0x18 ;  /* 0x00000009100ee291 */ /* 0x000fe2000f8ec0ff */
[----:B-1----:R-:W-:Y:S11]  /*0230*/  BRA.U UP6, `(.L_x_0) ;  /* 0x0000000106387547 */ /* 0x002ff6000b800000 */
[----:B------:R-:W1:Y:S02]  /*0240*/  LDCU.64 UR4, c[0x0][0x348] ;  /* 0x00006900ff0477ac */ /* 0x000e640008000a00 */
[----:B-1----:R-:W-:Y:S02]  /*0250*/  UIADD3 UR10, UP3, UPT, UR4, 0x80, URZ ;  /* 0x00000080040a7890 */ /* 0x002fe4000ff7e0ff */
[----:B------:R-:W-:Y:S02]  /*0260*/  UIADD3 UR8, UP2, UPT, UR4, 0x100, URZ ;  /* 0x0000010004087890 */ /* 0x000fe4000ff5e0ff */
[----:B------:R-:W-:Y:S02]  /*0270*/  UIADD3 UR6, UP1, UPT, UR4, 0x180, URZ ;  /* 0x0000018004067890 */ /* 0x000fe4000ff3e0ff */
[----:B------:R-:W-:Y:S02]  /*0280*/  UIADD3 UR4, UP0, UPT, UR4, 0x200, URZ ;  /* 0x0000020004047890 */ /* 0x000fe4000ff1e0ff */
[----:B------:R-:W-:-:S02]  /*0290*/  UIADD3.X UR11, UPT, UPT, URZ, UR5, URZ, UP3, !UPT ;  /* 0x00000005ff0b7290 */ /* 0x000fc40009ffe4ff */
[----:B------:R-:W-:Y:S02]  /*02a0*/  UIADD3.X UR9, UPT, UPT, URZ, UR5, URZ, UP2, !UPT ;  /* 0x00000005ff097290 */ /* 0x000fe400097fe4ff */
[----:B------:R-:W-:Y:S02]  /*02b0*/  UIADD3.X UR7, UPT, UPT, URZ, UR5, URZ, UP1, !UPT ;  /* 0x00000005ff077290 */ /* 0x000fe40008ffe4ff */
[----:B------:R-:W-:-:S03]  /*02c0*/  UIADD3.X UR5, UPT, UPT, URZ, UR5, URZ, UP0, !UPT ;  /* 0x00000005ff057290 */ /* 0x000fc600087fe4ff */
[----:B------:R1:W-:Y:S02]  /*02d0*/  UTMACCTL.PF [UR10] ;  /* 0x000000000a0079b9 */ /* 0x0003e40008040000 */
[----:B------:R1:W-:Y:S02]  /*02e0*/  UTMACCTL.PF [UR8] ;  /* 0x00000000080079b9 */ /* 0x0003e40008040000 */
[----:B------:R1:W-:Y:S02]  /*02f0*/  UTMACCTL.PF [UR6] ;  /* 0x00000000060079b9 */ /* 0x0003e40008040000 */
[----:B------:R1:W-:Y:S02]  /*0300*/  UTMACCTL.PF [UR4] ;  /* 0x00000000040079b9 */ /* 0x0003e40008040000 */
[----:B-1----:R-:W-:Y:S01]  /*0310*/  NOP ;  /* 0x0000000000007918 */ /* 0x002fe20000000000 */
.L_x_0:
[----:B------:R-:W-:Y:S05]  /*0320*/  BRA.U UP5, `(.L_x_1) ;  /* 0x00000001052c7547 */ /* 0x000fea000b800000 */
[----:B------:R-:W1:Y:S01]  /*0330*/  S2UR UR6, SR_CgaCtaId ;  /* 0x00000000000679c3 */ /* 0x000e620000008800 */
[----:B------:R-:W-:Y:S01]  /*0340*/  UMOV UR4, 0x400 ;  /* 0x0000040000047882 */ /* 0x000fe20000000000 */
[----:B------:R-:W-:Y:S01]  /*0350*/  UMOV UR5, 0x20 ;  /* 0x0000002000057882 */ /* 0x000fe20000000000 */
[----:B------:R-:W-:Y:S01]  /*0360*/  ELECT P0, URZ, PT ;  /* 0x0000000000ff782f */ /* 0x000fe20003800000 */
[----:B-1----:R-:W-:Y:S02]  /*0370*/  ULEA UR6, UR6, UR4, 0x18 ;  /* 0x0000000406067291 */ /* 0x002fe4000f8ec0ff */
[----:B------:R-:W-:-:S04]  /*0380*/  UIADD3 UR4, UPT, UPT, -UR5, 0x100000, URZ ;  /* 0x0010000005047890 */ /* 0x000fc8000fffe1ff */
[----:B------:R-:W-:Y:S02]  /*0390*/  USHF.L.U32 UR5, UR4, 0xb, URZ ;  /* 0x0000000b04057899 */ /* 0x000fe400080006ff */
[----:B------:R-:W-:Y:S01]  /*03a0*/  USHF.L.U32 UR4, UR4, 0x1, URZ ;  /* 0x0000000104047899 */ /* 0x000fe200080006ff */
[----:B------:R-:W1:Y:S11]  /*03b0*/  FENCE.VIEW.ASYNC.S ;  /* 0x00000000000073c6 */ /* 0x000e760000000000 */
[----:B-1----:R1:W2:Y:S01]  /*03c0*/  SYNCS.EXCH.64 URZ, [UR6+0x1a0], UR4 ;  /* 0x0001a00406ff75b2 */ /* 0x0022a20008000100 */
[----:B------:R-:W-:Y:S01]  /*03d0*/  NOP ;  /* 0x0000000000007918 */ /* 0x000fe20000000000 */
.L_x_1:
[----:B------:R-:W-:Y:S01]  /*03e0*/  NOP ;  /* 0x0000000000007918 */ /* 0x000fe20000000000 */
[----:B------:R-:W3:Y:S02]  /*03f0*/  FENCE.VIEW.ASYNC.S ;  /* 0x00000000000073c6 */ /* 0x000ee40000000000 */
[----:B---3--:R3:W4:Y:S01]  /*0400*/  @!UP6 SYNCS.EXCH.64 URZ, [UR14], UR12 ;  /* 0x0000000c0effe5b2 */ /* 0x0087220008000100 */
[----:B------:R3:W5:Y:S01]  /*0410*/  @!UP6 SYNCS.EXCH.64 URZ, [UR14+0x8], UR12 ;  /* 0x0000080c0effe5b2 */ /* 0x0007620008000100 */
[----:B------:R-:W-:Y:S05]  /*0420*/  BRA.U UP6, `(.L_x_2) ;  /* 0x0000000106c87547 */ /* 0x000fea000b800000 */
[----:B-1----:R-:W-:Y:S01]  /*0430*/  UMOV UR4, 0x400 ;  /* 0x0000040000047882 */ /* 0x002fe20000000000 */
[----:B------:R-:W-:Y:S01]  /*0440*/  UMOV UR6, 0x1 ;  /* 0x0000000100067882 */ /* 0x000fe20000000000 */
[----:B------:R-:W-:Y:S02]  /*0450*/  ULEA UR4, UR16, UR4, 0x18 ;  /* 0x0000000410047291 */ /* 0x000fe4000f8ec0ff */
[----:B------:R-:W-:-:S04]  /*0460*/  UIADD3 UR6, UPT, UPT, -UR6, 0x100000, URZ ;  /* 0x0010000006067890 */ /* 0x000fc8000fffe1ff */
[----:B------:R-:W-:Y:S02]  /*0470*/  USHF.L.U32 UR7, UR6, 0xb, URZ ;  /* 0x0000000b06077899 */ /* 0x000fe400080006ff */
[----:B------:R-:W-:Y:S01]  /*0480*/  USHF.L.U32 UR6, UR6, 0x1, URZ ;  /* 0x0000000106067899 */ /* 0x000fe200080006ff */
[----:B------:R-:W-:Y:S02]  /*0490*/  UMOV UR8, 0x200 ;  /* 0x0000020000087882 */ /* 0x000fe40000000000 */
[----:B------:R-:W-:-:S04]  /*04a0*/  UIADD3 UR8, UPT, UPT, -UR8, 0x100000, URZ ;  /* 0x0010000008087890 */ /* 0x000fc8000fffe1ff */
[----:B------:R-:W-:Y:S02]  /*04b0*/  USHF.L.U32 UR9, UR8, 0xb, URZ ;  /* 0x0000000b08097899 */ /* 0x000fe400080006ff */
[----:B------:R-:W-:Y:S01]  /*04c0*/  USHF.L.U32 UR8, UR8, 0x1, URZ ;  /* 0x0000000108087899 */ /* 0x000fe200080006ff */
[----:B------:R-:W1:Y:S02]  /*04d0*/  FENCE.VIEW.ASYNC.S ;  /* 0x00000000000073c6 */ /* 0x000e640000000000 */
[----:B-1----:R1:W3:Y:S01]  /*04e0*/  SYNCS.EXCH.64 URZ, [UR4+0x10], UR6 ;  /* 0x0000100604ff75b2 */ /* 0x0022e20008000100 */
[----:B------:R1:W5:Y:S01]  /*04f0*/  SYNCS.EXCH.64 URZ, [UR4+0x18], UR6 ;  /* 0x0000180604ff75b2 */ /* 0x0003620008000100 */
[----:B------:R1:W4:Y:S01]  /*0500*/  SYNCS.EXCH.64 URZ, [UR4+0x20], UR6 ;  /* 0x0000200604ff75b2 */ /* 0x0003220008000100 */
[----:B------:R1:W2:Y:S01]  /*0510*/  SYNCS.EXCH.64 URZ, [UR4+0x28], UR6 ;  /* 0x0000280604ff75b2 */ /* 0x0002a20008000100 */
[----:B------:R1:W1:Y:S01]  /*0520*/  SYNCS.EXCH.64 URZ, [UR4+0x30], UR6 ;  /* 0x0000300604ff75b2 */ /* 0x0002620008000100 */
        /* <DEDUP_REMOVED lines=33> */
[----:B--2345:R-:W-:Y:S01]  /*0740*/  NOP ;  /* 0x0000000000007918 */ /* 0x03cfe20000000000 */
.L_x_2:
[----:B------:R-:W-:Y:S05]  /*0750*/  BRA.U UP6, `(.L_x_3) ;  /* 0x0000000106807547 */ /* 0x000fea000b800000 */
[----:B-1----:R-:W-:Y:S01]  /*0760*/  UMOV UR4, 0x400 ;  /* 0x0000040000047882 */ /* 0x002fe20000000000 */
[----:B---3--:R-:W-:Y:S01]  /*0770*/  UMOV UR14, 0x8 ;  /* 0x00000008000e7882 */ /* 0x008fe20000000000 */
[----:B------:R-:W-:Y:S01]  /*0780*/  UMOV UR8, 0x1 ;  /* 0x0000000100087882 */ /* 0x000fe20000000000 */
[----:B------:R-:W-:Y:S02]  /*0790*/  ULEA UR4, UR16, UR4, 0x18 ;  /* 0x0000000410047291 */ /* 0x000fe4000f8ec0ff */
[----:B------:R-:W-:-:S04]  /*07a0*/  UIADD3 UR14, UPT, UPT, -UR14, 0x100000, URZ ;  /* 0x001000000e0e7890 */ /* 0x000fc8000fffe1ff */
[----:B------:R-:W-:Y:S02]  /*07b0*/  USHF.L.U32 UR15, UR14, 0xb, URZ ;  /* 0x0000000b0e0f7899 */ /* 0x000fe400080006ff */
[----:B------:R-:W-:Y:S01]  /*07c0*/  USHF.L.U32 UR14, UR14, 0x1, URZ ;  /* 0x000000010e0e7899 */ /* 0x000fe200080006ff */
[----:B------:R-:W-:Y:S01]  /*07d0*/  UMOV UR12, 0x100 ;  /* 0x00000100000c7882 */ /* 0x000fe20000000000 */
        /* <DEDUP_REMOVED lines=10> */
[----:B------:R-:W-:Y:S02]  /*0880*/  USHF.L.U32 UR6, UR6, 0x1, URZ ;  /* 0x0000000106067899 */ /* 0x000fe400080006ff */
        /* <DEDUP_REMOVED lines=10> */
[----:B------:R1:W1:Y:S03]  /*0930*/  SYNCS.EXCH.64 URZ, [UR4+0x170], UR6 ;  /* 0x0001700604ff75b2 */ /* 0x0002660008000100 */
[----:B------:R1:W1:Y:S01]  /*0940*/  SYNCS.EXCH.64 URZ, [UR4+0x178], UR10 ;  /* 0x0001780a04ff75b2 */ /* 0x0002620008000100 */
[----:B------:R-:W-:Y:S01]  /*0950*/  NOP ;  /* 0x0000000000007918 */ /* 0x000fe20000000000 */
.L_x_3:
[----:B------:R-:W-:Y:S01]  /*0960*/  NOP ;  /* 0x0000000000007918 */ /* 0x000fe20000000000 */
[----:B------:R-:W-:Y:S05]  /*0970*/  BRA.U !UP4, `(.L_x_4) ;  /* 0x000000010c087547 */ /* 0x000fea000b800000 */
[----:B-12345:R-:W-:Y:S01]  /*0980*/  UCGABAR_ARV ;  /* 0x00000000000079c7 */ /* 0x03efe20008000000 */
[----:B------:R-:W-:Y:S05]  /*0990*/  BRA `(.L_x_5) ;  /* 0x0000000000047947 */ /* 0x000fea0003800000 */
.L_x_4:
[----:B-12345:R-:W-:Y:S01]  /*09a0*/  NOP ;  /* 0x0000000000007918 */ /* 0x03efe20000000000 */
.L_x_5:
[----:B------:R-:W-:Y:S05]  /*09b0*/  BRA.U !UP4, `(.L_x_6) ;  /* 0x000000010c0c7547 */ /* 0x000fea000b800000 */
[----:B------:R-:W-:Y:S01]  /*09c0*/  UCGABAR_WAIT ;  /* 0x0000000000007dc7 */ /* 0x000fe20008000000 */
[----:B------:R-:W-:Y:S01]  /*09d0*/  CCTL.IVALL ;  /* 0x00000000ff00798f */ /* 0x000fe20002000000 */
[----:B------:R-:W-:Y:S05]  /*09e0*/  BRA `(.L_x_7) ;  /* 0x0000000000047947 */ /* 0x000fea0003800000 */
.L_x_6:
[----:B------:R-:W-:Y:S06]  /*09f0*/  BAR.SYNC.DEFER_BLOCKING 0x0 ;  /* 0x0000000000007b1d */ /* 0x000fec0000010000 */
.L_x_7:
[----:B------:R-:W-:-:S13]  /*0a00*/  R2UR UR4, R0 ;  /* 0x00000000000472ca */ /* 0x000fda00000e0000 */
[----:B------:R-:W-:-:S09]  /*0a10*/  UISETP.GT.AND UP0, UPT, UR4, 0x6, UPT ;  /* 0x000000060400788c */ /* 0x000fd2000bf04270 */
[----:B------:R-:W-:Y:S05]  /*0a20*/  BRA.U UP0, `(.L_x_8) ;  /* 0x0000000100447547 */ /* 0x000fea000b800000 */
[----:B------:R-:W-:Y:S01]  /*0a30*/  R2UR UR4, R0 ;  /* 0x00000000000472ca */ /* 0x000fe200000e0000 */
[----:B------:R-:W-:-:S12]  /*0a40*/  IMAD.MOV.U32 R5, RZ, RZ, -0x4 ;  /* 0xfffffffcff057424 */ /* 0x000fd800078e00ff */
[----:B------:R-:W-:-:S05]  /*0a50*/  IMAD.U32 R4, RZ, RZ, UR4 ;  /* 0x00000004ff047e24 */ /* 0x000fca000f8e00ff */
[----:B------:R-:W-:-:S05]  /*0a60*/  VIADDMNMX.U32 R4, R5, R4, 0x3, PT ;  /* 0x0000000305047446 */ /* 0x000fca0003800004 */
[----:B------:R-:W-:-:S04]  /*0a70*/  IMAD.SHL.U32 R7, R4, 0x4, RZ ;  /* 0x0000000404077824 */ /* 0x000fc800078e00ff */
[----:B------:R-:W1:Y:S02]  /*0a80*/  LDC R4, c[0x2][R7] ;  /* 0x0080000007047b82 */ /* 0x000e640000000800 */
[----:B-1----:R-:W-:-:S04]  /*0a90*/  SHF.R.S32.HI R5, RZ, 0x1f, R4 ;  /* 0x0000001fff057819 */ /* 0x002fc80000011404 */
.L_x_149:
[----:B------:R-:W-:Y:S05]  /*0aa0*/  BRX R4 -0xab0                                                                                                                                                                                                      (*"BRANCH_TARGETS .L_x_150,.L_x_151,.L_x_152,.L_x_10"*) ;  /* 0xfffffff404547949 */ /* 0x000fea000383ffff */
.L_x_152:
[----:B------:R-:W-:-:S08]  /*0ab0*/  NOP ;  /* 0x0000000000007918 */ /* 0x000fd00000000000 */
[----:B------:R-:W1:-:S00]  /*0ac0*/  USETMAXREG.DEALLOC.CTAPOOL 0x30 ;  /* 0x00000030000079c8 */ /* 0x000e4000080e0500 */
[----:B-1----:R-:W-:Y:S05]  /*0ad0*/  BRA `(.L_x_9) ;  /* 0x00000048003c7947 */ /* 0x002fea0003800000 */
.L_x_151:
[----:B------:R-:W-:-:S08]  /*0ae0*/  NOP ;  /* 0x0000000000007918 */ /* 0x000fd00000000000 */
[----:B------:R-:W1:-:S00]  /*0af0*/  USETMAXREG.DEALLOC.CTAPOOL 0x30 ;  /* 0x00000030000079c8 */ /* 0x000e4000080e0500 */
[----:B-1----:R-:W-:Y:S05]  /*0b00*/  BRA `(.L_x_9) ;  /* 0x0000004800307947 */ /* 0x002fea0003800000 */
.L_x_150:
[----:B------:R-:W-:-:S08]  /*0b10*/  NOP ;  /* 0x0000000000007918 */ /* 0x000fd00000000000 */
[----:B------:R-:W1:-:S00]  /*0b20*/  USETMAXREG.DEALLOC.CTAPOOL 0x30 ;  /* 0x00000030000079c8 */ /* 0x000e4000080e0500 */
[----:B-1----:R-:W-:Y:S05]  /*0b30*/  BRA `(.L_x_9) ;  /* 0x0000004800247947 */ /* 0x002fea0003800000 */
.L_x_8:
[----:B------:R-:W-:Y:S01]  /*0b40*/  R2UR UR4, R0 ;  /* 0x00000000000472ca */ /* 0x000fe200000e0000 */
[----:B------:R-:W-:-:S12]  /*0b50*/  IMAD.MOV.U32 R5, RZ, RZ, -0x7 ;  /* 0xfffffff9ff057424 */ /* 0x000fd800078e00ff */
[----:B------:R-:W-:-:S05]  /*0b60*/  IMAD.U32 R4, RZ, RZ, UR4 ;  /* 0x00000004ff047e24 */ /* 0x000fca000f8e00ff */
[----:B------:R-:W-:-:S05]  /*0b70*/  VIADDMNMX.U32 R4, R5, R4, 0x8, PT ;  /* 0x0000000805047446 */ /* 0x000fca0003800004 */
[----:B------:R-:W-:-:S04]  /*0b80*/  IMAD.SHL.U32 R7, R4, 0x4, RZ ;  /* 0x0000000404077824 */ /* 0x000fc800078e00ff */
[----:B------:R-:W1:Y:S02]  /*0b90*/  LDC R4, c[0x2][R7+0x10] ;  /* 0x0080040007047b82 */ /* 0x000e640000000800 */
[----:B-1----:R-:W-:-:S04]  /*0ba0*/  SHF.R.S32.HI R5, RZ, 0x1f, R4 ;  /* 0x0000001fff057819 */ /* 0x002fc80000011404 */
.L_x_154:
[----:B------:R-:W-:Y:S05]  /*0bb0*/  BRX R4 -0xbc0                                                                                                                                                                                                      (*"BRANCH_TARGETS .L_x_155,.L_x_156,.L_x_162"*) ;  /* 0xfffffff404107949 */ /* 0x000fea000383ffff */
.L_x_156:
[----:B------:R-:W-:-:S13]  /*0bc0*/  R2UR UR4, R0 ;  /* 0x00000000000472ca */ /* 0x000fda00000e0000 */
[----:B------:R-:W-:-:S09]  /*0bd0*/  UISETP.NE.AND UP0, UPT, UR4, 0xf, UPT ;  /* 0x0000000f0400788c */ /* 0x000fd2000bf05270 */
[----:B------:R-:W-:Y:S05]  /*0be0*/  BRA.U UP0, `(.L_x_10) ;  /* 0x0000002100e87547 */ /* 0x000fea000b800000 */
[----:B------:R-:W-:-:S08]  /*0bf0*/  NOP ;  /* 0x0000000000007918 */ /* 0x000fd00000000000 */
[----:B------:R-:W1:-:S00]  /*0c00*/  USETMAXREG.DEALLOC.CTAPOOL 0x30 ;  /* 0x00000030000079c8 */ /* 0x000e4000080e0500 */
[----:B-1----:R-:W-:Y:S05]  /*0c10*/  BRA `(.L_x_9) ;  /* 0x0000004400ec7947 */ /* 0x002fea0003800000 */
.L_x_155:
[----:B------:R-:W-:-:S08]  /*0c20*/  NOP ;  /* 0x0000000000007918 */ /* 0x000fd00000000000 */
[----:B------:R-:W1:-:S00]  /*0c30*/  USETMAXREG.DEALLOC.CTAPOOL 0x30 ;  /* 0x00000030000079c8 */ /* 0x000e4000080e0500 */
[----:B-1----:R-:W-:Y:S05]  /*0c40*/  BRA `(.L_x_9) ;  /* 0x0000004400e07947 */ /* 0x002fea0003800000 */
.L_x_162:
[----:B------:R-:W-:-:S08]  /*0c50*/  NOP ;  /* 0x0000000000007918 */ /* 0x000fd00000000000 */
[----:B------:R-:W1:-:S00]  /*0c60*/  USETMAXREG.DEALLOC.CTAPOOL 0x30 ;  /* 0x00000030000079c8 */ /* 0x000e4000080e0500 */
[----:B------:R-:W2:Y:S01]  /*0c70*/  S2UR UR11, SR_CTAID.X ;  /* 0x00000000000b79c3 */ /* 0x000ea20000002500 */
[----:B------:R-:W2:Y:S01]  /*0c80*/  LDCU UR4, c[0x0][0x640] ;  /* 0x0000c800ff0477ac */ /* 0x000ea20008000800 */
[----:B-1----:R-:W-:Y:S01]  /*0c90*/  HFMA2 R4, -RZ, RZ, 0, 5.9604644775390625e-08 ;  /* 0x00000001ff047431 */ /* 0x002fe200000001ff */
[----:B------:R-:W1:Y:S01]  /*0ca0*/  LDCU.U8 UR8, c[0x0][0x644] ;  /* 0x0000c880ff0877ac */ /* 0x000e620008000000 */
[----:B------:R-:W3:Y:S01]  /*0cb0*/  LDCU.U8 UR7, c[0x0][0x645] ;  /* 0x0000c8a0ff0777ac */ /* 0x000ee20008000000 */
[----:B------:R-:W4:Y:S01]  /*0cc0*/  LDCU UR6, c[0x0][0x654] ;  /* 0x0000ca80ff0677ac */ /* 0x000f220008000800 */
[----:B------:R-:W5:Y:S01]  /*0cd0*/  LDCU.U8 UR14, c[0x0][0x638] ;  /* 0x0000c700ff0e77ac */ /* 0x000f620008000000 */
[----:B------:R-:W5:Y:S01]  /*0ce0*/  LDCU.U8 UR15, c[0x0][0x650] ;  /* 0x0000ca00ff0f77ac */ /* 0x000f620008000000 */
[----:B--2---:R-:W-:Y:S01]  /*0cf0*/  UIMAD.WIDE.U32 UR4, UR11, UR4, URZ ;  /* 0x000000040b0472a5 */ /* 0x004fe2000f8e00ff */
[----:B------:R-:W2:Y:S03]  /*0d00*/  LDCU.U8 UR12, c[0x0][0x639] ;  /* 0x0000c720ff0c77ac */ /* 0x000ea60008000000 */
[----:B------:R-:W-:Y:S01]  /*0d10*/  UIADD3 UR4, UPT, UPT, -UR5, UR11, URZ ;  /* 0x0000000b05047290 */ /* 0x000fe2000fffe1ff */
[----:B------:R-:W2:Y:S03]  /*0d20*/  LDCU.U8 UR13, c[0x0][0x651] ;  /* 0x0000ca20ff0d77ac */ /* 0x000ea60008000000 */
[----:B-1----:R-:W-:Y:S01]  /*0d30*/  USHF.R.U32.HI UR4, URZ, UR8, UR4 ;  /* 0x00000008ff047299 */ /* 0x002fe20008011604 */
[----:B------:R-:W1:Y:S03]  /*0d40*/  LDCU.64 UR8, c[0x0][0x630] ;  /* 0x0000c600ff0877ac */ /* 0x000e660008000a00 */
[----:B------:R-:W-:-:S04]  /*0d50*/  UIADD3 UR4, UPT, UPT, UR5, UR4, URZ ;  /* 0x0000000405047290 */ /* 0x000fc8000fffe0ff */
[----:B---3--:R-:W-:Y:S01]  /*0d60*/  USHF.R.U32.HI UR10, URZ, UR7, UR4 ;  /* 0x00000007ff0a7299 */ /* 0x008fe20008011604 */
[----:B------:R-:W3:Y:S03]  /*0d70*/  LDCU UR7, c[0x0][0x63c] ;  /* 0x0000c780ff0777ac */ /* 0x000ee60008000800 */
[----:B----4-:R-:W-:Y:S02]  /*0d80*/  UISETP.GE.AND UP0, UPT, UR10, UR6, UPT ;  /* 0x000000060a00728c */ /* 0x010fe4000bf06270 */
[----:B------:R-:W-:Y:S02]  /*0d90*/  UIADD3 UR4, UPT, UPT, -UR10, URZ, URZ ;  /* 0x000000ff0a047290 */ /* 0x000fe4000fffe1ff */
[----:B-----5:R-:W-:Y:S01]  /*0da0*/  USEL UR6, UR14, UR15, !UP0 ;  /* 0x0000000f0e067287 */ /* 0x020fe2000c000000 */
[----:B------:R-:W4:Y:S03]  /*0db0*/  LDCU.U8 UR15, c[0x0][0x62c] ;  /* 0x0000c580ff0f77ac */ /* 0x000f260008000000 */
[----:B------:R-:W-:-:S03]  /*0dc0*/  ULOP3.LUT UR6, UR6, 0xff, URZ, 0xc0, !UPT ;  /* 0x000000ff06067892 */ /* 0x000fc6000f8ec0ff */
[----:B-1----:R-:W1:Y:S01]  /*0dd0*/  @UP0 LDCU UR9, c[0x0][0x64c] ;  /* 0x0000c980ff0907ac */ /* 0x002e620008000800 */
[----:B---3--:R-:W-:Y:S01]  /*0de0*/  UIMAD UR7, UR4, UR7, UR11 ;  /* 0x00000007040772a4 */ /* 0x008fe2000f8e020b */
[----:B------:R-:W3:Y:S01]  /*0df0*/  @UP0 LDCU UR8, c[0x0][0x648] ;  /* 0x0000c900ff0807ac */ /* 0x000ee20008000800 */
[----:B------:R-:W5:Y:S02]  /*0e00*/  LDCU.U8 UR14, c[0x0][0x62d] ;  /* 0x0000c5a0ff0e77ac */ /* 0x000f640008000000 */
[----:B-1----:R-:W-:Y:S02]  /*0e10*/  UIMAD.WIDE.U32 UR4, UR7, UR9, URZ ;  /* 0x00000009070472a5 */ /* 0x002fe4000f8e00ff */
[----:B--2---:R-:W-:Y:S02]  /*0e20*/  USEL UR9, UR12, UR13, !UP0 ;  /* 0x0000000d0c097287 */ /* 0x004fe4000c000000 */
[----:B------:R-:W-:Y:S01]  /*0e30*/  UIADD3 UR4, UPT, UPT, UR7, -UR5, URZ ;  /* 0x8000000507047290 */ /* 0x000fe2000fffe0ff */
[----:B------:R-:W1:Y:S03]  /*0e40*/  LDCU.64 UR12, c[0x0][0x620] ;  /* 0x0000c400ff0c77ac */ /* 0x000e660008000a00 */
[----:B------:R-:W-:-:S02]  /*0e50*/  USHF.R.U32.HI UR4, URZ, UR6, UR4 ;  /* 0x00000006ff047299 */ /* 0x000fc40008011604 */
[----:B------:R-:W-:Y:S02]  /*0e60*/  ULOP3.LUT UR6, UR9, 0xff, URZ, 0xc0, !UPT ;  /* 0x000000ff09067892 */ /* 0x000fe4000f8ec0ff */
[----:B------:R-:W-:Y:S01]  /*0e70*/  UIADD3 UR4, UPT, UPT, UR5, UR4, URZ ;  /* 0x0000000405047290 */ /* 0x000fe2000fffe0ff */
[----:B------:R-:W2:Y:S03]  /*0e80*/  LDCU UR5, c[0x0][0x628] ;  /* 0x0000c500ff0577ac */ /* 0x000ea60008000800 */
[----:B------:R-:W-:Y:S01]  /*0e90*/  USHF.R.U32.HI UR22, URZ, UR6, UR4 ;  /* 0x00000006ff167299 */ /* 0x000fe20008011604 */
[----:B------:R-:W-:-:S03]  /*0ea0*/  UMOV UR9, 0x1 ;  /* 0x0000000100097882 */ /* 0x000fc60000000000 */
[----:B------:R-:W-:-:S04]  /*0eb0*/  UIADD3 UR4, UPT, UPT, -UR22, URZ, URZ ;  /* 0x000000ff16047290 */ /* 0x000fc8000fffe1ff */
[----:B---3--:R-:W-:Y:S01]  /*0ec0*/  UIMAD UR4, UR8, UR4, UR7 ;  /* 0x00000004080472a4 */ /* 0x008fe2000f8e0207 */
[----:B------:R-:W3:Y:S03]  /*0ed0*/  LDCU UR7, c[0x0][0x60c] ;  /* 0x0000c180ff0777ac */ /* 0x000ee60008000800 */
[----:B-1----:R-:W-:-:S04]  /*0ee0*/  UIMAD UR6, UR10, UR12, UR4 ;  /* 0x0000000c0a0672a4 */ /* 0x002fc8000f8e0204 */
[----:B--2---:R-:W-:-:S04]  /*0ef0*/  UIMAD.WIDE.U32 UR4, UR6, UR5, URZ ;  /* 0x00000005060472a5 */ /* 0x004fc8000f8e00ff */
[----:B------:R-:W-:-:S04]  /*0f00*/  UIADD3 UR4, UPT, UPT, UR6, -UR5, URZ ;  /* 0x8000000506047290 */ /* 0x000fc8000fffe0ff */
[----:B----4-:R-:W-:Y:S02]  /*0f10*/  USHF.R.U32.HI UR4, URZ, UR15, UR4 ;  /* 0x0000000fff047299 */ /* 0x010fe40008011604 */
[----:B---3--:R-:W-:Y:S02]  /*0f20*/  UISETP.GE.AND UP0, UPT, UR11, UR7, UPT ;  /* 0x000000070b00728c */ /* 0x008fe4000bf06270 */
[----:B------:R-:W-:-:S04]  /*0f30*/  UIADD3 UR4, UPT, UPT, UR5, UR4, URZ ;  /* 0x0000000405047290 */ /* 0x000fc8000fffe0ff */
[----:B-----5:R-:W-:-:S04]  /*0f40*/  USHF.R.U32.HI UR8, URZ, UR14, UR4 ;  /* 0x0000000eff087299 */ /* 0x020fc80008011604 */
[----:B------:R-:W-:Y:S02]  /*0f50*/  UIADD3 UR4, UPT, UPT, -UR8, URZ, URZ ;  /* 0x000000ff08047290 */ /* 0x000fe4000fffe1ff */
[----:B------:R-:W-:Y:S02]  /*0f60*/  MOV R10, UR8 ;  /* 0x00000008000a7c02 */ /* 0x000fe40008000f00 */
[----:B------:R-:W-:-:S03]  /*0f70*/  UIMAD UR5, UR4, UR13, UR6 ;  /* 0x0000000d040572a4 */ /* 0x000fc6000f8e0206 */
[----:B------:R-:W-:-:S03]  /*0f80*/  UMOV UR4, URZ ;  /* 0x000000ff00047c82 */ /* 0x000fc60008000000 */
[----:B------:R-:W-:Y:S01]  /*0f90*/  MOV R9, UR5 ;  /* 0x0000000500097c02 */ /* 0x000fe20008000f00 */
[----:B------:R-:W-:Y:S06]  /*0fa0*/  BRA.U UP0, `(.L_x_11) ;  /* 0x0000001900787547 */ /* 0x000fec000b800000 */
[----:B------:R-:W-:Y:S01]  /*0fb0*/  UMOV UR7, 0x400 ;  /* 0x0000040000077882 */ /* 0x000fe20000000000 */
[----:B------:R-:W1:Y:S01]  /*0fc0*/  S2UR UR4, SR_CTAID.X ;  /* 0x00000000000479c3 */ /* 0x000e620000002500 */
[----:B------:R-:W-:Y:S01]  /*0fd0*/  ULEA UR7, UR16, UR7, 0x18 ;  /* 0x0000000710077291 */ /* 0x000fe2000f8ec0ff */
[----:B------:R-:W-:Y:S01]  /*0fe0*/  IMAD.MOV.U32 R5, RZ, RZ, -0x80000000 ;  /* 0x80000000ff057424 */ /* 0x000fe200078e00ff */
[----:B------:R-:W2:Y:S01]  /*0ff0*/  LDCU UR44, c[0x0][0x614] ;  /* 0x0000c280ff2c77ac */ /* 0x000ea20008000800 */
[----:B------:R-:W-:Y:S02]  /*1000*/  R2UR UR45, R9 ;  /* 0x00000000092d72ca */ /* 0x000fe400000e0000 */
[----:B------:R-:W-:Y:S01]  /*1010*/  R2UR UR27, R10 ;  /* 0x000000000a1b72ca */ /* 0x000fe200000e0000 */
[----:B------:R-:W3:Y:S03]  /*1020*/  LDCU UR15, c[0x0][0x38c] ;  /* 0x00007180ff0f77ac */ /* 0x000ee60008000800 */
[----:B------:R-:W4:Y:S01]  /*1030*/  SYNCS.PHASECHK.TRANS64.TRYWAIT P0, [UR7+0xa0], R5 ;  /* 0x0000a005ff0075a7 */ /* 0x000f220008001107 */
[----:B------:R-:W5:Y:S01]  /*1040*/  LDCU.64 UR20, c[0x0][0x348] ;  /* 0x00006900ff1477ac */ /* 0x000f620008000a00 */
[----:B------:R-:W2:Y:S01]  /*1050*/  LDCU.64 UR38, c[0x0][0x348] ;  /* 0x00006900ff2677ac */ /* 0x000ea20008000a00 */
[----:B------:R-:W2:Y:S01]  /*1060*/  LDCU.64 UR40, c[0x0][0x348] ;  /* 0x00006900ff2877ac */ /* 0x000ea20008000a00 */
[----:B------:R-:W-:Y:S01]  /*1070*/  UMOV UR32, 0x0 ;  /* 0x0000000000207882 */ /* 0x000fe20000000000 */
[----:B-1----:R-:W-:Y:S01]  /*1080*/  ULOP3.LUT UR5, UR4, 0x1, URZ, 0xc0, !UPT ;  /* 0x0000000104057892 */ /* 0x002fe2000f8ec0ff */
[----:B------:R-:W1:Y:S03]  /*1090*/  LDCU UR4, c[0x0][0x380] ;  /* 0x00007000ff0477ac */ /* 0x000e660008000800 */
[----:B------:R-:W-:-:S02]  /*10a0*/  USHF.L.U32 UR47, UR5, 0x6, URZ ;  /* 0x00000006052f7899 */ /* 0x000fc400080006ff */
[----:B------:R-:W-:Y:S02]  /*10b0*/  UISETP.NE.AND UP6, UPT, UR5, URZ, UPT ;  /* 0x000000ff0500728c */ /* 0x000fe4000bfc5270 */
[----:B--2---:R-:W-:Y:S02]  /*10c0*/  UIADD3 UR5, UPT, UPT, -UR22, UR44, URZ ;  /* 0x0000002c16057290 */ /* 0x004fe4000fffe1ff */
[----:B---3--:R-:W-:Y:S02]  /*10d0*/  UIADD3 UR9, UPT, UPT, -UR15, URZ, URZ ;  /* 0x000000ff0f097290 */ /* 0x008fe4000fffe1ff */
[----:B------:R-:W-:Y:S02]  /*10e0*/  UIADD3 UR17, UPT, UPT, UR15, -0x1, URZ ;  /* 0xffffffff0f117890 */ /* 0x000fe4000fffe0ff */
[----:B------:R-:W-:Y:S02]  /*10f0*/  USHF.R.S32.HI UR9, URZ, 0x1f, UR9 ;  /* 0x0000001fff097899 */ /* 0x000fe40008011409 */
[----:B------:R-:W-:-:S02]  /*1100*/  UISETP.GT.AND UP5, UPT, UR15, URZ, UPT ;  /* 0x000000ff0f00728c */ /* 0x000fc4000bfa4270 */
[----:B-1----:R-:W-:Y:S02]  /*1110*/  UIADD3 UR4, UPT, UPT, UR15, -UR4, URZ ;  /* 0x800000040f047290 */ /* 0x002fe4000fffe0ff */
[----:B------:R-:W-:Y:S02]  /*1120*/  USHF.R.S32.HI UR11, URZ, 0x1f, UR17 ;  /* 0x0000001fff0b7899 */ /* 0x000fe40008011411 */
[----:B------:R-:W-:Y:S02]  /*1130*/  ULEA UR4, UR5, UR4, 0x7 ;  /* 0x0000000405047291 */ /* 0x000fe4000f8e38ff */
[----:B------:R-:W-:Y:S02]  /*1140*/  ULEA.HI UR9, UR9, -UR15, URZ, 0x7 ;  /* 0x8000000f09097291 */ /* 0x000fe4000f8f38ff */
[----:B------:R-:W-:Y:S02]  /*1150*/  UIADD3 UR6, UPT, UPT, -UR4, URZ, URZ ;  /* 0x000000ff04067290 */ /* 0x000fe4000fffe1ff */
[----:B------:R-:W-:-:S02]  /*1160*/  UIADD3 UR5, UPT, UPT, UR4, -0x1, URZ ;  /* 0xffffffff04057890 */ /* 0x000fc4000fffe0ff */
[----:B------:R-:W-:Y:S02]  /*1170*/  USHF.R.S32.HI UR6, URZ, 0x1f, UR6 ;  /* 0x0000001fff067899 */ /* 0x000fe40008011406 */
[----:B------:R-:W-:Y:S02]  /*1180*/  UISETP.GT.AND UP0, UPT, UR4, URZ, UPT ;  /* 0x000000ff0400728c */ /* 0x000fe4000bf04270 */
[----:B------:R-:W-:Y:S02]  /*1190*/  ULEA.HI UR4, UR6, -UR4, URZ, 0x7 ;  /* 0x8000000406047291 */ /* 0x000fe4000f8f38ff */
[----:B------:R-:W-:Y:S02]  /*11a0*/  USHF.R.S32.HI UR8, URZ, 0x1f, UR5 ;  /* 0x0000001fff087899 */ /* 0x000fe40008011405 */
[----:B------:R-:W-:Y:S02]  /*11b0*/  USHF.R.S32.HI UR4, URZ, 0x7, UR4 ;  /* 0x00000007ff047899 */ /* 0x000fe40008011404 */
[----:B------:R-:W-:-:S02]  /*11c0*/  ULEA.HI UR5, UR8, UR5, URZ, 0x7 ;  /* 0x0000000508057291 */ /* 0x000fc4000f8f38ff */
[----:B------:R-:W-:Y:S02]  /*11d0*/  UIADD3 UR6, UPT, UPT, -UR4, URZ, URZ ;  /* 0x000000ff04067290 */ /* 0x000fe4000fffe1ff */
[----:B------:R-:W-:Y:S02]  /*11e0*/  ULEA.HI UR8, UR11, UR17, URZ, 0x7 ;  /* 0x000000110b087291 */ /* 0x000fe4000f8f38ff */
[----:B------:R-:W-:Y:S01]  /*11f0*/  USHF.R.S32.HI UR4, URZ, 0x7, UR9 ;  /* 0x00000007ff047899 */ /* 0x000fe20008011409 */
[----:B------:R-:W-:Y:S01]  /*1200*/  UMOV UR33, 0x1 ;  /* 0x0000000100217882 */ /* 0x000fe20000000000 */
[----:B------:R-:W1:Y:S01]  /*1210*/  LDCU.64 UR42, c[0x0][0x348] ;  /* 0x00006900ff2a77ac */ /* 0x000e620008000a00 */
[----:B------:R-:W-:Y:S02]  /*1220*/  ULEA.HI.SX32 UR5, UR5, 0x1, 0x19 ;  /* 0x0000000105057891 */ /* 0x000fe4000f8fcaff */
[----:B------:R-:W-:Y:S02]  /*1230*/  @UP5 UIMAD.WIDE UR18, UR8, 0x2000000, UR32 ;  /* 0x02000000081258a5 */ /* 0x000fe4000f8e0220 */
[----:B------:R-:W-:Y:S01]  /*1240*/  UIADD3 UR4, UPT, UPT, -UR4, URZ, URZ ;  /* 0x000000ff04047290 */ /* 0x000fe2000fffe1ff */
[----:B------:R-:W2:Y:S01]  /*1250*/  LDCU.64 UR24, c[0x0][0x348] ;  /* 0x00006900ff1877ac */ /* 0x000ea20008000a00 */
[----:B-----5:R-:W-:Y:S01]  /*1260*/  UIADD3 UR16, UP4, UPT, UR20, 0x100, URZ ;  /* 0x0000010014107890 */ /* 0x020fe2000ff9e0ff */
[----:B------:R-:W-:-:S04]  /*1270*/  @!UP0 UMOV UR5, UR6 ;  /* 0x0000000600058c82 */ /* 0x000fc80008000000 */
[----:B------:R-:W-:Y:S01]  /*1280*/  @UP5 UMOV UR4, UR19 ;  /* 0x0000001300045c82 */ /* 0x000fe20008000000 */
[----:B------:R-:W-:Y:S02]  /*1290*/  UIADD3.X UR17, UPT, UPT, URZ, UR21, URZ, UP4, !UPT ;  /* 0x00000015ff117290 */ /* 0x000fe4000a7fe4ff */
[----:B------:R-:W-:Y:S02]  /*12a0*/  UISETP.LT.AND UP4, UPT, UR5, UR4, UPT ;  /* 0x000000040500728c */ /* 0x000fe4000bf81270 */
[----:B------:R-:W-:Y:S02]  /*12b0*/  UIADD3 UR31, UP2, UPT, UR38, 0x100, URZ ;  /* 0x00000100261f7890 */ /* 0x000fe4000ff5e0ff */
[----:B------:R-:W-:Y:S02]  /*12c0*/  USEL UR46, UR5, UR4, UP4 ;  /* 0x00000004052e7287 */ /* 0x000fe4000a000000 */
[----:B------:R-:W-:Y:S02]  /*12d0*/  UIADD3 UR33, UPT, UPT, UR7, 0x10, URZ ;  /* 0x0000001007217890 */ /* 0x000fe4000fffe0ff */
[----:B------:R-:W-:-:S02]  /*12e0*/  UIADD3 UR38, UP1, UPT, UR40, 0x100, URZ ;  /* 0x0000010028267890 */ /* 0x000fc4000ff3e0ff */
[----:B-1----:R-:W-:Y:S02]  /*12f0*/  UIADD3 UR40, UP0, UPT, UR42, 0x100, URZ ;  /* 0x000001002a287890 */ /* 0x002fe4000ff1e0ff */
[----:B------:R-:W-:Y:S02]  /*1300*/  USHF.L.U32 UR23, UR46, 0x7, URZ ;  /* 0x000000072e177899 */ /* 0x000fe400080006ff */
[----:B------:R-:W-:Y:S02]  /*1310*/  ULOP3.LUT UR33, UR33, 0xfefffc10, URZ, 0xc0, !UPT ;  /* 0xfefffc1021217892 */ /* 0x000fe4000f8ec0ff */
[----:B------:R-:W-:Y:S02]  /*1320*/  UIADD3.X UR6, UPT, UPT, URZ, UR39, URZ, UP2, !UPT ;  /* 0x00000027ff067290 */ /* 0x000fe400097fe4ff */
[----:B------:R-:W-:Y:S02]  /*1330*/  UIADD3.X UR39, UPT, UPT, URZ, UR43, URZ, UP0, !UPT ;  /* 0x0000002bff277290 */ /* 0x000fe400087fe4ff */
[----:B--2---:R-:W-:-:S02]  /*1340*/  UIADD3 UR14, UP3, UPT, UR24, 0x100, URZ ;  /* 0x00000100180e7890 */ /* 0x004fc4000ff7e0ff */
[----:B------:R-:W-:Y:S01]  /*1350*/  UIADD3 UR43, UPT, UPT, UR23, -0x80, URZ ;  /* 0xffffff80172b7890 */ /* 0x000fe2000fffe0ff */
[----:B------:R-:W-:Y:S01]  /*1360*/  UMOV UR34, URZ ;  /* 0x000000ff00227c82 */ /* 0x000fe20008000000 */
[----:B------:R-:W-:Y:S01]  /*1370*/  UMOV UR36, UR45 ;  /* 0x0000002d00247c82 */ /* 0x000fe20008000000 */
[----:B------:R-:W-:Y:S01]  /*1380*/  UMOV UR37, UR27 ;  /* 0x0000001b00257c82 */ /* 0x000fe20008000000 */
[----:B------:R-:W-:Y:S01]  /*1390*/  UMOV UR10, 0x10 ;  /* 0x00000010000a7882 */ /* 0x000fe20000000000 */
[----:B------:R-:W-:Y:S01]  /*13a0*/  UMOV UR12, UR45 ;  /* 0x0000002d000c7c82 */ /* 0x000fe20008000000 */
[----:B------:R-:W-:Y:S01]  /*13b0*/  UMOV UR13, UR27 ;  /* 0x0000001b000d7c82 */ /* 0x000fe20008000000 */
[----:B------:R-:W-:Y:S01]  /*13c0*/  UMOV UR26, 0x20 ;  /* 0x00000020001a7882 */ /* 0x000fe20000000000 */
[----:B------:R-:W-:Y:S01]  /*13d0*/  UMOV UR28, UR45 ;  /* 0x0000002d001c7c82 */ /* 0x000fe20008000000 */
[----:B------:R-:W-:Y:S01]  /*13e0*/  UMOV UR29, UR27 ;  /* 0x0000001b001d7c82 */ /* 0x000fe20008000000 */
[----:B------:R-:W-:-:S02]  /*13f0*/  UIADD3.X UR15, UPT, UPT, URZ, UR25, URZ, UP3, !UPT ;  /* 0x00000019ff0f7290 */ /* 0x000fc40009ffe4ff */
[----:B------:R-:W-:Y:S02]  /*1400*/  UIADD3.X UR30, UPT, UPT, URZ, UR41, URZ, UP1, !UPT ;  /* 0x00000029ff1e7290 */ /* 0x000fe40008ffe4ff */
[----:B------:R-:W-:Y:S02]  /*1410*/  UIADD3 UR32, UPT, UPT, UR7, 0xa800, URZ ;  /* 0x0000a80007207890 */ /* 0x000fe4000fffe0ff */
[----:B------:R-:W-:Y:S02]  /*1420*/  UIADD3 UR8, UPT, UPT, UR7, 0xb000, URZ ;  /* 0x0000b00007087890 */ /* 0x000fe4000fffe0ff */
[----:B------:R-:W-:Y:S02]  /*1430*/  UIADD3 UR24, UPT, UPT, UR7, 0xb800, URZ ;  /* 0x0000b80007187890 */ /* 0x000fe4000fffe0ff */
[----:B------:R-:W-:Y:S01]  /*1440*/  UIADD3 UR35, UPT, UPT, UR47, UR43, URZ ;  /* 0x0000002b2f237290 */ /* 0x000fe2000fffe0ff */
[----:B------:R-:W-:Y:S01]  /*1450*/  UMOV UR18, 0x30 ;  /* 0x0000003000127882 */ /* 0x000fe20000000000 */
[----:B------:R-:W-:Y:S01]  /*1460*/  UMOV UR20, UR45 ;  /* 0x0000002d00147c82 */ /* 0x000fe20008000000 */
[----:B------:R-:W-:Y:S01]  /*1470*/  UMOV UR21, UR27 ;  /* 0x0000001b00157c82 */ /* 0x000fe20008000000 */
[----:B------:R-:W-:Y:S01]  /*1480*/  UMOV UR9, UR33 ;  /* 0x0000002100097c82 */ /* 0x000fe20008000000 */
[----:B----4-:R-:W-:Y:S07]  /*1490*/  @!P0 BRA `(.L_x_12) ;  /* 0x000000d4007c8947 */ /* 0x010fee0003800000 */
.L_x_89:
[----:B------:R-:W-:Y:S05]  /*14a0*/  BRA.U UP6, `(.L_x_13) ;  /* 0x00000001060c7547 */ /* 0x000fea000b800000 */
[----:B------:R-:W-:-:S13]  /*14b0*/  ELECT P0, URZ, PT ;  /* 0x0000000000ff782f */ /* 0x000fda0003800000 */
[----:B-1----:R-:W-:-:S04]  /*14c0*/  @P0 MOV R4, 0x5000 ;  /* 0x0000500000040802 */ /* 0x002fc80000000f00 */
[----:B------:R2:W-:Y:S03]  /*14d0*/  @P0 SYNCS.ARRIVE.TRANS64 RZ, [UR7+0x10], R4 ;  /* 0x00001004ffff09a7 */ /* 0x0005e60008000007 */
.L_x_13:
[----:B------:R-:W-:Y:S01]  /*14e0*/  R2UR UR42, R9 ;  /* 0x00000000092a72ca */ /* 0x000fe200000e0000 */
[----:B------:R3:W-:Y:S01]  /*14f0*/  UTMALDG.4D.2CTA [UR32], [UR16], desc[URZ] ;  /* 0x0000ff20100075b4 */ /* 0x0007e20008219000 */
[----:B------:R-:W-:Y:S01]  /*1500*/  R2UR UR41, R10 ;  /* 0x000000000a2972ca */ /* 0x000fe200000e0000 */
[----:B------:R-:W-:Y:S01]  /*1510*/  UMOV UR11, UR35 ;  /* 0x00000023000b7c82 */ /* 0x000fe20008000000 */
[----:B------:R-:W-:Y:S01]  /*1520*/  UMOV UR25, UR33 ;  /* 0x0000002100197c82 */ /* 0x000fe20008000000 */
[----:B------:R-:W-:Y:S01]  /*1530*/  UMOV UR27, UR35 ;  /* 0x00000023001b7c82 */ /* 0x000fe20008000000 */
[----:B------:R-:W-:Y:S01]  /*1540*/  UMOV UR4, UR31 ;  /* 0x0000001f00047c82 */ /* 0x000fe20008000000 */
[----:B------:R-:W-:Y:S01]  /*1550*/  UMOV UR5, UR6 ;  /* 0x0000000600057c82 */ /* 0x000fe20008000000 */
[----:B------:R-:W-:Y:S01]  /*1560*/  UMOV UR19, UR35 ;  /* 0x0000002300137c82 */ /* 0x000fe20008000000 */
[----:B------:R4:W-:Y:S01]  /*1570*/  UTMALDG.4D.2CTA [UR8], [UR14], desc[URZ] ;  /* 0x0000ff080e0075b4 */ /* 0x0009e20008219000 */
[----:B------:R-:W5:Y:S01]  /*1580*/  S2UR UR45, SR_CTAID.X ;  /* 0x00000000002d79c3 */ /* 0x000f620000002500 */
[----:B------:R1:W-:Y:S01]  /*1590*/  UTMALDG.4D.2CTA [UR24], [UR4], desc[URZ] ;  /* 0x0000ff18040075b4 */ /* 0x0003e20008219000 */
[----:B-----5:R-:W-:-:S02]  /*15a0*/  ULOP3.LUT UR45, UR45, 0x1, URZ, 0xc0, !UPT ;  /* 0x000000012d2d7892 */ /* 0x020fc4000f8ec0ff */
[----:B---3--:R-:W-:Y:S01]  /*15b0*/  UIADD3 UR16, UPT, UPT, UR7, 0xc000, URZ ;  /* 0x0000c00007107890 */ /* 0x008fe2000fffe0ff */
[----:B------:R-:W-:Y:S01]  /*15c0*/  UMOV UR17, UR33 ;  /* 0x0000002100117c82 */ /* 0x000fe20008000000 */
[----:B------:R-:W-:Y:S01]  /*15d0*/  UMOV UR34, URZ ;  /* 0x000000ff00227c82 */ /* 0x000fe20008000000 */
[----:B------:R-:W-:Y:S01]  /*15e0*/  UMOV UR36, UR42 ;  /* 0x0000002a00247c82 */ /* 0x000fe20008000000 */
[----:B------:R-:W-:Y:S01]  /*15f0*/  UMOV UR37, UR41 ;  /* 0x0000002900257c82 */ /* 0x000fe20008000000 */
[----:B----4-:R-:W-:Y:S01]  /*1600*/  UIADD3 UR8, UPT, UPT, UR7, 0xc800, URZ ;  /* 0x0000c80007087890 */ /* 0x010fe2000fffe0ff */
[----:B------:R-:W-:Y:S01]  /*1610*/  UMOV UR10, 0x40 ;  /* 0x00000040000a7882 */ /* 0x000fe20000000000 */
[----:B------:R-:W-:Y:S01]  /*1620*/  UMOV UR12, UR42 ;  /* 0x0000002a000c7c82 */ /* 0x000fe20008000000 */
[----:B------:R-:W-:Y:S01]  /*1630*/  UMOV UR13, UR41 ;  /* 0x00000029000d7c82 */ /* 0x000fe20008000000 */
[----:B------:R-:W-:Y:S01]  /*1640*/  UMOV UR9, UR33 ;  /* 0x0000002100097c82 */ /* 0x000fe20008000000 */
[----:B------:R-:W3:Y:S01]  /*1650*/  LDCU.64 UR32, c[0x0][0x348] ;  /* 0x00006900ff2077ac */ /* 0x000ee20008000a00 */
[----:B-1----:R-:W-:Y:S01]  /*1660*/  UMOV UR4, UR38 ;  /* 0x0000002600047c82 */ /* 0x002fe20008000000 */
[----:B------:R-:W-:Y:S01]  /*1670*/  UMOV UR5, UR30 ;  /* 0x0000001e00057c82 */ /* 0x000fe20008000000 */
[----:B------:R-:W1:Y:S01]  /*1680*/  LDCU.64 UR30, c[0x0][0x348] ;  /* 0x00006900ff1e77ac */ /* 0x000e620008000a00 */
[----:B------:R4:W-:Y:S01]  /*1690*/  UTMALDG.4D.2CTA [UR16], [UR4], desc[URZ] ;  /* 0x0000ff10040075b4 */ /* 0x0009e20008219000 */
[----:B------:R-:W5:Y:S01]  /*16a0*/  LDCU.64 UR24, c[0x0][0x348] ;  /* 0x00006900ff1877ac */ /* 0x000f620008000a00 */
[----:B------:R-:W-:Y:S01]  /*16b0*/  UMOV UR26, 0x20 ;  /* 0x00000020001a7882 */ /* 0x000fe20000000000 */
[----:B------:R-:W-:Y:S01]  /*16c0*/  UMOV UR28, UR42 ;  /* 0x0000002a001c7c82 */ /* 0x000fe20008000000 */
[----:B------:R-:W-:Y:S01]  /*16d0*/  UMOV UR29, UR41 ;  /* 0x00000029001d7c82 */ /* 0x000fe20008000000 */
[----:B---3--:R-:W-:-:S02]  /*16e0*/  UIADD3 UR38, UP0, UPT, UR32, 0x80, URZ ;  /* 0x0000008020267890 */ /* 0x008fc4000ff1e0ff */
[----:B------:R-:W-:Y:S02]  /*16f0*/  UIADD3 UR32, UPT, UPT, UR7, 0x5800, URZ ;  /* 0x0000580007207890 */ /* 0x000fe4000fffe0ff */
[----:B-1----:R-:W-:Y:S01]  /*1700*/  UIADD3 UR30, UP1, UPT, UR30, 0x80, URZ ;  /* 0x000000801e1e7890 */ /* 0x002fe2000ff3e0ff */
[----:B----4-:R-:W-:Y:S01]  /*1710*/  UMOV UR4, UR40 ;  /* 0x0000002800047c82 */ /* 0x010fe20008000000 */
[----:B------:R-:W-:Y:S01]  /*1720*/  UMOV UR5, UR39 ;  /* 0x0000002700057c82 */ /* 0x000fe20008000000 */
[----:B------:R-:W1:Y:S01]  /*1730*/  LDCU.64 UR20, c[0x0][0x348] ;  /* 0x00006900ff1477ac */ /* 0x000e620008000a00 */
[----:B------:R3:W-:Y:S01]  /*1740*/  UTMALDG.4D.2CTA [UR8], [UR4], desc[URZ] ;  /* 0x0000ff08040075b4 */ /* 0x0007e20008219000 */
[----:B------:R-:W4:Y:S01]  /*1750*/  SYNCS.PHASECHK.TRANS64.TRYWAIT P0, [UR7+0x8], R5 ;  /* 0x00000805ff0075a7 */ /* 0x000f220008001107 */
[----:B-----5:R-:W-:Y:S01]  /*1760*/  UIADD3 UR17, UP2, UPT, UR24, 0x80, URZ ;  /* 0x0000008018117890 */ /* 0x020fe2000ff5e0ff */
[----:B------:R-:W-:Y:S01]  /*1770*/  UMOV UR18, 0x30 ;  /* 0x0000003000127882 */ /* 0x000fe20000000000 */
[----:B------:R-:W-:-:S02]  /*1780*/  UIADD3 UR24, UPT, UPT, UR7, 0x7800, URZ ;  /* 0x0000780007187890 */ /* 0x000fc4000fffe0ff */
[----:B------:R-:W-:Y:S01]  /*1790*/  UIADD3.X UR6, UPT, UPT, URZ, UR25, URZ, UP2, !UPT ;  /* 0x00000019ff067290 */ /* 0x000fe200097fe4ff */
[----:B---3--:R-:W3:Y:S01]  /*17a0*/  LDCU.64 UR8, c[0x0][0x348] ;  /* 0x00006900ff0877ac */ /* 0x008ee20008000a00 */
[----:B------:R-:W-:Y:S02]  /*17b0*/  ULOP3.LUT UR4, URZ, UR22, URZ, 0x33, !UPT ;  /* 0x00000016ff047292 */ /* 0x000fe4000f8e33ff */
[----:B------:R-:W-:Y:S02]  /*17c0*/  UIADD3.X UR22, UPT, UPT, URZ, UR31, URZ, UP1, !UPT ;  /* 0x0000001fff167290 */ /* 0x000fe40008ffe4ff */
[----:B------:R-:W-:Y:S02]  /*17d0*/  UIADD3 UR5, UPT, UPT, UR4, UR44, URZ ;  /* 0x0000002c04057290 */ /* 0x000fe4000fffe0ff */
[----:B------:R-:W-:Y:S02]  /*17e0*/  UIADD3.X UR31, UPT, UPT, URZ, UR33, URZ, UP0, !UPT ;  /* 0x00000021ff1f7290 */ /* 0x000fe400087fe4ff */
[----:B------:R-:W-:-:S02]  /*17f0*/  ULEA UR35, UR5, UR45, 0x1 ;  /* 0x0000002d05237291 */ /* 0x000fc4000f8e08ff */
[----:B------:R-:W-:Y:S02]  /*1800*/  ULOP3.LUT UR33, UR7, 0xfefffc00, URZ, 0xc0, !UPT ;  /* 0xfefffc0007217892 */ /* 0x000fe4000f8ec0ff */
[----:B------:R-:W-:Y:S02]  /*1810*/  USHF.L.U32 UR35, UR35, 0x7, URZ ;  /* 0x0000000723237899 */ /* 0x000fe400080006ff */
[----:B---3--:R-:W-:Y:S02]  /*1820*/  UIADD3 UR14, UP4, UPT, UR8, 0x80, URZ ;  /* 0x00000080080e7890 */ /* 0x008fe4000ff9e0ff */
[----:B-1----:R-:W-:Y:S02]  /*1830*/  UIADD3 UR4, UP3, UPT, UR20, 0x80, URZ ;  /* 0x0000008014047890 */ /* 0x002fe4000ff7e0ff */
[----:B------:R-:W-:Y:S02]  /*1840*/  UIADD3.X UR15, UPT, UPT, URZ, UR9, URZ, UP4, !UPT ;  /* 0x00000009ff0f7290 */ /* 0x000fe4000a7fe4ff */
[----:B------:R-:W-:Y:S01]  /*1850*/  UIADD3.X UR5, UPT, UPT, URZ, UR21, URZ, UP3, !UPT ;  /* 0x00000015ff057290 */ /* 0x000fe20009ffe4ff */
[----:B------:R-:W-:Y:S01]  /*1860*/  UMOV UR10, 0x10 ;  /* 0x00000010000a7882 */ /* 0x000fe20000000000 */
[----:B------:R-:W-:Y:S01]  /*1870*/  UIADD3 UR8, UPT, UPT, UR7, 0x6800, URZ ;  /* 0x0000680007087890 */ /* 0x000fe2000fffe0ff */
[----:B------:R-:W-:Y:S01]  /*1880*/  UMOV UR20, UR42 ;  /* 0x0000002a00147c82 */ /* 0x000fe20008000000 */
[----:B------:R-:W-:Y:S01]  /*1890*/  UMOV UR21, UR41 ;  /* 0x0000002900157c82 */ /* 0x000fe20008000000 */
[----:B------:R-:W-:Y:S01]  /*18a0*/  UMOV UR9, UR33 ;  /* 0x0000002100097c82 */ /* 0x000fe20008000000 */
[----:B------:R-:W-:Y:S01]  /*18b0*/  UMOV UR11, UR35 ;  /* 0x00000023000b7c82 */ /* 0x000fe20008000000 */
[----:B----4-:R-:W-:Y:S06]  /*18c0*/  @!P0 BRA `(.L_x_14) ;  /* 0x000000d000908947 */ /* 0x010fec0003800000 */
.L_x_91:
[----:B------:R-:W-:Y:S05]  /*18d0*/  BRA.U UP6, `(.L_x_15) ;  /* 0x00000001060c7547 */ /* 0x000fea000b800000 */
[----:B------:R-:W-:-:S13]  /*18e0*/  ELECT P0, URZ, PT ;  /* 0x0000000000ff782f */ /* 0x000fda0003800000 */
[----:B-12---:R-:W-:-:S04]  /*18f0*/  @P0 MOV R4, 0xa000 ;  /* 0x0000a00000040802 */ /* 0x006fc80000000f00 */
[----:B------:R3:W-:Y:S03]  /*1900*/  @P0 SYNCS.ARRIVE.TRANS64 RZ, [UR7], R4 ;  /* 0x00000004ffff09a7 */ /* 0x0007e60008000007 */
.L_x_15:
[----:B------:R-:W-:Y:S01]  /*1910*/  R2UR UR40, R9 ;  /* 0x00000000092872ca */ /* 0x000fe200000e0000 */
[----:B------:R-:W-:Y:S01]  /*1920*/  UIADD3 UR16, UPT, UPT, UR7, 0x8800, URZ ;  /* 0x0000880007107890 */ /* 0x000fe2000fffe0ff */
[----:B------:R-:W-:Y:S01]  /*1930*/  R2UR UR39, R10 ;  /* 0x000000000a2772ca */ /* 0x000fe200000e0000 */
[----:B------:R4:W-:Y:S01]  /*1940*/  UTMALDG.4D.2CTA [UR32], [UR14], desc[URZ] ;  /* 0x0000ff200e0075b4 */ /* 0x0009e20008219000 */
[----:B------:R-:W-:Y:S01]  /*1950*/  UMOV UR25, UR33 ;  /* 0x0000002100197c82 */ /* 0x000fe20008000000 */
[----:B------:R-:W-:Y:S01]  /*1960*/  UMOV UR27, UR35 ;  /* 0x00000023001b7c82 */ /* 0x000fe20008000000 */
[----:B------:R-:W-:Y:S01]  /*1970*/  UMOV UR19, UR35 ;  /* 0x0000002300137c82 */ /* 0x000fe20008000000 */
[----:B------:R-:W5:Y:S01]  /*1980*/  S2UR UR41, SR_CTAID.X ;  /* 0x00000000002979c3 */ /* 0x000f620000002500 */
[----:B------:R1:W-:Y:S05]  /*1990*/  UTMALDG.4D.2CTA [UR8], [UR4], desc[URZ] ;  /* 0x0000ff08040075b4 */ /* 0x0003ea0008219000 */
[----:B------:R-:W-:-:S02]  /*19a0*/  UMOV UR44, UR40 ;  /* 0x00000028002c7c82 */ /* 0x000fc40008000000 */
[----:B------:R-:W-:Y:S01]  /*19b0*/  UMOV UR45, UR39 ;  /* 0x00000027002d7c82 */ /* 0x000fe20008000000 */
[----:B-----5:R-:W-:-:S04]  /*19c0*/  ULOP3.LUT UR41, UR41, 0x1, URZ, 0xc0, !UPT ;  /* 0x0000000129297892 */ /* 0x020fc8000f8ec0ff */
[----:B------:R-:W-:Y:S02]  /*19d0*/  UIMAD UR42, UR41, 0x28, URZ ;  /* 0x00000028292a78a4 */ /* 0x000fe4000f8e02ff */
[----:B------:R-:W-:Y:S01]  /*19e0*/  UIADD3 UR41, UPT, UPT, UR7, 0x18, URZ ;  /* 0x0000001807297890 */ /* 0x000fe2000fffe0ff */
[----:B----4-:R-:W4:Y:S03]  /*19f0*/  LDCU.64 UR14, c[0x0][0x348] ;  /* 0x00006900ff0e77ac */ /* 0x010f260008000a00 */
[----:B------:R-:W-:Y:S01]  /*1a00*/  ULOP3.LUT UR41, UR41, 0xfefffc18, URZ, 0xc0, !UPT ;  /* 0xfefffc1829297892 */ /* 0x000fe2000f8ec0ff */
[----:B------:R-:W-:Y:S01]  /*1a10*/  UMOV UR36, UR40 ;  /* 0x0000002800247c82 */ /* 0x000fe20008000000 */
[----:B------:R-:W-:Y:S01]  /*1a20*/  UMOV UR37, UR39 ;  /* 0x0000002700257c82 */ /* 0x000fe20008000000 */
[----:B-1----:R-:W-:Y:S01]  /*1a30*/  UIADD3 UR8, UPT, UPT, UR7, 0x9800, URZ ;  /* 0x0000980007087890 */ /* 0x002fe2000fffe0ff */
[----:B------:R-:W-:Y:S01]  /*1a40*/  UMOV UR4, UR17 ;  /* 0x0000001100047c82 */ /* 0x000fe20008000000 */
[----:B------:R-:W-:Y:S01]  /*1a50*/  UMOV UR5, UR6 ;  /* 0x0000000600057c82 */ /* 0x000fe20008000000 */
[----:B------:R-:W-:Y:S01]  /*1a60*/  UMOV UR17, UR33 ;  /* 0x0000002100117c82 */ /* 0x000fe20008000000 */
[----:B------:R1:W-:Y:S01]  /*1a70*/  UTMALDG.4D.2CTA [UR24], [UR4], desc[URZ] ;  /* 0x0000ff18040075b4 */ /* 0x0003e20008219000 */
[----:B------:R-:W-:Y:S01]  /*1a80*/  UMOV UR10, 0x40 ;  /* 0x00000040000a7882 */ /* 0x000fe20000000000 */
[----:B------:R-:W-:Y:S01]  /*1a90*/  UMOV UR12, UR40 ;  /* 0x00000028000c7c82 */ /* 0x000fe20008000000 */
[----:B------:R-:W-:Y:S01]  /*1aa0*/  UMOV UR13, UR39 ;  /* 0x00000027000d7c82 */ /* 0x000fe20008000000 */
[----:B------:R-:W-:Y:S01]  /*1ab0*/  UMOV UR9, UR33 ;  /* 0x0000002100097c82 */ /* 0x000fe20008000000 */
[----:B------:R-:W-:Y:S01]  /*1ac0*/  UMOV UR11, UR35 ;  /* 0x00000023000b7c82 */ /* 0x000fe20008000000 */
[----:B------:R-:W-:-:S02]  /*1ad0*/  UIADD3 UR34, UPT, UPT, UR42, 0x8, URZ ;  /* 0x000000082a227890 */ /* 0x000fc4000fffe0ff */
[----:B------:R-:W-:Y:S01]  /*1ae0*/  UIADD3 UR32, UPT, UPT, UR7, 0xd800, URZ ;  /* 0x0000d80007207890 */ /* 0x000fe2000fffe0ff */
[----:B------:R-:W-:Y:S01]  /*1af0*/  UMOV UR33, UR41 ;  /* 0x0000002900217c82 */ /* 0x000fe20008000000 */
[----:B------:R-:W-:Y:S01]  /*1b00*/  UMOV UR35, UR43 ;  /* 0x0000002b00237c82 */ /* 0x000fe20008000000 */
[----:B-1----:R-:W-:Y:S01]  /*1b10*/  UMOV UR4, UR30 ;  /* 0x0000001e00047c82 */ /* 0x002fe20008000000 */
[----:B------:R-:W-:Y:S01]  /*1b20*/  UMOV UR5, UR22 ;  /* 0x0000001600057c82 */ /* 0x000fe20008000000 */
[----:B------:R-:W-:Y:S01]  /*1b30*/  UMOV UR28, UR40 ;  /* 0x00000028001c7c82 */ /* 0x000fe20008000000 */
[----:B------:R1:W-:Y:S01]  /*1b40*/  UTMALDG.4D.2CTA [UR16], [UR4], desc[URZ] ;  /* 0x0000ff10040075b4 */ /* 0x0003e20008219000 */
[----:B------:R-:W-:Y:S01]  /*1b50*/  UMOV UR29, UR39 ;  /* 0x00000027001d7c82 */ /* 0x000fe20008000000 */
[----:B------:R-:W-:Y:S02]  /*1b60*/  UIADD3 UR26, UPT, UPT, UR42, 0x10, URZ ;  /* 0x000000102a1a7890 */ /* 0x000fe4000fffe0ff */
[----:B------:R-:W-:Y:S01]  /*1b70*/  UIADD3 UR24, UPT, UPT, UR7, 0xe000, URZ ;  /* 0x0000e00007187890 */ /* 0x000fe2000fffe0ff */
[----:B-1----:R-:W-:Y:S01]  /*1b80*/  UMOV UR4, UR38 ;  /* 0x0000002600047c82 */ /* 0x002fe20008000000 */
[----:B------:R-:W-:Y:S01]  /*1b90*/  UMOV UR5, UR31 ;  /* 0x0000001f00057c82 */ /* 0x000fe20008000000 */
[----:B------:R-:W1:Y:S01]  /*1ba0*/  LDCU.64 UR16, c[0x0][0x348] ;  /* 0x00006900ff1077ac */ /* 0x000e620008000a00 */
[----:B------:R5:W-:Y:S01]  /*1bb0*/  UTMALDG.4D.2CTA [UR8], [UR4], desc[URZ] ;  /* 0x0000ff08040075b4 */ /* 0x000be20008219000 */
[----:B------:R-:W2:Y:S01]  /*1bc0*/  SYNCS.PHASECHK.TRANS64.TRYWAIT P0, [UR7+0xa8], R5 ;  /* 0x0000a805ff0075a7 */ /* 0x000ea20008001107 */
[----:B------:R-:W3:Y:S01]  /*1bd0*/  LDCU.64 UR18, c[0x0][0x348] ;  /* 0x00006900ff1277ac */ /* 0x000ee20008000a00 */
[----:B------:R-:W4:Y:S01]  /*1be0*/  LDCU.64 UR30, c[0x0][0x348] ;  /* 0x00006900ff1e77ac */ /* 0x000f220008000a00 */
[----:B------:R-:W-:Y:S01]  /*1bf0*/  UMOV UR20, UR40 ;  /* 0x0000002800147c82 */ /* 0x000fe20008000000 */
[----:B------:R-:W-:Y:S01]  /*1c00*/  UMOV UR21, UR39 ;  /* 0x0000002700157c82 */ /* 0x000fe20008000000 */
[----:B------:R-:W-:Y:S01]  /*1c10*/  UIADD3 UR40, UPT, UPT, UR7, 0xd000, URZ ;  /* 0x0000d00007287890 */ /* 0x000fe2000fffe0ff */
[----:B-----5:R-:W5:Y:S01]  /*1c20*/  LDCU.64 UR4, c[0x0][0x348] ;  /* 0x00006900ff0477ac */ /* 0x020f620008000a00 */
[----:B-1----:R-:W-:-:S02]  /*1c30*/  UIADD3 UR11, UP2, UPT, UR16, 0x180, URZ ;  /* 0x00000180100b7890 */ /* 0x002fc4000ff5e0ff */
[----:B---3--:R-:W-:Y:S02]  /*1c40*/  UIADD3 UR13, UP1, UPT, UR18, 0x180, URZ ;  /* 0x00000180120d7890 */ /* 0x008fe4000ff3e0ff */
[----:B------:R-:W-:Y:S02]  /*1c50*/  UIADD3 UR18, UPT, UPT, UR42, 0x18, URZ ;  /* 0x000000182a127890 */ /* 0x000fe4000fffe0ff */
[----:B------:R-:W-:Y:S02]  /*1c60*/  UIADD3 UR10, UPT, UPT, UR42, 0x20, URZ ;  /* 0x000000202a0a7890 */ /* 0x000fe4000fffe0ff */
[----:B------:R-:W-:Y:S02]  /*1c70*/  UIADD3.X UR6, UPT, UPT, URZ, UR17, URZ, UP2, !UPT ;  /* 0x00000011ff067290 */ /* 0x000fe400097fe4ff */
[----:B------:R-:W-:Y:S02]  /*1c80*/  UIADD3.X UR12, UPT, UPT, URZ, UR19, URZ, UP1, !UPT ;  /* 0x00000013ff0c7290 */ /* 0x000fe40008ffe4ff */
[----:B-----5:R-:W-:-:S02]  /*1c90*/  UIADD3 UR8, UP4, UPT, UR4, 0x180, URZ ;  /* 0x0000018004087890 */ /* 0x020fc4000ff9e0ff */
[----:B----4-:R-:W-:Y:S02]  /*1ca0*/  UIADD3 UR4, UP3, UPT, UR14, 0x180, URZ ;  /* 0x000001800e047890 */ /* 0x010fe4000ff7e0ff */
[----:B------:R-:W-:Y:S02]  /*1cb0*/  UIADD3.X UR9, UPT, UPT, URZ, UR5, URZ, UP4, !UPT ;  /* 0x00000005ff097290 */ /* 0x000fe4000a7fe4ff */
[----:B------:R-:W-:Y:S02]  /*1cc0*/  UIADD3 UR14, UP0, UPT, UR30, 0x180, URZ ;  /* 0x000001801e0e7890 */ /* 0x000fe4000ff1e0ff */
[----:B------:R-:W-:Y:S01]  /*1cd0*/  UIADD3.X UR5, UPT, UPT, URZ, UR15, URZ, UP3, !UPT ;  /* 0x0000000fff057290 */ /* 0x000fe20009ffe4ff */
[----:B--2---:R-:W-:Y:S11]  /*1ce0*/  @!P0 BRA `(.L_x_16) ;  /* 0x000000cc00a88947 */ /* 0x004ff60003800000 */
.L_x_93:
[----:B------:R-:W-:Y:S05]  /*1cf0*/  BRA.U UP6, `(.L_x_17) ;  /* 0x00000001060c7547 */ /* 0x000fea000b800000 */
[----:B------:R-:W-:-:S13]  /*1d00*/  ELECT P0, URZ, PT ;  /* 0x0000000000ff782f */ /* 0x000fda0003800000 */
[----:B-1----:R-:W-:-:S04]  /*1d10*/  @P0 MOV R4, 0x5000 ;  /* 0x0000500000040802 */ /* 0x002fc80000000f00 */
[----:B------:R2:W-:Y:S03]  /*1d20*/  @P0 SYNCS.ARRIVE.TRANS64 RZ, [UR7+0x18], R4 ;  /* 0x00001804ffff09a7 */ /* 0x0005e60008000007 */
.L_x_17:
[----:B------:R-:W-:Y:S01]  /*1d30*/  UIADD3 UR16, UPT, UPT, UR7, 0xe800, URZ ;  /* 0x0000e80007107890 */ /* 0x000fe2000fffe0ff */
[----:B------:R3:W-:Y:S01]  /*1d40*/  UTMALDG.4D.2CTA [UR40], [UR8], desc[URZ] ;  /* 0x0000ff28080075b4 */ /* 0x0007e20008219000 */
[----:B------:R-:W-:Y:S01]  /*1d50*/  UMOV UR25, UR41 ;  /* 0x0000002900197c82 */ /* 0x000fe20008000000 */
[----:B------:R-:W-:Y:S01]  /*1d60*/  UMOV UR27, UR43 ;  /* 0x0000002b001b7c82 */ /* 0x000fe20008000000 */
[----:B------:R-:W-:Y:S01]  /*1d70*/  UMOV UR17, UR41 ;  /* 0x0000002900117c82 */ /* 0x000fe20008000000 */
[----:B------:R-:W-:Y:S01]  /*1d80*/  UMOV UR19, UR43 ;  /* 0x0000002b00137c82 */ /* 0x000fe20008000000 */
[----:B-12---:R-:W-:Y:S01]  /*1d90*/  IMAD.MOV.U32 R4, RZ, RZ, RZ ;  /* 0x000000ffff047224 */ /* 0x006fe200078e00ff */
[----:B------:R1:W-:Y:S01]  /*1da0*/  UTMALDG.4D.2CTA [UR32], [UR4], desc[URZ] ;  /* 0x0000ff20040075b4 */ /* 0x0003e20008219000 */
[----:B---3--:R-:W-:Y:S01]  /*1db0*/  UIADD3 UR8, UPT, UPT, UR7, 0xf000, URZ ;  /* 0x0000f00007087890 */ /* 0x008fe2000fffe0ff */
[----:B------:R-:W-:Y:S01]  /*1dc0*/  UMOV UR9, UR41 ;  /* 0x0000002900097c82 */ /* 0x000fe20008000000 */
[----:B-1----:R-:W-:Y:S01]  /*1dd0*/  UMOV UR4, UR11 ;  /* 0x0000000b00047c82 */ /* 0x002fe20008000000 */
[----:B------:R-:W-:Y:S01]  /*1de0*/  UMOV UR5, UR6 ;  /* 0x0000000600057c82 */ /* 0x000fe20008000000 */
[----:B------:R-:W-:Y:S01]  /*1df0*/  UMOV UR11, UR43 ;  /* 0x0000002b000b7c82 */ /* 0x000fe20008000000 */
[----:B------:R1:W-:Y:S02]  /*1e00*/  UTMALDG.4D.2CTA [UR24], [UR4], desc[URZ] ;  /* 0x0000ff18040075b4 */ /* 0x0003e40008219000 */
[----:B-1----:R-:W-:Y:S01]  /*1e10*/  UMOV UR4, UR13 ;  /* 0x0000000d00047c82 */ /* 0x002fe20008000000 */
[----:B------:R-:W-:Y:S01]  /*1e20*/  UMOV UR5, UR12 ;  /* 0x0000000c00057c82 */ /* 0x000fe20008000000 */
[----:B------:R-:W-:Y:S01]  /*1e30*/  R2UR UR12, R9 ;  /* 0x00000000090c72ca */ /* 0x000fe200000e0000 */
[----:B------:R1:W-:Y:S01]  /*1e40*/  UTMALDG.4D.2CTA [UR16], [UR4], desc[URZ] ;  /* 0x0000ff10040075b4 */ /* 0x0003e20008219000 */
[----:B------:R-:W-:Y:S01]  /*1e50*/  R2UR UR13, R10 ;  /* 0x000000000a0d72ca */ /* 0x000fe200000e0000 */
[----:B-1----:R-:W-:-:S02]  /*1e60*/  UIADD3.X UR5, UPT, UPT, URZ, UR31, URZ, UP0, !UPT ;  /* 0x0000001fff057290 */ /* 0x002fc400087fe4ff */
[----:B------:R-:W-:Y:S01]  /*1e70*/  UISETP.GE.AND UP0, UPT, UR46, 0x2, UPT ;  /* 0x000000022e00788c */ /* 0x000fe2000bf06270 */
[----:B------:R-:W-:-:S09]  /*1e80*/  UMOV UR4, UR14 ;  /* 0x0000000e00047c82 */ /* 0x000fd20008000000 */
[----:B------:R1:W-:Y:S02]  /*1e90*/  UTMALDG.4D.2CTA [UR8], [UR4], desc[URZ] ;  /* 0x0000ff08040075b4 */ /* 0x0003e40008219000 */
[----:B-1----:R-:W-:Y:S01]  /*1ea0*/  UMOV UR9, 0x1 ;  /* 0x0000000100097882 */ /* 0x002fe20000000000 */
[----:B------:R-:W-:Y:S01]  /*1eb0*/  UMOV UR4, 0x2 ;  /* 0x0000000200047882 */ /* 0x000fe20000000000 */
[----:B------:R-:W-:Y:S05]  /*1ec0*/  BRA.U !UP0, `(.L_x_11) ;  /* 0x0000000908b07547 */ /* 0x000fea000b800000 */
[----:B------:R-:W1:Y:S01]  /*1ed0*/  LDCU.64 UR12, c[0x0][0x348] ;  /* 0x00006900ff0c77ac */ /* 0x000e620008000a00 */
[----:B------:R-:W2:Y:S01]  /*1ee0*/  S2UR UR4, SR_CTAID.X ;  /* 0x00000000000479c3 */ /* 0x000ea20000002500 */
[----:B------:R-:W-:Y:S02]  /*1ef0*/  UIADD3 UR15, UPT, UPT, -UR46, URZ, URZ ;  /* 0x000000ff2e0f7290 */ /* 0x000fe4000fffe1ff */
[----:B------:R-:W-:Y:S01]  /*1f00*/  ULOP3.LUT UR22, UR23, UR47, URZ, 0xfc, !UPT ;  /* 0x0000002f17167292 */ /* 0x000fe2000f8efcff */
[----:B------:R-:W-:Y:S01]  /*1f10*/  UMOV UR9, 0x1 ;  /* 0x0000000100097882 */ /* 0x000fe20000000000 */
[----:B------:R-:W-:Y:S01]  /*1f20*/  UMOV UR74, 0x10 ;  /* 0x00000010004a7882 */ /* 0x000fe20000000000 */
[----:B------:R-:W-:Y:S01]  /*1f30*/  UMOV UR66, 0x20 ;  /* 0x0000002000427882 */ /* 0x000fe20000000000 */
[----:B------:R-:W-:Y:S01]  /*1f40*/  UMOV UR58, 0x30 ;  /* 0x00000030003a7882 */ /* 0x000fe20000000000 */
[----:B------:R-:W-:Y:S01]  /*1f50*/  UMOV UR50, 0x40 ;  /* 0x0000004000327882 */ /* 0x000fe20000000000 */
[----:B-1----:R-:W-:-:S02]  /*1f60*/  UIADD3 UR28, UP5, UPT, UR12, 0x100, URZ ;  /* 0x000001000c1c7890 */ /* 0x002fc4000ffbe0ff */
[----:B------:R-:W-:Y:S02]  /*1f70*/  UIADD3 UR24, UP4, UPT, UR12, 0x100, URZ ;  /* 0x000001000c187890 */ /* 0x000fe4000ff9e0ff */
[----:B------:R-:W-:Y:S02]  /*1f80*/  UIADD3 UR20, UP3, UPT, UR12, 0x100, URZ ;  /* 0x000001000c147890 */ /* 0x000fe4000ff7e0ff */
[----:B------:R-:W-:Y:S01]  /*1f90*/  UIADD3 UR16, UP2, UPT, UR12, 0x100, URZ ;  /* 0x000001000c107890 */ /* 0x000fe2000ff5e0ff */
[----:B------:R-:W-:Y:S01]  /*1fa0*/  IMAD.U32 R20, RZ, RZ, UR28 ;  /* 0x0000001cff147e24 */ /* 0x000fe2000f8e00ff */
[----:B------:R-:W-:Y:S01]  /*1fb0*/  UIADD3 UR70, UP1, UPT, UR12, 0x100, URZ ;  /* 0x000001000c467890 */ /* 0x000fe2000ff3e0ff */
[----:B------:R-:W-:Y:S01]  /*1fc0*/  MOV R18, UR24 ;  /* 0x0000001800127c02 */ /* 0x000fe20008000f00 */
[----:B------:R-:W-:Y:S01]  /*1fd0*/  UIADD3.X UR29, UPT, UPT, URZ, UR13, URZ, UP5, !UPT ;  /* 0x0000000dff1d7290 */ /* 0x000fe2000affe4ff */
[----:B------:R-:W-:Y:S01]  /*1fe0*/  MOV R16, UR20 ;  /* 0x0000001400107c02 */ /* 0x000fe20008000f00 */
[----:B------:R-:W-:Y:S01]  /*1ff0*/  UIADD3.X UR25, UPT, UPT, URZ, UR13, URZ, UP4, !UPT ;  /* 0x0000000dff197290 */ /* 0x000fe2000a7fe4ff */
[----:B------:R-:W-:Y:S01]  /*2000*/  MOV R14, UR16 ;  /* 0x00000010000e7c02 */ /* 0x000fe20008000f00 */
[----:B------:R-:W-:-:S02]  /*2010*/  UIADD3.X UR21, UPT, UPT, URZ, UR13, URZ, UP3, !UPT ;  /* 0x0000000dff157290 */ /* 0x000fc40009ffe4ff */
[----:B------:R-:W-:Y:S01]  /*2020*/  UIADD3.X UR17, UPT, UPT, URZ, UR13, URZ, UP2, !UPT ;  /* 0x0000000dff117290 */ /* 0x000fe200097fe4ff */
[----:B------:R-:W-:Y:S01]  /*2030*/  IMAD.U32 R21, RZ, RZ, UR29 ;  /* 0x0000001dff157e24 */ /* 0x000fe2000f8e00ff */
[----:B------:R-:W-:Y:S01]  /*2040*/  UIADD3.X UR71, UPT, UPT, URZ, UR13, URZ, UP1, !UPT ;  /* 0x0000000dff477290 */ /* 0x000fe20008ffe4ff */
[----:B------:R-:W-:Y:S01]  /*2050*/  IMAD.U32 R19, RZ, RZ, UR25 ;  /* 0x00000019ff137e24 */ /* 0x000fe2000f8e00ff */
[----:B--2---:R-:W-:Y:S01]  /*2060*/  ULOP3.LUT UR5, UR4, 0x1, URZ, 0xc0, !UPT ;  /* 0x0000000104057892 */ /* 0x004fe2000f8ec0ff */
[----:B------:R-:W-:Y:S01]  /*2070*/  IMAD.U32 R17, RZ, RZ, UR21 ;  /* 0x00000015ff117e24 */ /* 0x000fe2000f8e00ff */
[----:B------:R-:W-:Y:S01]  /*2080*/  UIADD3 UR62, UP5, UPT, UR12, 0x180, URZ ;  /* 0x000001800c3e7890 */ /* 0x000fe2000ffbe0ff */
[----:B------:R-:W-:Y:S01]  /*2090*/  MOV R15, UR17 ;  /* 0x00000011000f7c02 */ /* 0x000fe20008000f00 */
[----:B------:R-:W-:Y:S02]  /*20a0*/  UIADD3 UR54, UP4, UPT, UR12, 0x180, URZ ;  /* 0x000001800c367890 */ /* 0x000fe4000ff9e0ff */
[----:B------:R-:W-:-:S02]  /*20b0*/  UIADD3 UR46, UP3, UPT, UR12, 0x180, URZ ;  /* 0x000001800c2e7890 */ /* 0x000fc4000ff7e0ff */
[----:B------:R-:W-:Y:S02]  /*20c0*/  UIADD3 UR38, UP2, UPT, UR12, 0x180, URZ ;  /* 0x000001800c267890 */ /* 0x000fe4000ff5e0ff */
[----:B------:R-:W-:Y:S01]  /*20d0*/  UIADD3 UR30, UP1, UPT, UR12, 0x180, URZ ;  /* 0x000001800c1e7890 */ /* 0x000fe2000ff3e0ff */
[----:B------:R-:W-:Y:S01]  /*20e0*/  UMOV UR4, 0x2 ;  /* 0x0000000200047882 */ /* 0x000fe20000000000 */
[----:B------:R-:W-:Y:S02]  /*20f0*/  UISETP.NE.AND UP0, UPT, UR5, URZ, UPT ;  /* 0x000000ff0500728c */ /* 0x000fe4000bf05270 */
[----:B------:R-:W-:Y:S02]  /*2100*/  UIADD3.X UR63, UPT, UPT, URZ, UR13, URZ, UP5, !UPT ;  /* 0x0000000dff3f7290 */ /* 0x000fe4000affe4ff */
[----:B------:R-:W-:Y:S02]  /*2110*/  UIADD3.X UR55, UPT, UPT, URZ, UR13, URZ, UP4, !UPT ;  /* 0x0000000dff377290 */ /* 0x000fe4000a7fe4ff */
[----:B------:R-:W-:-:S02]  /*2120*/  UIADD3.X UR47, UPT, UPT, URZ, UR13, URZ, UP3, !UPT ;  /* 0x0000000dff2f7290 */ /* 0x000fc40009ffe4ff */
[----:B------:R-:W-:Y:S02]  /*2130*/  UIADD3.X UR39, UPT, UPT, URZ, UR13, URZ, UP2, !UPT ;  /* 0x0000000dff277290 */ /* 0x000fe400097fe4ff */
[----:B------:R-:W-:-:S12]  /*2140*/  UIADD3.X UR31, UPT, UPT, URZ, UR13, URZ, UP1, !UPT ;  /* 0x0000000dff1f7290 */ /* 0x000fd80008ffe4ff */
.L_x_22:
[----:B------:R-:W-:Y:S01]  /*2150*/  USHF.L.U32 UR8, UR9, 0x1f, URZ ;  /* 0x0000001f09087899 */ /* 0x000fe200080006ff */
[----:B------:R-:W-:Y:S01]  /*2160*/  R2UR UR16, R9 ;  /* 0x00000000091072ca */ /* 0x000fe200000e0000 */
[----:B------:R-:W-:Y:S01]  /*2170*/  ULEA UR5, UR4, UR7, 0x3 ;  /* 0x0000000704057291 */ /* 0x000fe2000f8e18ff */
[----:B------:R-:W-:Y:S01]  /*2180*/  R2UR UR13, R10 ;  /* 0x000000000a0d72ca */ /* 0x000fe200000e0000 */
[----:B------:R-:W-:Y:S02]  /*2190*/  UIMAD UR6, UR4, 0x2800, UR7 ;  /* 0x00002800040678a4 */ /* 0x000fe4000f8e0207 */
[----:B-12---:R-:W-:Y:S01]  /*21a0*/  IMAD.U32 R5, RZ, RZ, UR8 ;  /* 0x00000008ff057e24 */ /* 0x006fe2000f8e00ff */
[----:B------:R-:W-:Y:S02]  /*21b0*/  UIMAD UR72, UR4, 0x2800, UR7 ;  /* 0x00002800044878a4 */ /* 0x000fe4000f8e0207 */
[----:B------:R-:W-:Y:S02]  /*21c0*/  UIMAD UR64, UR4, 0x2800, UR7 ;  /* 0x00002800044078a4 */ /* 0x000fe4000f8e0207 */
[----:B------:R1:W2:Y:S01]  /*21d0*/  SYNCS.PHASECHK.TRANS64.TRYWAIT P0, [UR5+0xa0], R5 ;  /* 0x0000a005ff0075a7 */ /* 0x0002a20008001105 */
[----:B------:R-:W-:-:S02]  /*21e0*/  UIMAD UR56, UR4, 0x2800, UR7 ;  /* 0x00002800043878a4 */ /* 0x000fc4000f8e0207 */
[----:B------:R-:W-:Y:S02]  /*21f0*/  UIMAD UR48, UR4, 0x2800, UR7 ;  /* 0x00002800043078a4 */ /* 0x000fe4000f8e0207 */
[----:B------:R-:W-:Y:S02]  /*2200*/  UIADD3 UR4, UPT, UPT, UR4, 0x1, URZ ;  /* 0x0000000104047890 */ /* 0x000fe4000fffe0ff */
[----:B------:R-:W-:Y:S02]  /*2210*/  UIADD3 UR6, UPT, UPT, UR6, 0xa800, URZ ;  /* 0x0000a80006067890 */ /* 0x000fe4000fffe0ff */
[----:B------:R-:W-:Y:S02]  /*2220*/  UIADD3 UR11, UPT, UPT, UR5, 0x10, URZ ;  /* 0x00000010050b7890 */ /* 0x000fe4000fffe0ff */
[----:B------:R-:W-:Y:S02]  /*2230*/  UISETP.NE.AND UP1, UPT, UR4, 0x12, UPT ;  /* 0x000000120400788c */ /* 0x000fe4000bf25270 */
[----:B------:R-:W-:Y:S01]  /*2240*/  UIADD3 UR12, UPT, UPT, UR22, -0x100, URZ ;  /* 0xffffff00160c7890 */ /* 0x000fe2000fffe0ff */
[----:B------:R-:W-:Y:S01]  /*2250*/  MOV R8, UR6 ;  /* 0x0000000600087c02 */ /* 0x000fe20008000f00 */
[----:B------:R-:W-:-:S02]  /*2260*/  ULOP3.LUT UR11, UR11, 0xfefffff8, URZ, 0xc0, !UPT ;  /* 0xfefffff80b0b7892 */ /* 0x000fc4000f8ec0ff */
[----:B------:R-:W-:Y:S02]  /*2270*/  USEL UR6, URZ, 0x1, UP1 ;  /* 0x00000001ff067887 */ /* 0x000fe40008800000 */
[----:B------:R-:W-:Y:S01]  /*2280*/  USEL UR4, UR4, URZ, UP1 ;  /* 0x000000ff04047287 */ /* 0x000fe20008800000 */
[----:B------:R-:W-:Y:S01]  /*2290*/  IMAD.U32 R7, RZ, RZ, UR12 ;  /* 0x0000000cff077e24 */ /* 0x000fe2000f8e00ff */
[----:B------:R-:W-:Y:S01]  /*22a0*/  ULOP3.LUT UR14, UR9, UR6, URZ, 0x3c, !UPT ;  /* 0x00000006090e7292 */ /* 0x000fe2000f8e3cff */
[----:B------:R-:W-:Y:S01]  /*22b0*/  UMOV UR76, UR16 ;  /* 0x00000010004c7c82 */ /* 0x000fe20008000000 */
[----:B------:R-:W-:Y:S01]  /*22c0*/  UMOV UR77, UR13 ;  /* 0x0000000d004d7c82 */ /* 0x000fe20008000000 */
[----:B------:R-:W-:Y:S01]  /*22d0*/  UMOV UR68, UR16 ;  /* 0x0000001000447c82 */ /* 0x000fe20008000000 */
[----:B------:R-:W-:Y:S01]  /*22e0*/  UMOV UR69, UR13 ;  /* 0x0000000d00457c82 */ /* 0x000fe20008000000 */
[----:B------:R-:W-:Y:S01]  /*22f0*/  UMOV UR60, UR16 ;  /* 0x00000010003c7c82 */ /* 0x000fe20008000000 */
[----:B------:R-:W-:Y:S01]  /*2300*/  UMOV UR61, UR13 ;  /* 0x0000000d003d7c82 */ /* 0x000fe20008000000 */
[----:B------:R-:W-:Y:S01]  /*2310*/  UIADD3 UR72, UPT, UPT, UR72, 0xb000, URZ ;  /* 0x0000b00048487890 */ /* 0x000fe2000fffe0ff */
[----:B-1----:R-:W-:Y:S01]  /*2320*/  IMAD.U32 R5, RZ, RZ, UR11 ;  /* 0x0000000bff057e24 */ /* 0x002fe2000f8e00ff */
[----:B------:R-:W-:-:S02]  /*2330*/  UIADD3 UR64, UPT, UPT, UR64, 0xb800, URZ ;  /* 0x0000b80040407890 */ /* 0x000fc4000fffe0ff */
[----:B------:R-:W-:Y:S02]  /*2340*/  UIADD3 UR56, UPT, UPT, UR56, 0xc000, URZ ;  /* 0x0000c00038387890 */ /* 0x000fe4000fffe0ff */
[----:B------:R-:W-:Y:S02]  /*2350*/  UIADD3 UR48, UPT, UPT, UR48, 0xc800, URZ ;  /* 0x0000c80030307890 */ /* 0x000fe4000fffe0ff */
[----:B------:R-:W-:Y:S01]  /*2360*/  ULEA UR6, UR4, UR7, 0x3 ;  /* 0x0000000704067291 */ /* 0x000fe2000f8e18ff */
[----:B------:R-:W-:Y:S01]  /*2370*/  UMOV UR52, UR16 ;  /* 0x0000001000347c82 */ /* 0x000fe20008000000 */
[----:B------:R-:W-:Y:S01]  /*2380*/  UMOV UR53, UR13 ;  /* 0x0000000d00357c82 */ /* 0x000fe20008000000 */
[----:B------:R-:W-:Y:S01]  /*2390*/  UMOV UR75, UR12 ;  /* 0x0000000c004b7c82 */ /* 0x000fe20008000000 */
[----:B------:R-:W-:Y:S01]  /*23a0*/  UMOV UR67, UR12 ;  /* 0x0000000c00437c82 */ /* 0x000fe20008000000 */
[----:B------:R-:W-:Y:S01]  /*23b0*/  UMOV UR59, UR12 ;  /* 0x0000000c003b7c82 */ /* 0x000fe20008000000 */
[----:B------:R-:W-:Y:S01]  /*23c0*/  UMOV UR51, UR12 ;  /* 0x0000000c00337c82 */ /* 0x000fe20008000000 */
[----:B--2---:R-:W-:Y:S05]  /*23d0*/  @!P0 BRA `(.L_x_18) ;  /* 0x000000c8000c8947 */ /* 0x004fea0003800000 */
.L_x_95:
[----:B------:R-:W-:Y:S01]  /*23e0*/  R2UR UR73, R5 ;  /* 0x00000000054972ca */ /* 0x000fe200000e0000 */
[----:B------:R-:W-:-:S14]  /*23f0*/  BRA.U UP6, `(.L_x_19) ;  /* 0x00000001060c7547 */ /* 0x000fdc000b800000 */
[----:B------:R-:W-:-:S13]  /*2400*/  ELECT P0, URZ, PT ;  /* 0x0000000000ff782f */ /* 0x000fda0003800000 */
[----:B-1----:R-:W-:-:S04]  /*2410*/  @P0 MOV R11, 0x5000 ;  /* 0x00005000000b0802 */ /* 0x002fc80000000f00 */
[----:B------:R2:W-:Y:S03]  /*2420*/  @P0 SYNCS.ARRIVE.TRANS64 RZ, [UR5+0x10], R11 ;  /* 0x0000100bffff09a7 */ /* 0x0005e60008000005 */
.L_x_19:
[----:B------:R-:W-:Y:S01]  /*2430*/  R2UR UR25, R5 ;  /* 0x00000000051972ca */ /* 0x000fe200000e0000 */
[----:B------:R-:W-:Y:S01]  /*2440*/  USHF.L.U32 UR5, UR14, 0x1f, URZ ;  /* 0x0000001f0e057899 */ /* 0x000fe200080006ff */
[----:B------:R-:W-:Y:S01]  /*2450*/  R2UR UR20, R20 ;  /* 0x00000000141472ca */ /* 0x000fe200000e0000 */
[----:B------:R-:W-:Y:S01]  /*2460*/  UIADD3 UR43, UPT, UPT, UR23, -0x100, URZ ;  /* 0xffffff00172b7890 */ /* 0x000fe2000fffe0ff */
[----:B------:R-:W-:Y:S01]  /*2470*/  R2UR UR21, R21 ;  /* 0x00000000151572ca */ /* 0x000fe200000e0000 */
[----:B------:R-:W-:Y:S01]  /*2480*/  UPLOP3.LUT UP6, UPT, UPT, UPT, UP0, 0x80, 0x8 ;  /* 0x000000000008789c */ /* 0x000fe20003fcf000 */
[----:B------:R-:W-:Y:S01]  /*2490*/  R2UR UR24, R8 ;  /* 0x00000000081872ca */ /* 0x000fe200000e0000 */
[----:B------:R-:W-:Y:S01]  /*24a0*/  IMAD.U32 R5, RZ, RZ, UR5 ;  /* 0x00000005ff057e24 */ /* 0x000fe2000f8e00ff */
[----:B------:R-:W-:Y:S02]  /*24b0*/  R2UR UR27, R7 ;  /* 0x00000000071b72ca */ /* 0x000fe400000e0000 */
[----:B------:R-:W-:-:S02]  /*24c0*/  R2UR UR28, R9 ;  /* 0x00000000091c72ca */ /* 0x000fc400000e0000 */
[----:B------:R-:W-:Y:S01]  /*24d0*/  R2UR UR29, R10 ;  /* 0x000000000a1d72ca */ /* 0x000fe200000e0000 */
[----:B------:R-:W-:Y:S01]  /*24e0*/  UMOV UR11, UR25 ;  /* 0x00000019000b7c82 */ /* 0x000fe20008000000 */
[----:B------:R-:W-:Y:S01]  /*24f0*/  R2UR UR16, R18 ;  /* 0x00000000121072ca */ /* 0x000fe200000e0000 */
[----:B------:R-:W-:Y:S01]  /*2500*/  UMOV UR65, UR25 ;  /* 0x0000001900417c82 */ /* 0x000fe20008000000 */
[----:B------:R-:W-:Y:S01]  /*2510*/  R2UR UR17, R19 ;  /* 0x00000000131172ca */ /* 0x000fe200000e0000 */
[----:B------:R-:W-:Y:S01]  /*2520*/  UMOV UR57, UR11 ;  /* 0x0000000b00397c82 */ /* 0x000fe20008000000 */
[----:B------:R-:W-:Y:S01]  /*2530*/  R2UR UR12, R16 ;  /* 0x00000000100c72ca */ /* 0x000fe200000e0000 */
[----:B------:R-:W-:Y:S01]  /*2540*/  UMOV UR49, UR11 ;  /* 0x0000000b00317c82 */ /* 0x000fe20008000000 */
[----:B------:R-:W-:Y:S02]  /*2550*/  R2UR UR13, R17 ;  /* 0x00000000110d72ca */ /* 0x000fe400000e0000 */
[----:B------:R-:W-:-:S02]  /*2560*/  R2UR UR8, R14 ;  /* 0x000000000e0872ca */ /* 0x000fc400000e0000 */
[----:B------:R-:W-:Y:S02]  /*2570*/  R2UR UR9, R15 ;  /* 0x000000000f0972ca */ /* 0x000fe400000e0000 */
[----:B-12---:R-:W-:Y:S01]  /*2580*/  MOV.SPILL R11, UR26 ;  /* 0x0000001a000b7c02 */ /* 0x006fe20009000f00 */
[----:B------:R-:W-:Y:S01]  /*2590*/  UMOV UR26, URZ ;  /* 0x000000ff001a7c82 */ /* 0x000fe20008000000 */
[----:B------:R-:W-:Y:S01]  /*25a0*/  MOV.SPILL R13, UR31 ;  /* 0x0000001f000d7c02 */ /* 0x000fe20009000f00 */
[----:B------:R1:W-:Y:S01]  /*25b0*/  UTMALDG.4D.2CTA [UR24], [UR20], desc[URZ] ;  /* 0x0000ff18140075b4 */ /* 0x0003e20008219000 */
[----:B------:R-:W-:Y:S02]  /*25c0*/  MOV.SPILL R12, UR30 ;  /* 0x0000001e000c7c02 */ /* 0x000fe40009000f00 */
[----:B------:R-:W-:Y:S02]  /*25d0*/  R2UR.FILL UR31, R13 ;  /* 0x000000000d1f72ca */ /* 0x000fe400004e0000 */
[----:B------:R-:W-:Y:S01]  /*25e0*/  R2UR.FILL UR30, R12 ;  /* 0x000000000c1e72ca */ /* 0x000fe200004e0000 */
[----:B------:R2:W-:Y:S01]  /*25f0*/  UTMALDG.4D.2CTA [UR72], [UR16], desc[URZ] ;  /* 0x0000ff48100075b4 */ /* 0x0005e20008219000 */
[----:B------:R2:W-:Y:S01]  /*2600*/  UTMALDG.4D.2CTA [UR64], [UR12], desc[URZ] ;  /* 0x0000ff400c0075b4 */ /* 0x0005e20008219000 */
[----:B------:R2:W-:Y:S01]  /*2610*/  UTMALDG.4D.2CTA [UR56], [UR8], desc[URZ] ;  /* 0x0000ff38080075b4 */ /* 0x0005e20008219000 */
[----:B------:R2:W-:Y:S01]  /*2620*/  UTMALDG.4D.2CTA [UR48], [UR70], desc[URZ] ;  /* 0x0000ff30460075b4 */ /* 0x0005e20008219000 */
[----:B------:R-:W3:Y:S01]  /*2630*/  SYNCS.PHASECHK.TRANS64.TRYWAIT P0, [UR6+0xa0], R5 ;  /* 0x0000a005ff0075a7 */ /* 0x000ee20008001106 */
[----:B-1----:R-:W-:Y:S01]  /*2640*/  R2UR.FILL UR26, R11 ;  /* 0x000000000b1a72ca */ /* 0x002fe200004e0000 */
[----:B--23--:R-:W-:-:S14]  /*2650*/  @!P0 BRA `(.L_x_20) ;  /* 0x000000c4008c8947 */ /* 0x00cfdc0003800000 */
.L_x_97:
[----:B------:R-:W-:Y:S05]  /*2660*/  BRA.U UP6, `(.L_x_21) ;  /* 0x00000001060c7547 */ /* 0x000fea000b800000 */
[----:B------:R-:W-:-:S13]  /*2670*/  ELECT P0, URZ, PT ;  /* 0x0000000000ff782f */ /* 0x000fda0003800000 */
[----:B-1----:R-:W-:-:S04]  /*2680*/  @P0 MOV R5, 0x5000 ;  /* 0x0000500000050802 */ /* 0x002fc80000000f00 */
[----:B------:R2:W-:Y:S03]  /*2690*/  @P0 SYNCS.ARRIVE.TRANS64 RZ, [UR6+0x10], R5 ;  /* 0x00001005ffff09a7 */ /* 0x0005e60008000006 */
.L_x_21:
[----:B------:R-:W-:Y:S01]  /*26a0*/  R2UR UR5, R10 ;  /* 0x000000000a0572ca */ /* 0x000fe200000e0000 */
[----:B------:R-:W-:Y:S01]  /*26b0*/  UIMAD UR40, UR4, 0x2800, UR7 ;  /* 0x00002800042878a4 */ /* 0x000fe2000f8e0207 */
[----:B------:R-:W-:Y:S01]  /*26c0*/  R2UR UR9, R9 ;  /* 0x00000000090972ca */ /* 0x000fe200000e0000 */
[----:B------:R-:W-:Y:S02]  /*26d0*/  UIMAD UR32, UR4, 0x2800, UR7 ;  /* 0x00002800042078a4 */ /* 0x000fe4000f8e0207 */
[----:B------:R-:W-:Y:S02]  /*26e0*/  UIMAD UR24, UR4, 0x2800, UR7 ;  /* 0x00002800041878a4 */ /* 0x000fe4000f8e0207 */
[----:B------:R-:W-:Y:S02]  /*26f0*/  UIMAD UR16, UR4, 0x2800, UR7 ;  /* 0x00002800041078a4 */ /* 0x000fe4000f8e0207 */
[----:B------:R-:W-:Y:S02]  /*2700*/  UIMAD UR8, UR4, 0x2800, UR7 ;  /* 0x00002800040878a4 */ /* 0x000fe4000f8e0207 */
[----:B------:R-:W-:-:S02]  /*2710*/  UIADD3 UR4, UPT, UPT, UR4, 0x1, URZ ;  /* 0x0000000104047890 */ /* 0x000fc4000fffe0ff */
[----:B------:R-:W-:Y:S02]  /*2720*/  UIADD3 UR41, UPT, UPT, UR6, 0x10, URZ ;  /* 0x0000001006297890 */ /* 0x000fe4000fffe0ff */
[----:B------:R-:W-:Y:S02]  /*2730*/  UISETP.NE.AND UP1, UPT, UR4, 0x12, UPT ;  /* 0x000000120400788c */ /* 0x000fe4000bf25270 */
[----:B------:R-:W-:Y:S01]  /*2740*/  UIADD3 UR15, UPT, UPT, UR15, 0x1, URZ ;  /* 0x000000010f0f7890 */ /* 0x000fe2000fffe0ff */
[----:B------:R-:W-:Y:S01]  /*2750*/  UMOV UR45, UR5 ;  /* 0x00000005002d7c82 */ /* 0x000fe20008000000 */
[----:B------:R-:W-:Y:S01]  /*2760*/  UMOV UR37, UR5 ;  /* 0x0000000500257c82 */ /* 0x000fe20008000000 */
[----:B------:R-:W-:Y:S01]  /*2770*/  UMOV UR29, UR5 ;  /* 0x00000005001d7c82 */ /* 0x000fe20008000000 */
[----:B------:R-:W-:Y:S01]  /*2780*/  UMOV UR21, UR5 ;  /* 0x0000000500157c82 */ /* 0x000fe20008000000 */
[----:B------:R-:W-:Y:S01]  /*2790*/  UMOV UR13, UR5 ;  /* 0x00000005000d7c82 */ /* 0x000fe20008000000 */
[----:B------:R-:W-:-:S02]  /*27a0*/  USEL UR5, URZ, 0x1, UP1 ;  /* 0x00000001ff057887 */ /* 0x000fc40008800000 */
[----:B------:R-:W-:Y:S02]  /*27b0*/  USEL UR4, UR4, URZ, UP1 ;  /* 0x000000ff04047287 */ /* 0x000fe40008800000 */
[----:B------:R-:W-:Y:S02]  /*27c0*/  ULOP3.LUT UR41, UR41, 0xfefffff8, URZ, 0xc0, !UPT ;  /* 0xfefffff829297892 */ /* 0x000fe4000f8ec0ff */
[----:B------:R-:W-:Y:S02]  /*27d0*/  UIADD3 UR40, UPT, UPT, UR40, 0xa800, URZ ;  /* 0x0000a80028287890 */ /* 0x000fe4000fffe0ff */
[----:B------:R-:W-:Y:S02]  /*27e0*/  UISETP.NE.AND UP1, UPT, UR15, -0x1, UPT ;  /* 0xffffffff0f00788c */ /* 0x000fe4000bf25270 */
[----:B------:R-:W-:Y:S02]  /*27f0*/  UIADD3 UR32, UPT, UPT, UR32, 0xb000, URZ ;  /* 0x0000b00020207890 */ /* 0x000fe4000fffe0ff */
[----:B------:R-:W-:-:S02]  /*2800*/  UIADD3 UR24, UPT, UPT, UR24, 0xb800, URZ ;  /* 0x0000b80018187890 */ /* 0x000fc4000fffe0ff */
[----:B------:R-:W-:Y:S02]  /*2810*/  UIADD3 UR16, UPT, UPT, UR16, 0xc000, URZ ;  /* 0x0000c00010107890 */ /* 0x000fe4000fffe0ff */
[----:B------:R-:W-:Y:S01]  /*2820*/  UIADD3 UR8, UPT, UPT, UR8, 0xc800, URZ ;  /* 0x0000c80008087890 */ /* 0x000fe2000fffe0ff */
[----:B------:R-:W-:Y:S01]  /*2830*/  UMOV UR44, UR9 ;  /* 0x00000009002c7c82 */ /* 0x000fe20008000000 */
[----:B------:R-:W-:Y:S01]  /*2840*/  UMOV UR35, UR43 ;  /* 0x0000002b00237c82 */ /* 0x000fe20008000000 */
[----:B------:R-:W-:Y:S01]  /*2850*/  UMOV UR36, UR9 ;  /* 0x0000000900247c82 */ /* 0x000fe20008000000 */
[----:B------:R-:W-:Y:S01]  /*2860*/  UMOV UR33, UR41 ;  /* 0x0000002900217c82 */ /* 0x000fe20008000000 */
[----:B------:R-:W-:Y:S01]  /*2870*/  UMOV UR27, UR43 ;  /* 0x0000002b001b7c82 */ /* 0x000fe20008000000 */
[----:B------:R-:W-:Y:S01]  /*2880*/  UMOV UR28, UR9 ;  /* 0x00000009001c7c82 */ /* 0x000fe20008000000 */
[----:B------:R-:W-:Y:S01]  /*2890*/  UTMALDG.4D.2CTA [UR40], [UR62], desc[URZ] ;  /* 0x0000ff283e0075b4 */ /* 0x000fe20008219000 */
[----:B------:R-:W-:Y:S01]  /*28a0*/  UMOV UR25, UR41 ;  /* 0x0000002900197c82 */ /* 0x000fe20008000000 */
[----:B------:R-:W-:Y:S01]  /*28b0*/  UMOV UR19, UR43 ;  /* 0x0000002b00137c82 */ /* 0x000fe20008000000 */
[----:B------:R-:W-:Y:S01]  /*28c0*/  UMOV UR20, UR9 ;  /* 0x0000000900147c82 */ /* 0x000fe20008000000 */
[----:B------:R-:W-:Y:S01]  /*28d0*/  UMOV UR12, UR9 ;  /* 0x00000009000c7c82 */ /* 0x000fe20008000000 */
[----:B------:R-:W-:Y:S01]  /*28e0*/  UMOV UR17, UR41 ;  /* 0x0000002900117c82 */ /* 0x000fe20008000000 */
[----:B------:R-:W-:Y:S01]  /*28f0*/  UMOV UR11, UR43 ;  /* 0x0000002b000b7c82 */ /* 0x000fe20008000000 */
[----:B------:R-:W-:Y:S01]  /*2900*/  UMOV UR9, UR41 ;  /* 0x0000002900097c82 */ /* 0x000fe20008000000 */
[----:B------:R-:W-:Y:S01]  /*2910*/  UTMALDG.4D.2CTA [UR32], [UR54], desc[URZ] ;  /* 0x0000ff20360075b4 */ /* 0x000fe20008219000 */
[----:B------:R-:W-:-:S02]  /*2920*/  UIADD3 UR22, UPT, UPT, UR22, -0x80, URZ ;  /* 0xffffff8016167890 */ /* 0x000fc4000fffe0ff */
[----:B------:R-:W-:Y:S01]  /*2930*/  UIADD3 UR23, UPT, UPT, UR23, -0x80, URZ ;  /* 0xffffff8017177890 */ /* 0x000fe2000fffe0ff */
[----:B------:R-:W-:Y:S01]  /*2940*/  UTMALDG.4D.2CTA [UR24], [UR46], desc[URZ] ;  /* 0x0000ff182e0075b4 */ /* 0x000fe20008219000 */
[----:B------:R-:W-:Y:S01]  /*2950*/  UTMALDG.4D.2CTA [UR16], [UR38], desc[URZ] ;  /* 0x0000ff10260075b4 */ /* 0x000fe20008219000 */
[----:B------:R3:W-:Y:S02]  /*2960*/  UTMALDG.4D.2CTA [UR8], [UR30], desc[URZ] ;  /* 0x0000ff081e0075b4 */ /* 0x0007e40008219000 */
[----:B---3--:R-:W-:Y:S01]  /*2970*/  ULOP3.LUT UR9, UR14, UR5, URZ, 0x3c, !UPT ;  /* 0x000000050e097292 */ /* 0x008fe2000f8e3cff */
[----:B------:R-:W-:Y:S11]  /*2980*/  BRA.U UP1, `(.L_x_22) ;  /* 0xfffffff501f07547 */ /* 0x000ff6000b83ffff */
.L_x_11:
[----:B------:R-:W-:Y:S01]  /*2990*/  UIADD3 UR5, UPT, UPT, UR4, 0x2, URZ ;  /* 0x0000000204057890 */ /* 0x000fe2000fffe0ff */
[----:B------:R-:W-:Y:S01]  /*29a0*/  S2UR UR16, SR_CgaCtaId ;  /* 0x00000000001079c3 */ /* 0x000fe20000008800 */
[----:B------:R-:W-:-:S04]  /*29b0*/  UISETP.NE.AND UP0, UPT, UR4, 0x11, UPT ;  /* 0x000000110400788c */ /* 0x000fc8000bf05270 */
[----:B------:R-:W-:-:S03]  /*29c0*/  USEL UR5, UR5, 0x1, UP0 ;  /* 0x0000000105057887 */ /* 0x000fc60008000000 */
[----:B------:R-:W3:Y:S01]  /*29d0*/  S2UR UR14, SR_CTAID.X ;  /* 0x00000000000e79c3 */ /* 0x000ee20000002500 */
[----:B------:R-:W-:Y:S02]  /*29e0*/  UIADD3 UR6, UPT, UPT, UR5, 0x1, URZ ;  /* 0x0000000105067890 */ /* 0x000fe4000fffe0ff */
[----:B------:R-:W-:-:S04]  /*29f0*/  UISETP.NE.AND UP1, UPT, UR5, 0x12, UPT ;  /* 0x000000120500788c */ /* 0x000fc8000bf25270 */
[----:B------:R-:W-:Y:S02]  /*2a00*/  USEL UR12, UR6, 0x1, UP1 ;  /* 0x00000001060c7887 */ /* 0x000fe40008800000 */
[----:B------:R-:W-:Y:S02]  /*2a10*/  UISETP.EQ.XOR UP1, UPT, UR4, 0x11, !UP1 ;  /* 0x000000110400788c */ /* 0x000fe4000cf22a70 */
[----:B------:R-:W-:Y:S02]  /*2a20*/  UIADD3 UR5, UPT, UPT, UR12, 0x1, URZ ;  /* 0x000000010c057890 */ /* 0x000fe4000fffe0ff */
[----:B------:R-:W-:Y:S02]  /*2a30*/  UISETP.NE.AND UP0, UPT, UR12, 0x12, UPT ;  /* 0x000000120c00788c */ /* 0x000fe4000bf05270 */
[----:B------:R-:W-:Y:S02]  /*2a40*/  UISETP.EQ.XOR UP1, UPT, UR12, 0x12, UP1 ;  /* 0x000000120c00788c */ /* 0x000fe40008f22a70 */
[----:B------:R-:W-:-:S04]  /*2a50*/  USEL UR11, UR5, 0x1, UP0 ;  /* 0x00000001050b7887 */ /* 0x000fc80008000000 */
[----:B------:R-:W-:Y:S02]  /*2a60*/  UIADD3 UR5, UPT, UPT, UR11, 0x1, URZ ;  /* 0x000000010b057890 */ /* 0x000fe4000fffe0ff */
[----:B------:R-:W-:Y:S02]  /*2a70*/  UISETP.NE.AND UP0, UPT, UR11, 0x12, UPT ;  /* 0x000000120b00788c */ /* 0x000fe4000bf05270 */
[----:B------:R-:W-:Y:S02]  /*2a80*/  UISETP.EQ.XOR UP1, UPT, UR11, 0x12, UP1 ;  /* 0x000000120b00788c */ /* 0x000fe40008f22a70 */
[----:B------:R-:W-:Y:S02]  /*2a90*/  USEL UR10, UR5, 0x1, UP0 ;  /* 0x00000001050a7887 */ /* 0x000fe40008000000 */
[----:B---3--:R-:W-:Y:S02]  /*2aa0*/  ULOP3.LUT UR14, UR14, 0x1, URZ, 0xc0, !UPT ;  /* 0x000000010e0e7892 */ /* 0x008fe4000f8ec0ff */
[----:B------:R-:W-:-:S02]  /*2ab0*/  UIADD3 UR5, UPT, UPT, UR10, 0x1, URZ ;  /* 0x000000010a057890 */ /* 0x000fc4000fffe0ff */
[----:B------:R-:W-:Y:S02]  /*2ac0*/  UISETP.NE.AND UP0, UPT, UR10, 0x12, UPT ;  /* 0x000000120a00788c */ /* 0x000fe4000bf05270 */
[----:B------:R-:W-:Y:S02]  /*2ad0*/  UISETP.EQ.XOR UP1, UPT, UR10, 0x12, UP1 ;  /* 0x000000120a00788c */ /* 0x000fe40008f22a70 */
[----:B------:R-:W-:-:S04]  /*2ae0*/  USEL UR8, UR5, 0x1, UP0 ;  /* 0x0000000105087887 */ /* 0x000fc80008000000 */
[----:B------:R-:W-:Y:S02]  /*2af0*/  UIADD3 UR5, UPT, UPT, UR8, 0x1, URZ ;  /* 0x0000000108057890 */ /* 0x000fe4000fffe0ff */
        /* <DEDUP_REMOVED lines=42> */
[----:B------:R-:W-:-:S03]  /*2da0*/  USEL UR5, UR4, 0x1, UP0 ;  /* 0x0000000104057887 */ /* 0x000fc60008000000 */
[----:B------:R-:W-:Y:S01]  /*2db0*/  UMOV UR4, 0x400 ;  /* 0x0000040000047882 */ /* 0x000fe20000000000 */
[----:B------:R-:W-:Y:S02]  /*2dc0*/  UISETP.EQ.XOR UP1, UPT, UR5, 0x12, UP1 ;  /* 0x000000120500788c */ /* 0x000fe40008f22a70 */
[----:B------:R-:W-:Y:S02]  /*2dd0*/  UISETP.NE.AND UP0, UPT, UR5, 0x12, UPT ;  /* 0x000000120500788c */ /* 0x000fe4000bf05270 */
[----:B------:R-:W-:Y:S02]  /*2de0*/  USEL UR6, URZ, 0x1, !UP1 ;  /* 0x00000001ff067887 */ /* 0x000fe4000c800000 */
[----:B------:R-:W-:Y:S02]  /*2df0*/  ULEA UR4, UR16, UR4, 0x18 ;  /* 0x0000000410047291 */ /* 0x000fe4000f8ec0ff */
[----:B------:R-:W-:Y:S02]  /*2e00*/  ULOP3.LUT UR6, UR9, UR6, URZ, 0x3c, !UPT ;  /* 0x0000000609067292 */ /* 0x000fe4000f8e3cff */
[----:B------:R-:W-:-:S02]  /*2e10*/  USEL UR5, UR5, URZ, UP0 ;  /* 0x000000ff05057287 */ /* 0x000fc40008000000 */
[----:B------:R-:W-:Y:S02]  /*2e20*/  USHF.L.U32 UR6, UR6, 0x1f, URZ ;  /* 0x0000001f06067899 */ /* 0x000fe400080006ff */
[----:B------:R-:W-:Y:S02]  /*2e30*/  ULEA UR5, UR5, UR4, 0x3 ;  /* 0x0000000405057291 */ /* 0x000fe4000f8e18ff */
[----:B------:R-:W-:Y:S02]  /*2e40*/  UISETP.NE.AND UP0, UPT, UR14, URZ, UPT ;  /* 0x000000ff0e00728c */ /* 0x000fe4000bf05270 */
[----:B-12---:R-:W-:-:S05]  /*2e50*/  MOV R5, UR6 ;  /* 0x0000000600057c02 */ /* 0x006fca0008000f00 */
[----:B------:R-:W1:Y:S02]  /*2e60*/  SYNCS.PHASECHK.TRANS64.TRYWAIT P0, [UR5+0xa0], R5 ;  /* 0x0000a005ff0075a7 */ /* 0x000e640008001105 */
[----:B-1----:R-:W-:Y:S05]  /*2e70*/  @!P0 BRA `(.L_x_23) ;  /* 0x000000bc00a48947 */ /* 0x002fea0003800000 */
.L_x_99:
[----:B------:R-:W-:Y:S04]  /*2e80*/  BSSY.RECONVERGENT B0, `(.L_x_10) ;  /* 0x0000010000007945 */ /* 0x000fe80003800200 */
[----:B------:R-:W-:Y:S05]  /*2e90*/  BRA.U UP0, `(.L_x_24) ;  /* 0x00000001002c7547 */ /* 0x000fea000b800000 */
[----:B------:R-:W-:Y:S01]  /*2ea0*/  ELECT P0, URZ, PT ;  /* 0x0000000000ff782f */ /* 0x000fe20003800000 */
[----:B------:R-:W-:-:S12]  /*2eb0*/  IMAD.U32 R8, R4, -0x80000000, RZ ;  /* 0x8000000004087824 */ /* 0x000fd800078e00ff */
[----:B------:R-:W-:-:S04]  /*2ec0*/  @P0 MOV R4, 0x5000 ;  /* 0x0000500000040802 */ /* 0x000fc80000000f00 */
[----:B------:R2:W-:Y:S01]  /*2ed0*/  @P0 SYNCS.ARRIVE.TRANS64 RZ, [UR5+0x10], R4 ;  /* 0x00001004ffff09a7 */ /* 0x0005e20008000005 */
[----:B------:R-:W3:Y:S02]  /*2ee0*/  SYNCS.PHASECHK.TRANS64.TRYWAIT P0, [UR4+0x8], R8 ;  /* 0x00000808ff0075a7 */ /* 0x000ee40008001104 */
[----:B--23--:R-:W-:Y:S05]  /*2ef0*/  @!P0 BRA `(.L_x_25) ;  /* 0x000000bc00a88947 */ /* 0x00cfea0003800000 */
.L_x_101:
[----:B------:R-:W-:-:S13]  /*2f00*/  ELECT P0, URZ, PT ;  /* 0x0000000000ff782f */ /* 0x000fda0003800000 */
[----:B------:R-:W-:Y:S05]  /*2f10*/  @!P0 BRA `(.L_x_26) ;  /* 0x0000000000188947 */ /* 0x000fea0003800000 */
[----:B-1----:R-:W-:-:S04]  /*2f20*/  HFMA2 R4, -RZ, RZ, 0, -0.0078125 ;  /* 0x0000a000ff047431 */ /* 0x002fc800000001ff */
[----:B------:R2:W-:Y:S01]  /*2f30*/  SYNCS.ARRIVE.TRANS64 RZ, [UR4], R4 ;  /* 0x00000004ffff79a7 */ /* 0x0005e20008000004 */
[----:B------:R-:W-:Y:S05]  /*2f40*/  BRA `(.L_x_26) ;  /* 0x00000000000c7947 */ /* 0x000fea0003800000 */
.L_x_24:
[----:B------:R-:W-:-:S04]  /*2f50*/  SHF.L.U32 R8, R4, 0x1f, RZ ;  /* 0x0000001f04087819 */ /* 0x000fc800000006ff */
[----:B------:R-:W2:Y:S02]  /*2f60*/  SYNCS.PHASECHK.TRANS64.TRYWAIT P0, [UR4+0x8], R8 ;  /* 0x00000808ff0075a7 */ /* 0x000ea40008001104 */
[----:B--2---:R-:W-:Y:S05]  /*2f70*/  @!P0 BRA `(.L_x_27) ;  /* 0x000000bc00a48947 */ /* 0x004fea0003800000 */
.L_x_26:
[----:B------:R-:W-:Y:S05]  /*2f80*/  BSYNC.RECONVERGENT B0 ;  /* 0x0000000000007941 */ /* 0x000fea0003800200 */
.L_x_10:
[----:B------:R-:W-:-:S13]  /*2f90*/  R2UR UR4, R0 ;  /* 0x00000000000472ca */ /* 0x000fda00000e0000 */
[----:B------:R-:W-:-:S09]  /*2fa0*/  UISETP.NE.AND UP0, UPT, UR4, 0xc, UPT ;  /* 0x0000000c0400788c */ /* 0x000fd2000bf05270 */
[----:B------:R-:W-:Y:S05]  /*2fb0*/  BRA.U UP0, `(.L_x_9) ;  /* 0x0000002500047547 */ /* 0x000fea000b800000 */
[----:B------:R-:W-:Y:S01]  /*2fc0*/  UMOV UR6, 0x400 ;  /* 0x0000040000067882 */ /* 0x000fe20000000000 */
[----:B------:R-:W-:Y:S01]  /*2fd0*/  UMOV UR4, 0x20 ;  /* 0x0000002000047882 */ /* 0x000fe20000000000 */
[----:B------:R-:W-:Y:S02]  /*2fe0*/  ULEA UR6, UR16, UR6, 0x18 ;  /* 0x0000000610067291 */ /* 0x000fe4000f8ec0ff */
[----:B------:R-:W-:-:S04]  /*2ff0*/  UIADD3 UR4, UPT, UPT, -UR4, 0x100000, URZ ;  /* 0x0010000004047890 */ /* 0x000fc8000fffe1ff */
[----:B------:R-:W-:Y:S02]  /*3000*/  USHF.L.U32 UR5, UR4, 0xb, URZ ;  /* 0x0000000b04057899 */ /* 0x000fe400080006ff */
[----:B------:R-:W-:Y:S01]  /*3010*/  USHF.L.U32 UR4, UR4, 0x1, URZ ;  /* 0x0000000104047899 */ /* 0x000fe200080006ff */
[----:B------:R-:W-:Y:S01]  /*3020*/  ELECT P0, URZ, PT ;  /* 0x0000000000ff782f */ /* 0x000fe20003800000 */
[----:B------:R-:W3:Y:S10]  /*3030*/  FENCE.VIEW.ASYNC.S ;  /* 0x00000000000073c6 */ /* 0x000ef40000000000 */
[----:B---3--:R3:W4:Y:S01]  /*3040*/  SYNCS.EXCH.64 URZ, [UR6+0x1a0], UR4 ;  /* 0x0001a00406ff75b2 */ /* 0x0087220008000100 */
[----:B------:R-:W-:Y:S01]  /*3050*/  NOP ;  /* 0x0000000000007918 */ /* 0x000fe20000000000 */
[----:B------:R-:W5:-:S00]  /*3060*/  USETMAXREG.DEALLOC.CTAPOOL 0x30 ;  /* 0x00000030000079c8 */ /* 0x000f4000080e0500 */
[----:B----4-:R-:W-:Y:S01]  /*3070*/  NOP ;  /* 0x0000000000007918 */ /* 0x010fe20000000000 */
[----:B---3--:R-:W-:Y:S01]  /*3080*/  UMOV UR4, 0x40 ;  /* 0x0000004000047882 */ /* 0x008fe20000000000 */
[----:B------:R-:W-:Y:S01]  /*3090*/  UMOV UR9, 0x400 ;  /* 0x0000040000097882 */ /* 0x000fe20000000000 */
[----:B------:R-:W-:Y:S02]  /*30a0*/  ULEA UR4, UR16, UR4, 0x18 ;  /* 0x0000000410047291 */ /* 0x000fe4000f8ec0ff */
[----:B------:R-:W-:-:S07]  /*30b0*/  ULEA UR9, UR16, UR9, 0x18 ;  /* 0x0000000910097291 */ /* 0x000fce000f8ec0ff */
[----:B-12--5:R-:W1:Y:S02]  /*30c0*/  LDS.U8 R4, [UR4] ;  /* 0x00000004ff047984 */ /* 0x026e640008000000 */
[----:B-1----:R-:W-:-:S13]  /*30d0*/  ISETP.NE.AND P0, PT, R4, RZ, PT ;  /* 0x000000ff0400720c */ /* 0x002fda0003f05270 */
[----:B------:R-:W-:Y:S05]  /*30e0*/  @P0 BRA `(.L_x_28) ;  /* 0x0000000400640947 */ /* 0x000fea0003800000 */
[----:B------:R-:W-:Y:S02]  /*30f0*/  ULOP3.LUT UR4, UR16, 0x1, URZ, 0xc0, !UPT ;  /* 0x0000000110047892 */ /* 0x000fe4000f8ec0ff */
[----:B------:R-:W-:Y:S02]  /*3100*/  ULOP3.LUT UR10, UR16, 0x1, URZ, 0x3c, !UPT ;  /* 0x00000001100a7892 */ /* 0x000fe4000f8e3cff */
[----:B------:R-:W-:-:S09]  /*3110*/  UISETP.NE.U32.AND UP1, UPT, UR4, 0x1, UPT ;  /* 0x000000010400788c */ /* 0x000fd2000bf25070 */
[----:B------:R-:W-:Y:S05]  /*3120*/  BRA.U !UP1, `(.L_x_29) ;  /* 0x0000000109d07547 */ /* 0x000fea000b800000 */
[----:B------:R-:W-:Y:S01]  /*3130*/  ELECT P0, URZ, PT ;  /* 0x0000000000ff782f */ /* 0x000fe20003800000 */
[----:B------:R-:W-:-:S12]  /*3140*/  BSSY B0, `(.L_x_29) ;  /* 0x0000032000007945 */ /* 0x000fd80003800000 */
[----:B------:R-:W-:Y:S05]  /*3150*/  @!P0 BRA `(.L_x_30) ;  /* 0x0000000000c08947 */ /* 0x000fea0003800000 */
[----:B------:R-:W-:-:S05]  /*3160*/  UMOV UR4, 0x10 ;  /* 0x0000001000047882 */ /* 0x000fca0000000000 */
[----:B------:R-:W-:Y:S04]  /*3170*/  DEPBAR.LE SB1, 0x36 ;  /* 0x00009d800000791a */ /* 0x000fe80000000000 */
[----:B------:R-:W1:Y:S02]  /*3180*/  UTCATOMSWS.2CTA.FIND_AND_SET.ALIGN UP0, UR4, UR4 ;  /* 0x00000004000475e3 */ /* 0x000e640008200800 */
[----:B-1----:R-:W-:Y:S01]  /*3190*/  PLOP3.LUT P0, PT, PT, PT, UP0, 0x80, 0x8 ;  /* 0x000000000008781c */ /* 0x002fe20003f0f008 */
[----:B------:R-:W-:-:S03]  /*31a0*/  IMAD.U32 R10, RZ, RZ, UR4 ;  /* 0x00000004ff0a7e24 */ /* 0x000fc6000f8e00ff */
[----:B------:R-:W-:-:S04]  /*31b0*/  SEL R4, RZ, 0xffffffff, !P0 ;  /* 0xffffffffff047807 */ /* 0x000fc80004000000 */
[----:B------:R-:W-:-:S13]  /*31c0*/  ISETP.NE.AND P0, PT, R4, RZ, PT ;  /* 0x000000ff0400720c */ /* 0x000fda0003f05270 */
[----:B------:R-:W-:Y:S05]  /*31d0*/  @P0 BRA `(.L_x_31) ;  /* 0x0000000000240947 */ /* 0x000fea0003800000 */
.L_x_32:
[----:B------:R-:W-:Y:S05]  /*31e0*/  NANOSLEEP 0x64 ;  /* 0x000000640000795d */ /* 0x000fea0003800000 */
[----:B------:R-:W-:-:S05]  /*31f0*/  UMOV UR4, 0x10 ;  /* 0x0000001000047882 */ /* 0x000fca0000000000 */
[----:B------:R-:W-:Y:S04]  /*3200*/  DEPBAR.LE SB1, 0x36 ;  /* 0x00009d800000791a */ /* 0x000fe80000000000 */
[----:B------:R-:W1:Y:S02]  /*3210*/  UTCATOMSWS.2CTA.FIND_AND_SET.ALIGN UP0, UR4, UR4 ;  /* 0x00000004000475e3 */ /* 0x000e640008200800 */
[----:B-1----:R-:W-:Y:S01]  /*3220*/  PLOP3.LUT P0, PT, PT, PT, UP0, 0x80, 0x8 ;  /* 0x000000000008781c */ /* 0x002fe20003f0f008 */
[----:B------:R-:W-:-:S03]  /*3230*/  IMAD.U32 R10, RZ, RZ, UR4 ;  /* 0x00000004ff0a7e24 */ /* 0x000fc6000f8e00ff */
[----:B------:R-:W-:-:S04]  /*3240*/  SEL R4, RZ, 0xffffffff, !P0 ;  /* 0xffffffffff047807 */ /* 0x000fc80004000000 */
[----:B------:R-:W-:-:S13]  /*3250*/  ISETP.NE.AND P0, PT, R4, RZ, PT ;  /* 0x000000ff0400720c */ /* 0x000fda0003f05270 */
[----:B------:R-:W-:Y:S05]  /*3260*/  @!P0 BRA `(.L_x_32) ;  /* 0xfffffffc00dc8947 */ /* 0x000fea000383ffff */
.L_x_31:
[----:B------:R-:W-:Y:S01]  /*3270*/  IMAD.U32 R8, RZ, RZ, UR16 ;  /* 0x00000010ff087e24 */ /* 0x000fe2000f8e00ff */
[----:B------:R-:W-:Y:S02]  /*3280*/  MOV R9, 0x60 ;  /* 0x0000006000097802 */ /* 0x000fe40000000f00 */
[----:B------:R-:W-:Y:S02]  /*3290*/  MOV R5, 0x58 ;  /* 0x0000005800057802 */ /* 0x000fe40000000f00 */
[C---:B------:R-:W-:Y:S02]  /*32a0*/  LEA R9, R8.reuse, R9, 0x18 ;  /* 0x0000000908097211 */ /* 0x040fe400078ec0ff */
[----:B------:R-:W-:-:S03]  /*32b0*/  LEA R8, R8, R5, 0x18 ;  /* 0x0000000508087211 */ /* 0x000fc600078ec0ff */
[----:B------:R-:W1:Y:S02]  /*32c0*/  LDS R4, [R9] ;  /* 0x0000000009047984 */ /* 0x000e640000000800 */
[----:B-1----:R-:W-:-:S04]  /*32d0*/  IMAD.U32 R4, R4, -0x80000000, RZ ;  /* 0x8000000004047824 */ /* 0x002fc800078e00ff */
[----:B------:R-:W1:Y:S02]  /*32e0*/  SYNCS.PHASECHK.TRANS64.TRYWAIT P0, [R8+URZ], R4 ;  /* 0x00000004080075a7 */ /* 0x000e6400080011ff */
[----:B-1----:R-:W-:Y:S05]  /*32f0*/  @P0 BRA `(.L_x_33) ;  /* 0x0000000000080947 */ /* 0x002fea0003800000 */
[----:B------:R-:W1:Y:S02]  /*3300*/  SYNCS.PHASECHK.TRANS64.TRYWAIT P0, [R8+URZ], R4 ;  /* 0x00000004080075a7 */ /* 0x000e6400080011ff */
[----:B-1----:R-:W-:Y:S05]  /*3310*/  @!P0 BRA `(.L_x_34) ;  /* 0x000000b800d88947 */ /* 0x002fea0003800000 */
.L_x_33:
[----:B------:R-:W-:Y:S01]  /*3320*/  IMAD.U32 R4, RZ, RZ, UR9 ;  /* 0x00000009ff047e24 */ /* 0x000fe2000f8e00ff */
[----:B-1----:R-:W-:Y:S01]  /*3330*/  MOV R5, UR10 ;  /* 0x0000000a00057c02 */ /* 0x002fe20008000f00 */
[----:B------:R-:W-:Y:S01]  /*3340*/  HFMA2 R12, -RZ, RZ, 0, 5.9604644775390625e-08 ;  /* 0x00000001ff0c7431 */ /* 0x000fe200000001ff */
[----:B------:R-:W-:Y:S01]  /*3350*/  MOV R11, 0xffff ;  /* 0x0000ffff000b7802 */ /* 0x000fe20000000f00 */
[----:B------:R-:W-:Y:S02]  /*3360*/  VIADD R4, R4, 0x1a8 ;  /* 0x000001a804047836 */ /* 0x000fe40000000000 */
[----:B------:R-:W-:-:S03]  /*3370*/  IMAD.SHL.U32 R7, R10, 0x20, RZ ;  /* 0x000000200a077824 */ /* 0x000fc600078e00ff */
[C---:B------:R-:W-:Y:S02]  /*3380*/  PRMT R4, R5.reuse, 0x654, R4 ;  /* 0x0000065405047816 */ /* 0x040fe40000000004 */
[----:B------:R-:W-:Y:S01]  /*3390*/  PRMT R5, R5, 0x654, R8 ;  /* 0x0000065405057816 */ /* 0x000fe20000000008 */
[----:B------:R-:W-:-:S04]  /*33a0*/  IMAD.MOV.U32 R8, RZ, RZ, 0x4 ;  /* 0x00000004ff087424 */ /* 0x000fc800078e00ff */
[----:B------:R1:W-:Y:S01]  /*33b0*/  SYNCS.ARRIVE.TRANS64.RED RZ, [R5+URZ], R8 ;  /* 0x0000000805ff79a7 */ /* 0x0003e200080004ff */
[----:B------:R2:W-:Y:S04]  /*33c0*/  STS [UR9+0x1a8], R7 ;  /* 0x0001a807ff007988 */ /* 0x0005e80008000809 */
[----:B------:R2:W-:Y:S01]  /*33d0*/  STAS [R4.64], R10 ;  /* 0x0000000a04007dbd */ /* 0x0005e2000c0008ff */
[----:B------:R-:W-:Y:S02]  /*33e0*/  UMOV UR4, 0x50 ;  /* 0x0000005000047882 */ /* 0x000fe40000000000 */
[----:B------:R-:W-:Y:S01]  /*33f0*/  ULEA UR4, UR16, UR4, 0x18 ;  /* 0x0000000410047291 */ /* 0x000fe2000f8ec0ff */
[----:B-1----:R-:W-:Y:S01]  /*3400*/  SHF.L.U32 R8, R11, R10, RZ ;  /* 0x0000000a0b087219 */ /* 0x002fe200000006ff */
[----:B------:R-:W-:-:S05]  /*3410*/  VIADD R11, R10, 0x10 ;  /* 0x000000100a0b7836 */ /* 0x000fca0000000000 */
[----:B------:R-:W-:-:S04]  /*3420*/  SHF.L.U32 R11, R12, R11, RZ ;  /* 0x0000000b0c0b7219 */ /* 0x000fc800000006ff */
[----:B------:R-:W-:-:S05]  /*3430*/  LOP3.LUT R8, R11, R8, RZ, 0xfc, !PT ;  /* 0x000000080b087212 */ /* 0x000fca00078efcff */
[----:B------:R2:W-:Y:S04]  /*3440*/  ATOMS.OR RZ, [UR4], R8 ;  /* 0x00000008ffff798c */ /* 0x0005e8000b000004 */
[----:B------:R2:W-:Y:S02]  /*3450*/  ATOMS.XOR RZ, [R9], R12 ;  /* 0x0000000c09ff738c */ /* 0x0005e40003800000 */
.L_x_30:
[----:B------:R-:W-:Y:S05]  /*3460*/  BSYNC B0 ;  /* 0x0000000000007941 */ /* 0x000fea0003800000 */
.L_x_29:
[----:B------:R-:W-:Y:S05]  /*3470*/  BRA.U UP1, `(.L_x_35) ;  /* 0x0000000101907547 */ /* 0x000fea000b800000 */
[----:B------:R-:W-:Y:S05]  /*3480*/  WARPSYNC.ALL ;  /* 0x0000000000007948 */ /* 0x000fea0003800000 */
[----:B------:R-:W-:Y:S01]  /*3490*/  NOP ;  /* 0x0000000000007918 */ /* 0x000fe20000000000 */
[----:B------:R-:W-:-:S13]  /*34a0*/  ELECT P0, URZ, PT ;  /* 0x0000000000ff782f */ /* 0x000fda0003800000 */
[----:B------:R-:W-:Y:S05]  /*34b0*/  @!P0 BRA `(.L_x_35) ;  /* 0x0000000000808947 */ /* 0x000fea0003800000 */
[----:B--2---:R-:W-:Y:S01]  /*34c0*/  IMAD.U32 R5, RZ, RZ, UR16 ;  /* 0x00000010ff057e24 */ /* 0x004fe2000f8e00ff */
        /* <DEDUP_REMOVED lines=10> */
.L_x_36:
[----:B------:R-:W2:Y:S01]  /*3570*/  LDS R10, [UR9+0x1a8] ;  /* 0x0001a809ff0a7984 */ /* 0x000ea20008000800 */
[----:B-1----:R-:W-:Y:S02]  /*3580*/  IMAD.MOV.U32 R9, RZ, RZ, 0xffff ;  /* 0x0000ffffff097424 */ /* 0x002fe400078e00ff */
[----:B------:R-:W-:-:S03]  /*3590*/  IMAD.MOV.U32 R4, RZ, RZ, 0x1 ;  /* 0x00000001ff047424 */ /* 0x000fc600078e00ff */
[----:B--2---:R-:W-:Y:S02]  /*35a0*/  SHF.L.U32 R9, R9, R10, RZ ;  /* 0x0000000a09097219 */ /* 0x004fe400000006ff */
[C---:B------:R-:W-:Y:S01]  /*35b0*/  IADD3 R11, PT, PT, R10.reuse, 0x10, RZ ;  /* 0x000000100a0b7810 */ /* 0x040fe20007ffe0ff */
[----:B------:R-:W-:-:S03]  /*35c0*/  IMAD.SHL.U32 R10, R10, 0x20, RZ ;  /* 0x000000200a0a7824 */ /* 0x000fc600078e00ff */
[----:B------:R-:W-:Y:S02]  /*35d0*/  SHF.L.U32 R8, R4, R11, RZ ;  /* 0x0000000b04087219 */ /* 0x000fe400000006ff */
[----:B------:R1:W-:Y:S01]  /*35e0*/  STS [UR9+0x1a8], R10 ;  /* 0x0001a80aff007988 */ /* 0x0003e20008000809 */
[----:B------:R-:W-:Y:S01]  /*35f0*/  UMOV UR4, 0x50 ;  /* 0x0000005000047882 */ /* 0x000fe20000000000 */
[----:B------:R-:W-:Y:S01]  /*3600*/  LOP3.LUT R9, R8, R9, RZ, 0xfc, !PT ;  /* 0x0000000908097212 */ /* 0x000fe200078efcff */
[----:B------:R-:W-:Y:S01]  /*3610*/  ULEA UR4, UR16, UR4, 0x18 ;  /* 0x0000000410047291 */ /* 0x000fe2000f8ec0ff */
[----:B------:R-:W-:-:S04]  /*3620*/  MOV R8, UR10 ;  /* 0x0000000a00087c02 */ /* 0x000fc80008000f00 */
[----:B------:R-:W-:-:S04]  /*3630*/  PRMT R8, R8, 0x654, R5 ;  /* 0x0000065408087816 */ /* 0x000fc80000000005 */
[----:B------:R1:W-:Y:S01]  /*3640*/  ATOMS.OR RZ, [UR4], R9 ;  /* 0x00000009ffff798c */ /* 0x0003e2000b000004 */
[----:B------:R1:W-:Y:S03]  /*3650*/  SYNCS.ARRIVE.TRANS64.RED.A1T0 RZ, [R8+URZ], RZ ;  /* 0x000000ff08ff79a7 */ /* 0x0003e600081004ff */
[----:B------:R1:W-:Y:S01]  /*3660*/  ATOMS.XOR RZ, [R7], R4 ;  /* 0x0000000407ff738c */ /* 0x0003e20003800000 */
[----:B------:R-:W-:Y:S05]  /*3670*/  BRA `(.L_x_35) ;  /* 0x0000000000107947 */ /* 0x000fea0003800000 */
.L_x_28:
[----:B------:R-:W-:-:S05]  /*3680*/  MOV R4, 0xffffffff ;  /* 0xffffffff00047802 */ /* 0x000fca0000000f00 */
[----:B------:R1:W-:Y:S02]  /*3690*/  STS [UR9+0x1a8], R4 ;  /* 0x0001a804ff007988 */ /* 0x0003e40008000809 */
[----:B-1----:R-:W-:Y:S02]  /*36a0*/  MOV R4, 0x36c0 ;  /* 0x000036c000047802 */ /* 0x002fe40000000f00 */
[----:B------:R-:W-:Y:S05]  /*36b0*/  CALL.REL.NOINC `($__internal_1_$__cuda_sm10x_tcgen05_guardrail_trap_phase_invalid_during_alloc) ;  /* 0x000000c000a07944 */ /* 0x000fea0003c00000 */
.L_x_35:
[----:B------:R-:W-:Y:S05]  /*36c0*/  WARPSYNC.ALL ;  /* 0x0000000000007948 */ /* 0x000fea0003800000 */
[----:B------:R-:W-:Y:S01]  /*36d0*/  NOP ;  /* 0x0000000000007918 */ /* 0x000fe20000000000 */
[----:B------:R-:W3:Y:S01]  /*36e0*/  S2UR UR14, SR_CTAID.X ;  /* 0x00000000000e79c3 */ /* 0x000ee20000002500 */
[----:B------:R-:W3:Y:S01]  /*36f0*/  LDCU UR6, c[0x0][0x640] ;  /* 0x0000c800ff0677ac */ /* 0x000ee20008000800 */
[----:B------:R-:W4:Y:S06]  /*3700*/  LDCU.U8 UR15, c[0x0][0x644] ;  /* 0x0000c880ff0f77ac */ /* 0x000f2c0008000000 */
[----:B------:R-:W5:Y:S01]  /*3710*/  S2UR UR19, SR_CgaCtaId ;  /* 0x00000000001379c3 */ /* 0x000f620000008800 */
[----:B------:R-:W1:Y:S01]  /*3720*/  LDCU UR11, c[0x0][0x654] ;  /* 0x0000ca80ff0b77ac */ /* 0x000e620008000800 */
[----:B------:R-:W-:Y:S01]  /*3730*/  UMOV UR4, 0x400 ;  /* 0x0000040000047882 */ /* 0x000fe20000000000 */
[----:B------:R-:W2:Y:S01]  /*3740*/  LDCU UR8, c[0x0][0x634] ;  /* 0x0000c680ff0877ac */ /* 0x000ea20008000800 */
[----:B------:R-:W1:Y:S01]  /*3750*/  LDCU.U8 UR17, c[0x0][0x650] ;  /* 0x0000ca00ff1177ac */ /* 0x000e620008000000 */
[----:B---3--:R-:W-:-:S07]  /*3760*/  UIMAD.WIDE.U32 UR6, UR14, UR6, URZ ;  /* 0x000000060e0672a5 */ /* 0x008fce000f8e00ff */
[----:B------:R-:W-:Y:S01]  /*3770*/  UMOV UR6, UR7 ;  /* 0x0000000700067c82 */ /* 0x000fe20008000000 */
[----:B-----5:R-:W-:Y:S02]  /*3780*/  ULEA UR4, UR19, UR4, 0x18 ;  /* 0x0000000413047291 */ /* 0x020fe4000f8ec0ff */
[----:B------:R-:W-:Y:S02]  /*3790*/  UIADD3 UR5, UPT, UPT, -UR6, UR14, URZ ;  /* 0x0000000e06057290 */ /* 0x000fe4000fffe1ff */
[----:B------:R-:W-:Y:S02]  /*37a0*/  UIADD3 UR7, UPT, UPT, UR4, 0x5800, URZ ;  /* 0x0000580004077890 */ /* 0x000fe4000fffe0ff */
[----:B----4-:R-:W-:Y:S01]  /*37b0*/  USHF.R.U32.HI UR5, URZ, UR15, UR5 ;  /* 0x0000000fff057299 */ /* 0x010fe20008011605 */
[----:B------:R-:W3:Y:S03]  /*37c0*/  LDCU.U8 UR15, c[0x0][0x645] ;  /* 0x0000c8a0ff0f77ac */ /* 0x000ee60008000000 */
[----:B------:R-:W-:-:S02]  /*37d0*/  UIADD3 UR5, UPT, UPT, UR6, UR5, URZ ;  /* 0x0000000506057290 */ /* 0x000fc4000fffe0ff */
[----:B------:R-:W-:-:S04]  /*37e0*/  USHF.R.U32.HI UR7, URZ, 0x4, UR7 ;  /* 0x00000004ff077899 */ /* 0x000fc80008011607 */
[----:B------:R-:W-:-:S04]  /*37f0*/  ULOP3.LUT UR6, UR7, 0x3fc0, URZ, 0xc0, !UPT ;  /* 0x00003fc007067892 */ /* 0x000fc8000f8ec0ff */
[----:B------:R-:W-:-:S03]  /*3800*/  ULOP3.LUT UR6, UR6, 0x10000, URZ, 0xfc, !UPT ;  /* 0x0001000006067892 */ /* 0x000fc6000f8efcff */
[----:B------:R-:W4:Y:S03]  /*3810*/  LDCU UR7, c[0x0][0x63c] ;  /* 0x0000c780ff0777ac */ /* 0x000f260008000800 */
[----:B-12---:R-:W-:Y:S01]  /*3820*/  IMAD.U32 R4, RZ, RZ, UR6 ;  /* 0x00000006ff047e24 */ /* 0x006fe2000f8e00ff */
[----:B---3--:R-:W-:Y:S01]  /*3830*/  USHF.R.U32.HI UR5, URZ, UR15, UR5 ;  /* 0x0000000fff057299 */ /* 0x008fe20008011605 */
[----:B------:R-:W1:Y:S04]  /*3840*/  LDCU.U8 UR15, c[0x0][0x638] ;  /* 0x0000c700ff0f77ac */ /* 0x000e680008000000 */
[----:B------:R-:W2:Y:S01]  /*3850*/  SHFL.IDX PT, R4, R4, RZ, 0x1f ;  /* 0x00001fff04047589 */ /* 0x000ea200000e0000 */
[----:B------:R-:W-:-:S02]  /*3860*/  UISETP.GE.AND UP0, UPT, UR5, UR11, UPT ;  /* 0x0000000b0500728c */ /* 0x000fc4000bf06270 */
[----:B------:R-:W-:Y:S01]  /*3870*/  UIADD3 UR5, UPT, UPT, -UR5, URZ, URZ ;  /* 0x000000ff05057290 */ /* 0x000fe2000fffe1ff */
[----:B------:R-:W3:Y:S03]  /*3880*/  LDCU UR11, c[0x0][0x60c] ;  /* 0x0000c180ff0b77ac */ /* 0x000ee60008000800 */
[----:B----4-:R-:W-:-:S05]  /*3890*/  UIMAD UR5, UR5, UR7, UR14 ;  /* 0x00000007050572a4 */ /* 0x010fca000f8e020e */
[----:B------:R-:W4:Y:S01]  /*38a0*/  @UP0 LDCU UR8, c[0x0][0x64c] ;  /* 0x0000c980ff0807ac */ /* 0x000f220008000800 */
[----:B--2---:R-:W-:Y:S01]  /*38b0*/  R2UR UR44, R4 ;  /* 0x00000000042c72ca */ /* 0x004fe200000e0000 */
[----:B----4-:R-:W-:Y:S02]  /*38c0*/  UIMAD.WIDE.U32 UR6, UR5, UR8, URZ ;  /* 0x00000008050672a5 */ /* 0x010fe4000f8e00ff */
[----:B-1----:R-:W-:Y:S01]  /*38d0*/  USEL UR8, UR15, UR17, !UP0 ;  /* 0x000000110f087287 */ /* 0x002fe2000c000000 */
[----:B------:R-:W1:Y:S01]  /*38e0*/  LDCU.U8 UR15, c[0x0][0x639] ;  /* 0x0000c720ff0f77ac */ /* 0x000e620008000000 */
[----:B------:R-:W1:Y:S03]  /*38f0*/  LDCU.U8 UR17, c[0x0][0x651] ;  /* 0x0000ca20ff1177ac */ /* 0x000e660008000000 */
[----:B------:R-:W-:Y:S01]  /*3900*/  UMOV UR6, UR7 ;  /* 0x0000000700067c82 */ /* 0x000fe20008000000 */
[----:B------:R-:W-:-:S02]  /*3910*/  ULOP3.LUT UR8, UR8, 0xff, URZ, 0xc0, !UPT ;  /* 0x000000ff08087892 */ /* 0x000fc4000f8ec0ff */
[----:B------:R-:W-:-:S04]  /*3920*/  UIADD3 UR5, UPT, UPT, UR5, -UR6, URZ ;  /* 0x8000000605057290 */ /* 0x000fc8000fffe0ff */
[----:B------:R-:W-:-:S04]  /*3930*/  USHF.R.U32.HI UR5, URZ, UR8, UR5 ;  /* 0x00000008ff057299 */ /* 0x000fc80008011605 */
[----:B------:R-:W-:Y:S02]  /*3940*/  UIADD3 UR5, UPT, UPT, UR6, UR5, URZ ;  /* 0x0000000506057290 */ /* 0x000fe4000fffe0ff */
[----:B-1----:R-:W-:Y:S02]  /*3950*/  USEL UR7, UR15, UR17, !UP0 ;  /* 0x000000110f077287 */ /* 0x002fe4000c000000 */
[----:B---3--:R-:W-:Y:S02]  /*3960*/  UISETP.GE.AND UP0, UPT, UR14, UR11, UPT ;  /* 0x0000000b0e00728c */ /* 0x008fe4000bf06270 */
[----:B------:R-:W-:-:S04]  /*3970*/  ULOP3.LUT UR7, UR7, 0xff, URZ, 0xc0, !UPT ;  /* 0x000000ff07077892 */ /* 0x000fc8000f8ec0ff */
[----:B------:R-:W-:Y:S01]  /*3980*/  USHF.R.U32.HI UR5, URZ, UR7, UR5 ;  /* 0x00000007ff057299 */ /* 0x000fe20008011605 */
[----:B------:R-:W-:Y:S06]  /*3990*/  BAR.SYNC.DEFER_BLOCKING 0x2, 0x120 ;  /* 0x0084800000007b1d */ /* 0x000fec0000010000 */
[----:B------:R-:W1:Y:S02]  /*39a0*/  LDS R5, [UR4+0x1a8] ;  /* 0x0001a804ff057984 */ /* 0x000e640008000800 */
[----:B-1----:R-:W-:Y:S01]  /*39b0*/  R2UR UR47, R5 ;  /* 0x00000000052f72ca */ /* 0x002fe200000e0000 */
[----:B------:R-:W-:-:S14]  /*39c0*/  BRA.U UP0, `(.L_x_38) ;  /* 0x0000001500a47547 */ /* 0x000fdc000b800000 */
[----:B------:R-:W1:Y:S01]  /*39d0*/  LDCU UR6, c[0x0][0x614] ;  /* 0x0000c280ff0677ac */ /* 0x000e620008000800 */
[----:B------:R-:W2:Y:S01]  /*39e0*/  S2UR UR16, SR_CTAID.X ;  /* 0x00000000001079c3 */ /* 0x000ea20000002500 */
[----:B------:R-:W3:Y:S01]  /*39f0*/  LDCU UR10, c[0x0][0x38c] ;  /* 0x00007180ff0a77ac */ /* 0x000ee20008000800 */
[----:B------:R-:W4:Y:S01]  /*3a00*/  LDCU UR7, c[0x0][0x380] ;  /* 0x00007000ff0777ac */ /* 0x000f220008000800 */
[----:B------:R-:W-:Y:S01]  /*3a10*/  UMOV UR14, 0x0 ;  /* 0x00000000000e7882 */ /* 0x000fe20000000000 */
[----:B------:R-:W-:Y:S01]  /*3a20*/  UMOV UR15, 0x1 ;  /* 0x00000001000f7882 */ /* 0x000fe20000000000 */
[----:B-1----:R-:W-:Y:S02]  /*3a30*/  UIADD3 UR6, UPT, UPT, -UR5, UR6, URZ ;  /* 0x0000000605067290 */ /* 0x002fe4000fffe1ff */
[----:B---3--:R-:W-:Y:S02]  /*3a40*/  UISETP.GT.AND UP0, UPT, UR10, URZ, UPT ;  /* 0x000000ff0a00728c */ /* 0x008fe4000bf04270 */
[----:B------:R-:W-:-:S02]  /*3a50*/  UIADD3 UR11, UPT, UPT, UR10, -0x1, URZ ;  /* 0xffffffff0a0b7890 */ /* 0x000fc4000fffe0ff */
[----:B----4-:R-:W-:Y:S02]  /*3a60*/  UIADD3 UR5, UPT, UPT, UR10, -UR7, URZ ;  /* 0x800000070a057290 */ /* 0x010fe4000fffe0ff */
[----:B------:R-:W-:Y:S02]  /*3a70*/  UIADD3 UR7, UPT, UPT, -UR10, URZ, URZ ;  /* 0x000000ff0a077290 */ /* 0x000fe4000fffe1ff */
[----:B------:R-:W-:Y:S02]  /*3a80*/  ULEA UR5, UR6, UR5, 0x7 ;  /* 0x0000000506057291 */ /* 0x000fe4000f8e38ff */
[----:B------:R-:W-:Y:S02]  /*3a90*/  USHF.R.S32.HI UR6, URZ, 0x1f, UR7 ;  /* 0x0000001fff067899 */ /* 0x000fe40008011407 */
[----:B------:R-:W-:Y:S02]  /*3aa0*/  UIADD3 UR7, UPT, UPT, -UR5, URZ, URZ ;  /* 0x000000ff05077290 */ /* 0x000fe4000fffe1ff */
[----:B------:R-:W-:-:S02]  /*3ab0*/  ULEA.HI UR10, UR6, -UR10, URZ, 0x7 ;  /* 0x8000000a060a7291 */ /* 0x000fc4000f8f38ff */
[----:B------:R-:W-:Y:S02]  /*3ac0*/  USHF.R.S32.HI UR6, URZ, 0x1f, UR7 ;  /* 0x0000001fff067899 */ /* 0x000fe40008011407 */
[----:B------:R-:W-:Y:S02]  /*3ad0*/  UIADD3 UR8, UPT, UPT, UR5, -0x1, URZ ;  /* 0xffffffff05087890 */ /* 0x000fe4000fffe0ff */
[----:B------:R-:W-:Y:S02]  /*3ae0*/  UISETP.GT.AND UP1, UPT, UR5, URZ, UPT ;  /* 0x000000ff0500728c */ /* 0x000fe4000bf24270 */
[----:B------:R-:W-:Y:S02]  /*3af0*/  USHF.R.S32.HI UR9, URZ, 0x1f, UR11 ;  /* 0x0000001fff097899 */ /* 0x000fe4000801140b */
[----:B------:R-:W-:Y:S02]  /*3b00*/  ULEA.HI UR5, UR6, -UR5, URZ, 0x7 ;  /* 0x8000000506057291 */ /* 0x000fe4000f8f38ff */
[----:B------:R-:W-:-:S02]  /*3b10*/  USHF.R.S32.HI UR7, URZ, 0x1f, UR8 ;  /* 0x0000001fff077899 */ /* 0x000fc40008011408 */
[----:B------:R-:W-:Y:S02]  /*3b20*/  ULEA.HI UR11, UR9, UR11, URZ, 0x7 ;  /* 0x0000000b090b7291 */ /* 0x000fe4000f8f38ff */
[----:B------:R-:W-:Y:S02]  /*3b30*/  USHF.R.S32.HI UR5, URZ, 0x7, UR5 ;  /* 0x00000007ff057899 */ /* 0x000fe40008011405 */
[----:B------:R-:W-:Y:S02]  /*3b40*/  USHF.R.S32.HI UR9, URZ, 0x7, UR10 ;  /* 0x00000007ff097899 */ /* 0x000fe4000801140a */
[----:B------:R-:W-:Y:S02]  /*3b50*/  ULEA.HI UR6, UR7, UR8, URZ, 0x7 ;  /* 0x0000000807067291 */ /* 0x000fe4000f8f38ff */
[----:B------:R-:W-:Y:S02]  /*3b60*/  UIADD3 UR7, UPT, UPT, -UR5, URZ, URZ ;  /* 0x000000ff05077290 */ /* 0x000fe4000fffe1ff */
[----:B------:R-:W-:-:S02]  /*3b70*/  @UP0 UIMAD.WIDE UR12, UR11, 0x2000000, UR14 ;  /* 0x020000000b0c08a5 */ /* 0x000fc4000f8e020e */
[----:B------:R-:W-:Y:S02]  /*3b80*/  ULEA.HI.SX32 UR6, UR6, 0x1, 0x19 ;  /* 0x0000000106067891 */ /* 0x000fe4000f8fcaff */
[----:B------:R-:W-:Y:S02]  /*3b90*/  UIADD3 UR5, UPT, UPT, -UR9, URZ, URZ ;  /* 0x000000ff09057290 */ /* 0x000fe4000fffe1ff */
[----:B--2---:R-:W-:-:S03]  /*3ba0*/  ULOP3.LUT UR16, UR16, 0x1, URZ, 0xc0, !UPT ;  /* 0x0000000110107892 */ /* 0x004fc6000f8ec0ff */
[----:B------:R-:W-:Y:S02]  /*3bb0*/  @!UP1 UMOV UR6, UR7 ;  /* 0x0000000700069c82 */ /* 0x000fe40008000000 */
[----:B------:R-:W-:Y:S02]  /*3bc0*/  @UP0 UMOV UR5, UR13 ;  /* 0x0000000d00050c82 */ /* 0x000fe40008000000 */
[----:B------:R-:W-:-:S04]  /*3bd0*/  UISETP.LT.AND UP0, UPT, UR6, UR5, UPT ;  /* 0x000000050600728c */ /* 0x000fc8000bf01270 */
[----:B------:R-:W-:Y:S02]  /*3be0*/  USEL UR26, UR6, UR5, UP0 ;  /* 0x00000005061a7287 */ /* 0x000fe40008000000 */
[----:B------:R-:W-:-:S09]  /*3bf0*/  UISETP.NE.AND UP0, UPT, UR16, URZ, UPT ;  /* 0x000000ff1000728c */ /* 0x000fd2000bf05270 */
[----:B------:R-:W-:Y:S05]  /*3c00*/  BRA.U UP0, `(.L_x_38) ;  /* 0x0000001500147547 */ /* 0x000fea000b800000 */
[----:B------:R-:W1:Y:S02]  /*3c10*/  SYNCS.PHASECHK.TRANS64.TRYWAIT P0, [UR4], RZ ;  /* 0x000000ffff0075a7 */ /* 0x000e640008001104 */
[----:B-1----:R-:W-:Y:S05]  /*3c20*/  @!P0 BRA `(.L_x_39) ;  /* 0x000000b000c48947 */ /* 0x002fea0003800000 */
.L_x_106:
[----:B------:R-:W2:Y:S01]  /*3c30*/  SYNCS.PHASECHK.TRANS64.TRYWAIT P0, [UR4+0x10], RZ ;  /* 0x000010ffff0075a7 */ /* 0x000ea20008001104 */
[----:B------:R-:W-:Y:S01]  /*3c40*/  UIADD3 UR5, UPT, UPT, UR4, 0xa800, URZ ;  /* 0x0000a80004057890 */ /* 0x000fe2000fffe0ff */
[----:B------:R-:W-:Y:S01]  /*3c50*/  R2UR UR6, R6 ;  /* 0x00000000060672ca */ /* 0x000fe200000e0000 */
[----:B-1----:R-:W-:Y:S01]  /*3c60*/  IMAD.MOV.U32 R4, RZ, RZ, RZ ;  /* 0x000000ffff047224 */ /* 0x002fe200078e00ff */
[----:B------:R-:W-:Y:S02]  /*3c70*/  UIADD3 UR42, UPT, UPT, UR44, 0x100, URZ ;  /* 0x000001002c2a7890 */ /* 0x000fe4000fffe0ff */
[----:B------:R-:W-:Y:S02]  /*3c80*/  USHF.R.U32.HI UR5, URZ, 0x4, UR5 ;  /* 0x00000004ff057899 */ /* 0x000fe40008011605 */
[C---:B------:R-:W-:Y:S01]  /*3c90*/  R2UR UR7, R4.reuse ;  /* 0x00000000040772ca */ /* 0x040fe200000e0000 */
[----:B------:R-:W-:Y:S01]  /*3ca0*/  UIADD3 UR40, UPT, UPT, UR44, 0x200, URZ ;  /* 0x000002002c287890 */ /* 0x000fe2000fffe0ff */
[C---:B------:R-:W-:Y:S01]  /*3cb0*/  R2UR UR23, R4.reuse ;  /* 0x00000000041772ca */ /* 0x040fe200000e0000 */
[----:B------:R-:W-:Y:S01]  /*3cc0*/  ULOP3.LUT UR8, UR5, 0x3fc0, URZ, 0xc0, !UPT ;  /* 0x00003fc005087892 */ /* 0x000fe2000f8ec0ff */
[C---:B------:R-:W-:Y:S01]  /*3cd0*/  R2UR UR22, R4.reuse ;  /* 0x00000000041672ca */ /* 0x040fe200000e0000 */
[----:B------:R-:W-:Y:S01]  /*3ce0*/  UIADD3 UR38, UPT, UPT, UR44, 0x300, URZ ;  /* 0x000003002c267890 */ /* 0x000fe2000fffe0ff */
[C---:B------:R-:W-:Y:S01]  /*3cf0*/  R2UR UR21, R4.reuse ;  /* 0x00000000041572ca */ /* 0x040fe200000e0000 */
[----:B------:R-:W-:Y:S01]  /*3d00*/  ULOP3.LUT UR8, UR8, 0x10000, URZ, 0xfc, !UPT ;  /* 0x0001000008087892 */ /* 0x000fe2000f8efcff */
[----:B------:R-:W-:Y:S01]  /*3d10*/  R2UR UR20, R4 ;  /* 0x00000000041472ca */ /* 0x000fe200000e0000 */
[----:B------:R-:W-:Y:S01]  /*3d20*/  UIADD3 UR36, UPT, UPT, UR44, 0x400, URZ ;  /* 0x000004002c247890 */ /* 0x000fe2000fffe0ff */
[----:B------:R-:W-:Y:S01]  /*3d30*/  UMOV UR48, 0x0 ;  /* 0x0000000000307882 */ /* 0x000fe20000000000 */
        /* <DEDUP_REMOVED lines=9> */
[----:B------:R-:W-:Y:S01]  /*3dd0*/  UIADD3 UR19, UPT, UPT, UR4, 0x130, URZ ;  /* 0x0000013004137890 */ /* 0x000fe2000fffe0ff */
[----:B------:R-:W-:Y:S01]  /*3de0*/  UMOV UR27, 0x3 ;  /* 0x00000003001b7882 */ /* 0x000fe20000000000 */
[----:B------:R-:W-:-:S02]  /*3df0*/  UIADD3 UR18, UPT, UPT, UR4, 0xa0, URZ ;  /* 0x000000a004127890 */ /* 0x000fc4000fffe0ff */
[----:B------:R-:W-:Y:S01]  /*3e00*/  ULOP3.LUT UR5, UR6, 0xffff, URZ, 0xc0, !UPT ;  /* 0x0000ffff06057892 */ /* 0x000fe2000f8ec0ff */
[----:B------:R-:W-:Y:S01]  /*3e10*/  UMOV UR45, 0xc0004010 ;  /* 0xc0004010002d7882 */ /* 0x000fe20000000000 */
[----:B------:R-:W-:Y:S01]  /*3e20*/  UIADD3 UR16, UPT, UPT, UR8, 0x80, URZ ;  /* 0x0000008008107890 */ /* 0x000fe2000fffe0ff */
[----:B------:R-:W-:Y:S01]  /*3e30*/  UMOV UR43, 0xc0004010 ;  /* 0xc0004010002b7882 */ /* 0x000fe20000000000 */
[----:B------:R-:W-:Y:S01]  /*3e40*/  UIADD3 UR14, UPT, UPT, UR8, 0x100, URZ ;  /* 0x00000100080e7890 */ /* 0x000fe2000fffe0ff */
[----:B------:R-:W-:Y:S01]  /*3e50*/  UMOV UR41, 0xc0004010 ;  /* 0xc000401000297882 */ /* 0x000fe20000000000 */
[----:B------:R-:W-:Y:S01]  /*3e60*/  UIADD3 UR12, UPT, UPT, UR8, 0x180, URZ ;  /* 0x00000180080c7890 */ /* 0x000fe2000fffe0ff */
[----:B------:R-:W-:Y:S01]  /*3e70*/  UMOV UR39, 0xc0004010 ;  /* 0xc000401000277882 */ /* 0x000fe20000000000 */
[----:B------:R-:W-:Y:S01]  /*3e80*/  UIADD3 UR10, UPT, UPT, UR8, 0x200, URZ ;  /* 0x00000200080a7890 */ /* 0x000fe2000fffe0ff */
[----:B------:R-:W-:Y:S01]  /*3e90*/  UMOV UR37, 0xc0004010 ;  /* 0xc000401000257882 */ /* 0x000fe20000000000 */
[----:B------:R-:W-:Y:S01]  /*3ea0*/  UMOV UR9, 0xc0004010 ;  /* 0xc000401000097882 */ /* 0x000fe20000000000 */
[----:B------:R-:W-:Y:S01]  /*3eb0*/  UMOV UR17, 0xc0004010 ;  /* 0xc000401000117882 */ /* 0x000fe20000000000 */
[----:B------:R-:W-:Y:S01]  /*3ec0*/  UMOV UR15, 0xc0004010 ;  /* 0xc0004010000f7882 */ /* 0x000fe20000000000 */
[----:B------:R-:W-:Y:S01]  /*3ed0*/  UMOV UR13, 0xc0004010 ;  /* 0xc0004010000d7882 */ /* 0x000fe20000000000 */
[----:B------:R-:W-:Y:S01]  /*3ee0*/  UMOV UR11, 0xc0004010 ;  /* 0xc0004010000b7882 */ /* 0x000fe20000000000 */
[----:B--2---:R-:W-:Y:S05]  /*3ef0*/  @!P0 BRA `(.L_x_40) ;  /* 0x000000b000288947 */ /* 0x004fea0003800000 */
.L_x_108:
[----:B------:R2:W-:Y:S01]  /*3f00*/  UTCHMMA.2CTA gdesc[UR44], gdesc[UR8], tmem[UR7], tmem[UR48], idesc[UR49], !UPT ;  /* 0x00ff30082c0075ea */ /* 0x0005e2000fa00007 */
[----:B------:R3:W-:Y:S01]  /*3f10*/  UTCHMMA.2CTA gdesc[UR42], gdesc[UR16], tmem[UR23], tmem[UR34], idesc[UR35], UPT ;  /* 0x00ff22102a0075ea */ /* 0x0007e2000ba00017 */
[----:B------:R3:W-:Y:S01]  /*3f20*/  UTCHMMA.2CTA gdesc[UR40], gdesc[UR14], tmem[UR22], tmem[UR32], idesc[UR33], UPT ;  /* 0x00ff200e280075ea */ /* 0x0007e2000ba00016 */
[----:B------:R3:W-:Y:S01]  /*3f30*/  UTCHMMA.2CTA gdesc[UR38], gdesc[UR12], tmem[UR21], tmem[UR30], idesc[UR31], UPT ;  /* 0x00ff1e0c260075ea */ /* 0x0007e2000ba00015 */
[----:B------:R3:W-:Y:S01]  /*3f40*/  UTCHMMA.2CTA gdesc[UR36], gdesc[UR10], tmem[UR20], tmem[UR24], idesc[UR25], UPT ;  /* 0x00ff180a240075ea */ /* 0x0007e2000ba00014 */
[----:B------:R3:W-:Y:S01]  /*3f50*/  UTCBAR.2CTA.MULTICAST [UR19], URZ, UR27 ;  /* 0x000000ff130073e9 */ /* 0x0007e2000820081b */
[----:B------:R3:W-:Y:S01]  /*3f60*/  UTCBAR.2CTA.MULTICAST [UR18], URZ, UR5 ;  /* 0x000000ff120073e9 */ /* 0x0007e20008200805 */
[----:B------:R-:W-:Y:S01]  /*3f70*/  UISETP.GE.AND UP0, UPT, UR26, 0x2, UPT ;  /* 0x000000021a00788c */ /* 0x000fe2000bf06270 */
[----:B------:R-:W-:Y:S01]  /*3f80*/  HFMA2 R11, -RZ, RZ, 0, 0 ;  /* 0x00000000ff0b7431 */ /* 0x000fe200000001ff */
[----:B------:R-:W-:Y:S01]  /*3f90*/  UMOV UR6, 0x1 ;  /* 0x0000000100067882 */ /* 0x000fe20000000000 */
[----:B------:R-:W-:Y:S01]  /*3fa0*/  UMOV UR28, URZ ;  /* 0x000000ff001c7c82 */ /* 0x000fe20008000000 */
[----:B--2---:R-:W-:-:S05]  /*3fb0*/  UMOV UR7, URZ ;  /* 0x000000ff00077c82 */ /* 0x004fca0008000000 */
[----:B------:R-:W-:Y:S05]  /*3fc0*/  BRA.U !UP0, `(.L_x_41) ;  /* 0x0000000908887547 */ /* 0x000fea000b800000 */
[----:B---3--:R-:W-:Y:S01]  /*3fd0*/  R2UR UR5, R6 ;  /* 0x00000000060572ca */ /* 0x008fe200000e0000 */
[----:B------:R-:W-:Y:S01]  /*3fe0*/  IMAD.MOV.U32 R11, RZ, RZ, RZ ;  /* 0x000000ffff0b7224 */ /* 0x000fe200078e00ff */
[----:B------:R-:W-:Y:S01]  /*3ff0*/  CS2R R8, SRZ ;  /* 0x0000000000087805 */ /* 0x000fe2000001ff00 */
[----:B------:R-:W-:Y:S01]  /*4000*/  IMAD.MOV.U32 R7, RZ, RZ, RZ ;  /* 0x000000ffff077224 */ /* 0x000fe200078e00ff */
[----:B-1----:R-:W-:Y:S01]  /*4010*/  CS2R R4, SRZ ;  /* 0x0000000000047805 */ /* 0x002fe2000001ff00 */
[----:B------:R-:W-:Y:S01]  /*4020*/  UIADD3 UR26, UPT, UPT, -UR26, URZ, URZ ;  /* 0x000000ff1a1a7290 */ /* 0x000fe2000fffe1ff */
[----:B------:R-:W-:Y:S01]  /*4030*/  UMOV UR6, 0x1 ;  /* 0x0000000100067882 */ /* 0x000fe20000000000 */
[----:B------:R-:W-:Y:S01]  /*4040*/  UMOV UR7, URZ ;  /* 0x000000ff00077c82 */ /* 0x000fe20008000000 */
[----:B------:R-:W-:Y:S01]  /*4050*/  UMOV UR28, URZ ;  /* 0x000000ff001c7c82 */ /* 0x000fe20008000000 */
        /* <DEDUP_REMOVED lines=16> */
[----:B------:R-:W-:Y:S01]  /*4160*/  ULOP3.LUT UR46, UR5, 0xffff, URZ, 0xc0, !UPT ;  /* 0x0000ffff052e7892 */ /* 0x000fe2000f8ec0ff */
        /* <DEDUP_REMOVED lines=10> */
[----:B------:R-:W-:-:S10]  /*4210*/  UMOV UR49, 0x10200490 ;  /* 0x1020049000317882 */ /* 0x000fd40000000000 */
.L_x_46:
[----:B------:R-:W-:Y:S01]  /*4220*/  ULEA UR21, UR6, UR4, 0x3 ;  /* 0x0000000406157291 */ /* 0x000fe2000f8e18ff */
[----:B-1----:R-:W-:Y:S01]  /*4230*/  SHF.L.U32 R13, R11, 0x1f, RZ ;  /* 0x0000001f0b0d7819 */ /* 0x002fe200000006ff */
[----:B------:R-:W-:Y:S07]  /*4240*/  USHF.L.U32 UR20, UR28, 0x1f, URZ ;  /* 0x0000001f1c147899 */ /* 0x000fee00080006ff */
[----:B------:R-:W1:Y:S02]  /*4250*/  SYNCS.PHASECHK.TRANS64.TRYWAIT P0, [UR21+0x10], R13 ;  /* 0x0000100dff0075a7 */ /* 0x000e640008001115 */
[----:B-1--4-:R-:W-:Y:S05]  /*4260*/  @!P0 BRA `(.L_x_42) ;  /* 0x000000ac00648947 */ /* 0x012fea0003800000 */
.L_x_110:
[----:B------:R-:W-:Y:S01]  /*4270*/  IMAD.U32 R12, RZ, RZ, UR20 ;  /* 0x00000014ff0c7e24 */ /* 0x000fe2000f8e00ff */
[----:B------:R-:W-:Y:S01]  /*4280*/  UIMAD UR5, UR6, 0x2800, UR4 ;  /* 0x00002800060578a4 */ /* 0x000fe2000f8e0204 */
[----:B-1----:R-:W-:Y:S01]  /*4290*/  IMAD.MOV.U32 R10, RZ, RZ, 0x40 ;  /* 0x00000040ff0a7424 */ /* 0x002fe200078e00ff */
[----:B------:R-:W-:Y:S01]  /*42a0*/  UISETP.NE.U32.AND UP0, UPT, UR7, URZ, UPT ;  /* 0x000000ff0700728c */ /* 0x000fe2000bf05070 */
[----:B------:R-:W1:Y:S01]  /*42b0*/  SYNCS.PHASECHK.TRANS64.TRYWAIT P0, [UR4+0x138], R12 ;  /* 0x0001380cff0075a7 */ /* 0x000e620008001104 */
[----:B------:R-:W-:Y:S02]  /*42c0*/  UIADD3 UR5, UPT, UPT, UR5, 0xa800, URZ ;  /* 0x0000a80005057890 */ /* 0x000fe4000fffe0ff */
[----:B------:R-:W-:Y:S01]  /*42d0*/  R2UR UR22, R10 ;  /* 0x000000000a1672ca */ /* 0x000fe200000e0000 */
[----:B------:R-:W-:Y:S01]  /*42e0*/  IMAD.MOV.U32 R10, RZ, RZ, 0x100 ;  /* 0x00000100ff0a7424 */ /* 0x000fe200078e00ff */
[----:B------:R-:W-:Y:S04]  /*42f0*/  USHF.R.U32.HI UR5, URZ, 0x4, UR5 ;  /* 0x00000004ff057899 */ /* 0x000fe80008011605 */
[----:B------:R-:W-:Y:S01]  /*4300*/  R2UR UR23, R10 ;  /* 0x000000000a1772ca */ /* 0x000fe200000e0000 */
[----:B------:R-:W-:Y:S01]  /*4310*/  IMAD.MOV.U32 R10, RZ, RZ, 0x48 ;  /* 0x00000048ff0a7424 */ /* 0x000fe200078e00ff */
[----:B------:R-:W-:Y:S04]  /*4320*/  ULOP3.LUT UR5, UR5, 0x3fc0, URZ, 0xc0, !UPT ;  /* 0x00003fc005057892 */ /* 0x000fe8000f8ec0ff */
[----:B------:R-:W-:Y:S01]  /*4330*/  R2UR UR25, R10 ;  /* 0x000000000a1972ca */ /* 0x000fe200000e0000 */
[----:B------:R-:W-:Y:S01]  /*4340*/  IMAD.MOV.U32 R10, RZ, RZ, 0x100 ;  /* 0x00000100ff0a7424 */ /* 0x000fe200078e00ff */
[----:B------:R-:W-:Y:S04]  /*4350*/  ULOP3.LUT UR5, UR5, 0x80000, URZ, 0xfc, !UPT ;  /* 0x0008000005057892 */ /* 0x000fe8000f8efcff */
[----:B------:R-:W-:Y:S01]  /*4360*/  R2UR UR27, R10 ;  /* 0x000000000a1b72ca */ /* 0x000fe200000e0000 */
[----:B------:R-:W-:Y:S05]  /*4370*/  IMAD.MOV.U32 R10, RZ, RZ, 0x50 ;  /* 0x00000050ff0a7424 */ /* 0x000fea00078e00ff */
[----:B------:R-:W-:Y:S01]  /*4380*/  R2UR UR33, R10 ;  /* 0x000000000a2172ca */ /* 0x000fe200000e0000 */
[----:B------:R-:W-:Y:S05]  /*4390*/  HFMA2 R10, -RZ, RZ, 0, 1.52587890625e-05 ;  /* 0x00000100ff0a7431 */ /* 0x000fea00000001ff */
[----:B------:R-:W-:Y:S01]  /*43a0*/  R2UR UR34, R10 ;  /* 0x000000000a2272ca */ /* 0x000fe200000e0000 */
[----:B------:R-:W-:Y:S05]  /*43b0*/  IMAD.MOV.U32 R10, RZ, RZ, 0x58 ;  /* 0x00000058ff0a7424 */ /* 0x000fea00078e00ff */
[----:B------:R-:W-:Y:S01]  /*43c0*/  R2UR UR31, R10 ;  /* 0x000000000a1f72ca */ /* 0x000fe200000e0000 */
[----:B------:R-:W-:Y:S05]  /*43d0*/  IMAD.MOV.U32 R10, RZ, RZ, 0x100 ;  /* 0x00000100ff0a7424 */ /* 0x000fea00078e00ff */
[----:B------:R-:W-:Y:S01]  /*43e0*/  R2UR UR32, R10 ;  /* 0x000000000a2072ca */ /* 0x000fe200000e0000 */
[----:B------:R-:W-:Y:S05]  /*43f0*/  IMAD.MOV.U32 R10, RZ, RZ, 0x60 ;  /* 0x00000060ff0a7424 */ /* 0x000fea00078e00ff */
[----:B------:R-:W-:Y:S02]  /*4400*/  R2UR UR30, R10 ;  /* 0x000000000a1e72ca */ /* 0x000fe400000e0000 */
[----:B------:R-:W-:Y:S04]  /*4410*/  MOV R10, 0x100 ;  /* 0x00000100000a7802 */ /* 0x000fe80000000f00 */
[----:B------:R-:W-:Y:S01]  /*4420*/  R2UR UR29, R10 ;  /* 0x000000000a1d72ca */ /* 0x000fe200000e0000 */
[----:B------:R-:W-:Y:S05]  /*4430*/  IMAD.MOV.U32 R10, RZ, RZ, 0x68 ;  /* 0x00000068ff0a7424 */ /* 0x000fea00078e00ff */
[----:B------:R-:W-:Y:S01]  /*4440*/  R2UR UR24, R10 ;  /* 0x000000000a1872ca */ /* 0x000fe200000e0000 */
[----:B------:R-:W-:Y:S03]  /*4450*/  @!UPT UIADD3 URZ, UPT, UPT, URZ, URZ, URZ ;  /* 0x000000fffffff290 */ /* 0x000fe6000fffe0ff */
[----:B-1----:R-:W-:Y:S11]  /*4460*/  @!P0 BRA `(.L_x_43) ;  /* 0x000000ac00008947 */ /* 0x002ff60003800000 */
.L_x_112:
[----:B------:R-:W-:Y:S01]  /*4470*/  UIADD3 UR10, UPT, UPT, UR5, 0x10, URZ ;  /* 0x00000010050a7890 */ /* 0x000fe2000fffe0ff */
[----:B-1----:R-:W-:Y:S01]  /*4480*/  IMAD.MOV.U32 R10, RZ, RZ, 0x100 ;  /* 0x00000100ff0a7424 */ /* 0x002fe200078e00ff */
[----:B------:R-:W-:Y:S01]  /*4490*/  UIADD3 UR16, UPT, UPT, UR5, 0x20, URZ ;  /* 0x0000002005107890 */ /* 0x000fe2000fffe0ff */
[----:B------:R-:W-:Y:S01]  /*44a0*/  IMAD.U32 R12, RZ, RZ, UR20 ;  /* 0x00000014ff0c7e24 */ /* 0x000fe2000f8e00ff */
[----:B------:R-:W-:Y:S02]  /*44b0*/  UIADD3 UR14, UPT, UPT, UR5, 0x30, URZ ;  /* 0x00000030050e7890 */ /* 0x000fe4000fffe0ff */
[----:B------:R-:W-:Y:S01]  /*44c0*/  UIADD3 UR12, UPT, UPT, UR5, 0x40, URZ ;  /* 0x00000040050c7890 */ /* 0x000fe2000fffe0ff */
[----:B------:R-:W-:Y:S01]  /*44d0*/  R2UR UR7, R10 ;  /* 0x000000000a0772ca */ /* 0x000fe200000e0000 */
[----:B------:R-:W-:Y:S01]  /*44e0*/  UIADD3 UR8, UPT, UPT, UR5, 0x50, URZ ;  /* 0x0000005005087890 */ /* 0x000fe2000fffe0ff */
[----:B------:R-:W-:Y:S01]  /*44f0*/  IMAD.MOV.U32 R10, RZ, RZ, 0x70 ;  /* 0x00000070ff0a7424 */ /* 0x000fe200078e00ff */
[----:B------:R-:W-:Y:S02]  /*4500*/  UIADD3 UR6, UPT, UPT, UR6, 0x1, URZ ;  /* 0x0000000106067890 */ /* 0x000fe4000fffe0ff */
[----:B------:R-:W-:Y:S01]  /*4510*/  UIADD3 UR21, UPT, UPT, UR21, 0xa0, URZ ;  /* 0x000000a015157890 */ /* 0x000fe2000fffe0ff */
[----:B------:R-:W-:Y:S01]  /*4520*/  UMOV UR18, UR5 ;  /* 0x0000000500127c82 */ /* 0x000fe20008000000 */
[----:B------:R-:W-:Y:S01]  /*4530*/  UMOV UR19, 0x4080 ;  /* 0x0000408000137882 */ /* 0x000fe20000000000 */
[----:B------:R-:W-:Y:S01]  /*4540*/  UMOV UR11, 0x4080 ;  /* 0x00004080000b7882 */ /* 0x000fe20000000000 */
[----:B------:R1:W-:Y:S01]  /*4550*/  UTCHMMA.2CTA tmem[UR22], gdesc[UR18], tmem[UR23], tmem[UR72], idesc[UR73], UP0 ;  /* 0x00ff4812160079ea */ /* 0x0003e20008200017 */
[----:B------:R-:W-:Y:S01]  /*4560*/  UISETP.NE.AND UP0, UPT, UR6, 0x12, UPT ;  /* 0x000000120600788c */ /* 0x000fe2000bf05270 */
[----:B------:R2:W-:Y:S01]  /*4570*/  UTCHMMA.2CTA tmem[UR25], gdesc[UR10], tmem[UR27], tmem[UR70], idesc[UR71], UPT ;  /* 0x00ff460a190079ea */ /* 0x0005e2000ba0001b */
[----:B------:R-:W-:Y:S01]  /*4580*/  UMOV UR17, 0x4080 ;  /* 0x0000408000117882 */ /* 0x000fe20000000000 */
[----:B------:R-:W-:Y:S01]  /*4590*/  UMOV UR15, 0x4080 ;  /* 0x00004080000f7882 */ /* 0x000fe20000000000 */
[----:B------:R-:W-:Y:S01]  /*45a0*/  UTCHMMA.2CTA tmem[UR33], gdesc[UR16], tmem[UR34], tmem[UR68], idesc[UR69], UPT ;  /* 0x00ff4410210079ea */ /* 0x000fe2000ba00022 */
[----:B------:R-:W-:Y:S01]  /*45b0*/  UMOV UR13, 0x4080 ;  /* 0x00004080000d7882 */ /* 0x000fe20000000000 */
[----:B------:R-:W-:Y:S01]  /*45c0*/  UTCHMMA.2CTA tmem[UR31], gdesc[UR14], tmem[UR32], tmem[UR66], idesc[UR67], UPT ;  /* 0x00ff420e1f0079ea */ /* 0x000fe2000ba00020 */
[----:B------:R-:W-:Y:S01]  /*45d0*/  UMOV UR9, 0x4080 ;  /* 0x0000408000097882 */ /* 0x000fe20000000000 */
[----:B------:R-:W-:Y:S01]  /*45e0*/  UTCHMMA.2CTA tmem[UR30], gdesc[UR12], tmem[UR29], tmem[UR64], idesc[UR65], UPT ;  /* 0x00ff400c1e0079ea */ /* 0x000fe2000ba0001d */
[----:B------:R3:W-:Y:S01]  /*45f0*/  UTCHMMA.2CTA tmem[UR24], gdesc[UR8], tmem[UR7], tmem[UR62], idesc[UR63], UPT ;  /* 0x00ff3e08180079ea */ /* 0x0007e2000ba00007 */
[----:B------:R-:W4:Y:S01]  /*4600*/  SYNCS.PHASECHK.TRANS64.TRYWAIT P0, [UR4+0x140], R12 ;  /* 0x0001400cff0075a7 */ /* 0x000f220008001104 */
[----:B------:R-:W-:Y:S01]  /*4610*/  USEL UR6, UR6, URZ, UP0 ;  /* 0x000000ff06067287 */ /* 0x000fe20008000000 */
[----:B-1----:R-:W-:Y:S03]  /*4620*/  R2UR UR19, R10 ;  /* 0x000000000a1372ca */ /* 0x002fe600000e0000 */
[----:B------:R-:W-:Y:S01]  /*4630*/  ULEA UR18, UR6, UR4, 0x3 ;  /* 0x0000000406127291 */ /* 0x000fe2000f8e18ff */
[----:B------:R-:W-:Y:S01]  /*4640*/  IMAD.MOV.U32 R10, RZ, RZ, 0x100 ;  /* 0x00000100ff0a7424 */ /* 0x000fe200078e00ff */
[----:B--2---:R-:W-:Y:S04]  /*4650*/  UIADD3 UR10, UPT, UPT, UR5, 0x60, URZ ;  /* 0x00000060050a7890 */ /* 0x004fe8000fffe0ff */
[----:B------:R-:W-:Y:S01]  /*4660*/  R2UR UR22, R10 ;  /* 0x000000000a1672ca */ /* 0x000fe200000e0000 */
[----:B------:R-:W-:Y:S01]  /*4670*/  IMAD.MOV.U32 R10, RZ, RZ, 0x78 ;  /* 0x00000078ff0a7424 */ /* 0x000fe200078e00ff */
[----:B---3--:R-:W-:Y:S02]  /*4680*/  USEL UR7, URZ, 0x1, UP0 ;  /* 0x00000001ff077887 */ /* 0x008fe40008000000 */
[----:B------:R-:W-:Y:S02]  /*4690*/  UIADD3 UR8, UPT, UPT, UR5, 0x70, URZ ;  /* 0x0000007005087890 */ /* 0x000fe4000fffe0ff */
[----:B------:R-:W-:Y:S01]  /*46a0*/  R2UR UR14, R10 ;  /* 0x000000000a0e72ca */ /* 0x000fe200000e0000 */
[----:B------:R-:W-:Y:S01]  /*46b0*/  IMAD.MOV.U32 R10, RZ, RZ, 0x100 ;  /* 0x00000100ff0a7424 */ /* 0x000fe200078e00ff */
[----:B------:R-:W-:Y:S04]  /*46c0*/  LOP3.LUT R11, R11, UR7, RZ, 0x3c, !PT ;  /* 0x000000070b0b7c12 */ /* 0x000fe8000f8e3cff */
[----:B------:R-:W-:Y:S01]  /*46d0*/  R2UR UR12, R10 ;  /* 0x000000000a0c72ca */ /* 0x000fe200000e0000 */
[----:B------:R-:W-:Y:S03]  /*46e0*/  @!UPT UIADD3 URZ, UPT, UPT, URZ, URZ, URZ ;  /* 0x000000fffffff290 */ /* 0x000fe6000fffe0ff */
[----:B----4-:R-:W-:Y:S11]  /*46f0*/  @!P0 BRA `(.L_x_44) ;  /* 0x000000a8007c8947 */ /* 0x010ff60003800000 */
.L_x_114:
[----:B-1----:R-:W-:Y:S01]  /*4700*/  SHF.L.U32 R13, R11, 0x1f, RZ ;  /* 0x0000001f0b0d7819 */ /* 0x002fe200000006ff */
[----:B------:R-:W-:Y:S01]  /*4710*/  UMOV UR11, 0x4080 ;  /* 0x00004080000b7882 */ /* 0x000fe20000000000 */
[----:B------:R-:W-:Y:S01]  /*4720*/  UMOV UR9, 0x4080 ;  /* 0x0000408000097882 */ /* 0x000fe20000000000 */
[----:B------:R1:W-:Y:S01]  /*4730*/  UTCHMMA.2CTA tmem[UR19], gdesc[UR10], tmem[UR22], tmem[UR60], idesc[UR61], UPT ;  /* 0x00ff3c0a130079ea */ /* 0x0003e2000ba00016 */
[----:B------:R1:W-:Y:S01]  /*4740*/  UTCHMMA.2CTA tmem[UR14], gdesc[UR8], tmem[UR12], tmem[UR58], idesc[UR59], UPT ;  /* 0x00ff3a080e0079ea */ /* 0x0003e2000ba0000c */
[----:B------:R1:W-:Y:S01]  /*4750*/  UTCBAR.2CTA.MULTICAST [UR21], URZ, UR46 ;  /* 0x000000ff150073e9 */ /* 0x0003e2000820082e */
[----:B------:R-:W2:Y:S02]  /*4760*/  SYNCS.PHASECHK.TRANS64.TRYWAIT P0, [UR18+0x10], R13 ;  /* 0x0000100dff0075a7 */ /* 0x000ea40008001112 */
[----:B-12---:R-:W-:Y:S05]  /*4770*/  @!P0 BRA `(.L_x_45) ;  /* 0x000000a8007c8947 */ /* 0x006fea0003800000 */
.L_x_116:
[----:B------:R-:W-:Y:S01]  /*4780*/  UIMAD UR5, UR6, 0x2800, UR4 ;  /* 0x00002800060578a4 */ /* 0x000fe2000f8e0204 */
[----:B------:R-:W-:Y:S01]  /*4790*/  R2UR UR22, R8 ;  /* 0x00000000081672ca */ /* 0x000fe200000e0000 */
[----:B------:R-:W-:Y:S01]  /*47a0*/  UIADD3 UR19, UPT, UPT, UR4, 0x130, URZ ;  /* 0x0000013004137890 */ /* 0x000fe2000fffe0ff */
[----:B------:R-:W-:Y:S01]  /*47b0*/  R2UR UR21, R7 ;  /* 0x00000000071572ca */ /* 0x000fe200000e0000 */
[----:B------:R-:W-:Y:S01]  /*47c0*/  UIADD3 UR5, UPT, UPT, UR5, 0xa800, URZ ;  /* 0x0000a80005057890 */ /* 0x000fe2000fffe0ff */
[----:B------:R-:W-:Y:S01]  /*47d0*/  R2UR UR20, R5 ;  /* 0x00000000051472ca */ /* 0x000fe200000e0000 */
[----:B------:R-:W-:Y:S01]  /*47e0*/  UIADD3 UR18, UPT, UPT, UR18, 0xa0, URZ ;  /* 0x000000a012127890 */ /* 0x000fe2000fffe0ff */
[----:B------:R-:W-:Y:S01]  /*47f0*/  R2UR UR7, R4 ;  /* 0x00000000040772ca */ /* 0x000fe200000e0000 */
[----:B------:R-:W-:Y:S02]  /*4800*/  USHF.R.U32.HI UR8, URZ, 0x4, UR5 ;  /* 0x00000004ff087899 */ /* 0x000fe40008011605 */
[----:B------:R-:W-:Y:S01]  /*4810*/  UIADD3 UR6, UPT, UPT, UR6, 0x1, URZ ;  /* 0x0000000106067890 */ /* 0x000fe2000fffe0ff */
[----:B------:R-:W-:Y:S01]  /*4820*/  R2UR UR5, R9 ;  /* 0x00000000090572ca */ /* 0x000fe200000e0000 */
[----:B------:R-:W-:Y:S02]  /*4830*/  ULOP3.LUT UR8, UR8, 0x3fc0, URZ, 0xc0, !UPT ;  /* 0x00003fc008087892 */ /* 0x000fe4000f8ec0ff */
[----:B------:R-:W-:Y:S02]  /*4840*/  UISETP.NE.AND UP0, UPT, UR6, 0x12, UPT ;  /* 0x000000120600788c */ /* 0x000fe4000bf05270 */
[----:B------:R-:W-:Y:S02]  /*4850*/  ULOP3.LUT UR8, UR8, 0x10000, URZ, 0xfc, !UPT ;  /* 0x0001000008087892 */ /* 0x000fe4000f8efcff */
[----:B------:R-:W-:Y:S02]  /*4860*/  UIADD3 UR26, UPT, UPT, UR26, 0x1, URZ ;  /* 0x000000011a1a7890 */ /* 0x000fe4000fffe0ff */
[----:B------:R-:W-:Y:S02]  /*4870*/  UIADD3 UR16, UPT, UPT, UR8, 0x80, URZ ;  /* 0x0000008008107890 */ /* 0x000fe4000fffe0ff */
[----:B------:R-:W-:Y:S02]  /*4880*/  UIADD3 UR14, UPT, UPT, UR8, 0x100, URZ ;  /* 0x00000100080e7890 */ /* 0x000fe4000fffe0ff */
[----:B------:R-:W-:Y:S02]  /*4890*/  UIADD3 UR12, UPT, UPT, UR8, 0x180, URZ ;  /* 0x00000180080c7890 */ /* 0x000fe4000fffe0ff */
[----:B------:R-:W-:Y:S02]  /*48a0*/  UIADD3 UR10, UPT, UPT, UR8, 0x200, URZ ;  /* 0x00000200080a7890 */ /* 0x000fe4000fffe0ff */
[----:B------:R-:W-:Y:S02]  /*48b0*/  USEL UR6, UR6, URZ, UP0 ;  /* 0x000000ff06067287 */ /* 0x000fe40008000000 */
[----:B------:R-:W-:Y:S01]  /*48c0*/  ULOP3.LUT UR28, UR28, 0x1, URZ, 0x3c, !UPT ;  /* 0x000000011c1c7892 */ /* 0x000fe2000f8e3cff */
[----:B------:R-:W-:Y:S01]  /*48d0*/  UMOV UR9, 0xc0004010 ;  /* 0xc000401000097882 */ /* 0x000fe20000000000 */
[----:B------:R-:W-:Y:S01]  /*48e0*/  UMOV UR17, 0xc0004010 ;  /* 0xc000401000117882 */ /* 0x000fe20000000000 */
[----:B------:R2:W-:Y:S01]  /*48f0*/  UTCHMMA.2CTA gdesc[UR44], gdesc[UR8], tmem[UR5], tmem[UR56], idesc[UR57], !UPT ;  /* 0x00ff38082c0075ea */ /* 0x0005e2000fa00005 */
[----:B------:R-:W-:Y:S01]  /*4900*/  UTCHMMA.2CTA gdesc[UR42], gdesc[UR16], tmem[UR22], tmem[UR54], idesc[UR55], UPT ;  /* 0x00ff36102a0075ea */ /* 0x000fe2000ba00016 */
[----:B------:R-:W-:Y:S01]  /*4910*/  UMOV UR15, 0xc0004010 ;  /* 0xc0004010000f7882 */ /* 0x000fe20000000000 */
[----:B------:R-:W-:Y:S01]  /*4920*/  UMOV UR13, 0xc0004010 ;  /* 0xc0004010000d7882 */ /* 0x000fe20000000000 */
[----:B------:R-:W-:Y:S01]  /*4930*/  UTCHMMA.2CTA gdesc[UR40], gdesc[UR14], tmem[UR21], tmem[UR52], idesc[UR53], UPT ;  /* 0x00ff340e280075ea */ /* 0x000fe2000ba00015 */
[----:B------:R-:W-:Y:S01]  /*4940*/  UTCHMMA.2CTA gdesc[UR38], gdesc[UR12], tmem[UR20], tmem[UR50], idesc[UR51], UPT ;  /* 0x00ff320c260075ea */ /* 0x000fe2000ba00014 */
[----:B------:R-:W-:Y:S01]  /*4950*/  UMOV UR11, 0xc0004010 ;  /* 0xc0004010000b7882 */ /* 0x000fe20000000000 */
[----:B------:R-:W-:Y:S01]  /*4960*/  UMOV UR23, 0x3 ;  /* 0x0000000300177882 */ /* 0x000fe20000000000 */
[----:B------:R3:W-:Y:S01]  /*4970*/  UTCHMMA.2CTA gdesc[UR36], gdesc[UR10], tmem[UR7], tmem[UR48], idesc[UR49], UPT ;  /* 0x00ff300a240075ea */ /* 0x0007e2000ba00007 */
[----:B------:R4:W-:Y:S01]  /*4980*/  UTCBAR.2CTA.MULTICAST [UR19], URZ, UR23 ;  /* 0x000000ff130073e9 */ /* 0x0009e20008200817 */
[----:B------:R4:W-:Y:S01]  /*4990*/  UTCBAR.2CTA.MULTICAST [UR18], URZ, UR35 ;  /* 0x000000ff120073e9 */ /* 0x0009e20008200823 */
[----:B--2---:R-:W-:Y:S02]  /*49a0*/  USEL UR5, URZ, 0x1, UP0 ;  /* 0x00000001ff057887 */ /* 0x004fe40008000000 */
[----:B------:R-:W-:Y:S04]  /*49b0*/  UISETP.NE.AND UP0, UPT, UR26, -0x1, UPT ;  /* 0xffffffff1a00788c */ /* 0x000fe8000bf05270 */
[----:B------:R-:W-:Y:S01]  /*49c0*/  LOP3.LUT R11, R11, UR5, RZ, 0x3c, !PT ;  /* 0x000000050b0b7c12 */ /* 0x000fe2000f8e3cff */
[----:B---3--:R-:W-:Y:S04]  /*49d0*/  UMOV UR7, 0x1 ;  /* 0x0000000100077882 */ /* 0x008fe80000000000 */
[----:B------:R-:W-:Y:S05]  /*49e0*/  BRA.U UP0, `(.L_x_46) ;  /* 0xfffffff9000c7547 */ /* 0x000fea000b83ffff */
.L_x_41:
[----:B---3--:R-:W-:Y:S01]  /*49f0*/  R2UR UR5, R6 ;  /* 0x00000000060572ca */ /* 0x008fe200000e0000 */
[----:B------:R-:W-:Y:S01]  /*4a00*/  UIADD3 UR8, UPT, UPT, UR4, 0x8, URZ ;  /* 0x0000000804087890 */ /* 0x000fe2000fffe0ff */
[----:B------:R-:W-:Y:S01]  /*4a10*/  SHF.L.U32 R8, R11, 0x1f, RZ ;  /* 0x0000001f0b087819 */ /* 0x000fe200000006ff */
[----:B----4-:R-:W-:Y:S02]  /*4a20*/  ULEA UR18, UR6, UR4, 0x3 ;  /* 0x0000000406127291 */ /* 0x010fe4000f8e18ff */
[----:B------:R-:W-:-:S08]  /*4a30*/  USHF.L.U32 UR28, UR28, 0x1f, URZ ;  /* 0x0000001f1c1c7899 */ /* 0x000fd000080006ff */
[----:B------:R-:W-:-:S09]  /*4a40*/  ULOP3.LUT UR5, UR5, 0xffff, URZ, 0xc0, !UPT ;  /* 0x0000ffff05057892 */ /* 0x000fd2000f8ec0ff */
[----:B------:R2:W-:Y:S01]  /*4a50*/  UTCBAR.2CTA.MULTICAST [UR8], URZ, UR5 ;  /* 0x000000ff080073e9 */ /* 0x0005e20008200805 */
[----:B------:R-:W3:Y:S02]  /*4a60*/  SYNCS.PHASECHK.TRANS64.TRYWAIT P0, [UR18+0x10], R8 ;  /* 0x00001008ff0075a7 */ /* 0x000ee40008001112 */
[----:B--23--:R-:W-:Y:S05]  /*4a70*/  @!P0 BRA `(.L_x_47) ;  /* 0x000000a400d88947 */ /* 0x00cfea0003800000 */
.L_x_118:
        /* <DEDUP_REMOVED lines=8> */
[----:B------:R-:W-:Y:S01]  /*4b00*/  USHF.R.U32.HI UR6, URZ, 0x4, UR6 ;  /* 0x00000004ff067899 */ /* 0x000fe20008011606 */
[----:B------:R-:W-:Y:S01]  /*4b10*/  UMOV UR44, 0x0 ;  /* 0x00000000002c7882 */ /* 0x000fe20000000000 */
[----:B------:R-:W-:-:S02]  /*4b20*/  UMOV UR45, 0x10150490 ;  /* 0x10150490002d7882 */ /* 0x000fc40000000000 */
[----:B------:R-:W-:Y:S01]  /*4b30*/  R2UR UR32, R4 ;  /* 0x00000000042072ca */ /* 0x000fe200000e0000 */
[----:B------:R-:W-:Y:S01]  /*4b40*/  IMAD.MOV.U32 R4, RZ, RZ, 0x48 ;  /* 0x00000048ff047424 */ /* 0x000fe200078e00ff */
[----:B------:R-:W-:Y:S01]  /*4b50*/  ULOP3.LUT UR6, UR6, 0x3fc0, URZ, 0xc0, !UPT ;  /* 0x00003fc006067892 */ /* 0x000fe2000f8ec0ff */
[----:B------:R-:W-:Y:S01]  /*4b60*/  UMOV UR42, 0x0 ;  /* 0x00000000002a7882 */ /* 0x000fe20000000000 */
[----:B------:R-:W-:Y:S02]  /*4b70*/  UMOV UR43, 0x10150490 ;  /* 0x10150490002b7882 */ /* 0x000fe40000000000 */
[----:B------:R-:W-:Y:S01]  /*4b80*/  R2UR UR30, R4 ;  /* 0x00000000041e72ca */ /* 0x000fe200000e0000 */
[----:B------:R-:W-:Y:S01]  /*4b90*/  IMAD.MOV.U32 R4, RZ, RZ, 0x100 ;  /* 0x00000100ff047424 */ /* 0x000fe200078e00ff */
[----:B------:R-:W-:Y:S01]  /*4ba0*/  ULOP3.LUT UR6, UR6, 0x80000, URZ, 0xfc, !UPT ;  /* 0x0008000006067892 */ /* 0x000fe2000f8efcff */
[----:B------:R-:W2:Y:S01]  /*4bb0*/  S2UR UR19, SR_CgaCtaId ;  /* 0x00000000001379c3 */ /* 0x000ea20000008800 */
[----:B------:R-:W-:Y:S01]  /*4bc0*/  UMOV UR40, 0x0 ;  /* 0x0000000000287882 */ /* 0x000fe20000000000 */
[----:B------:R-:W-:Y:S01]  /*4bd0*/  UMOV UR41, 0x10150490 ;  /* 0x1015049000297882 */ /* 0x000fe20000000000 */
[----:B------:R-:W-:Y:S01]  /*4be0*/  R2UR UR31, R4 ;  /* 0x00000000041f72ca */ /* 0x000fe200000e0000 */
[----:B------:R-:W-:Y:S01]  /*4bf0*/  IMAD.MOV.U32 R4, RZ, RZ, 0x50 ;  /* 0x00000050ff047424 */ /* 0x000fe200078e00ff */
[----:B------:R-:W-:Y:S01]  /*4c00*/  UMOV UR38, 0x0 ;  /* 0x0000000000267882 */ /* 0x000fe20000000000 */
[----:B------:R-:W-:Y:S01]  /*4c10*/  UMOV UR39, 0x10150490 ;  /* 0x1015049000277882 */ /* 0x000fe20000000000 */
[----:B------:R-:W-:Y:S01]  /*4c20*/  UMOV UR36, 0x0 ;  /* 0x0000000000247882 */ /* 0x000fe20000000000 */
[----:B------:R-:W-:Y:S01]  /*4c30*/  UMOV UR37, 0x10150490 ;  /* 0x1015049000257882 */ /* 0x000fe20000000000 */
[----:B------:R-:W-:Y:S01]  /*4c40*/  R2UR UR27, R4 ;  /* 0x00000000041b72ca */ /* 0x000fe200000e0000 */
[----:B------:R-:W-:Y:S01]  /*4c50*/  HFMA2 R4, -RZ, RZ, 0, 1.52587890625e-05 ;  /* 0x00000100ff047431 */ /* 0x000fe200000001ff */
[----:B------:R-:W-:Y:S01]  /*4c60*/  UMOV UR20, 0x400 ;  /* 0x0000040000147882 */ /* 0x000fe20000000000 */
[----:B------:R-:W-:Y:S01]  /*4c70*/  UMOV UR34, 0x0 ;  /* 0x0000000000227882 */ /* 0x000fe20000000000 */
[----:B------:R-:W-:Y:S01]  /*4c80*/  UMOV UR35, 0x10150490 ;  /* 0x1015049000237882 */ /* 0x000fe20000000000 */
[----:B------:R-:W-:-:S02]  /*4c90*/  UIADD3 UR16, UPT, UPT, UR6, 0x10, URZ ;  /* 0x0000001006107890 */ /* 0x000fc4000fffe0ff */
[----:B------:R-:W-:Y:S02]  /*4ca0*/  UIADD3 UR14, UPT, UPT, UR6, 0x20, URZ ;  /* 0x00000020060e7890 */ /* 0x000fe4000fffe0ff */
[----:B------:R-:W-:Y:S01]  /*4cb0*/  UIADD3 UR12, UPT, UPT, UR6, 0x30, URZ ;  /* 0x00000030060c7890 */ /* 0x000fe2000fffe0ff */
[----:B------:R-:W-:Y:S01]  /*4cc0*/  R2UR UR29, R4 ;  /* 0x00000000041d72ca */ /* 0x000fe200000e0000 */
[----:B------:R-:W-:Y:S01]  /*4cd0*/  IMAD.MOV.U32 R4, RZ, RZ, 0x58 ;  /* 0x00000058ff047424 */ /* 0x000fe200078e00ff */
[----:B------:R-:W-:Y:S02]  /*4ce0*/  UIADD3 UR10, UPT, UPT, UR6, 0x40, URZ ;  /* 0x00000040060a7890 */ /* 0x000fe4000fffe0ff */
[----:B------:R-:W-:Y:S02]  /*4cf0*/  UIADD3 UR8, UPT, UPT, UR6, 0x50, URZ ;  /* 0x0000005006087890 */ /* 0x000fe4000fffe0ff */
[----:B------:R-:W-:Y:S01]  /*4d00*/  R2UR UR25, R4 ;  /* 0x00000000041972ca */ /* 0x000fe200000e0000 */
[----:B------:R-:W-:Y:S01]  /*4d10*/  IMAD.MOV.U32 R4, RZ, RZ, 0x100 ;  /* 0x00000100ff047424 */ /* 0x000fe200078e00ff */
[----:B------:R-:W-:Y:S01]  /*4d20*/  UMOV UR7, 0x4080 ;  /* 0x0000408000077882 */ /* 0x000fe20000000000 */
[----:B------:R-:W-:Y:S01]  /*4d30*/  UMOV UR17, 0x4080 ;  /* 0x0000408000117882 */ /* 0x000fe20000000000 */
[----:B------:R-:W-:Y:S01]  /*4d40*/  UMOV UR15, 0x4080 ;  /* 0x00004080000f7882 */ /* 0x000fe20000000000 */
[----:B------:R-:W-:Y:S01]  /*4d50*/  UMOV UR13, 0x4080 ;  /* 0x00004080000d7882 */ /* 0x000fe20000000000 */
[----:B------:R-:W-:Y:S01]  /*4d60*/  R2UR UR26, R4 ;  /* 0x00000000041a72ca */ /* 0x000fe200000e0000 */
[----:B------:R-:W-:Y:S01]  /*4d70*/  IMAD.MOV.U32 R4, RZ, RZ, 0x60 ;  /* 0x00000060ff047424 */ /* 0x000fe200078e00ff */
[----:B------:R-:W-:Y:S01]  /*4d80*/  UMOV UR11, 0x4080 ;  /* 0x00004080000b7882 */ /* 0x000fe20000000000 */
[----:B------:R-:W-:-:S03]  /*4d90*/  UMOV UR9, 0x4080 ;  /* 0x0000408000097882 */ /* 0x000fc60000000000 */
[----:B------:R-:W-:Y:S02]  /*4da0*/  R2UR UR23, R4 ;  /* 0x00000000041772ca */ /* 0x000fe400000e0000 */
[----:B------:R-:W-:-:S04]  /*4db0*/  MOV R4, 0x100 ;  /* 0x0000010000047802 */ /* 0x000fc80000000f00 */
[----:B------:R-:W-:Y:S01]  /*4dc0*/  R2UR UR24, R4 ;  /* 0x00000000041872ca */ /* 0x000fe200000e0000 */
[----:B------:R-:W-:-:S05]  /*4dd0*/  IMAD.MOV.U32 R4, RZ, RZ, 0x68 ;  /* 0x00000068ff047424 */ /* 0x000fca00078e00ff */
[----:B------:R-:W-:Y:S01]  /*4de0*/  R2UR UR22, R4 ;  /* 0x00000000041672ca */ /* 0x000fe200000e0000 */
[----:B------:R-:W-:-:S05]  /*4df0*/  IMAD.MOV.U32 R4, RZ, RZ, 0x100 ;  /* 0x00000100ff047424 */ /* 0x000fca00078e00ff */
[----:B------:R-:W-:Y:S01]  /*4e00*/  R2UR UR5, R4 ;  /* 0x00000000040572ca */ /* 0x000fe200000e0000 */
[----:B-12---:R-:W-:-:S14]  /*4e10*/  @!P0 BRA `(.L_x_48) ;  /* 0x000000a4000c8947 */ /* 0x006fdc0003800000 */
.L_x_120:
[----:B------:R-:W-:Y:S01]  /*4e20*/  ULEA UR4, UR19, UR20, 0x18 ;  /* 0x0000001413047291 */ /* 0x000fe2000f8ec0ff */
[----:B------:R2:W-:Y:S01]  /*4e30*/  UTCHMMA.2CTA tmem[UR21], gdesc[UR6], tmem[UR32], tmem[UR44], idesc[UR45], UP0 ;  /* 0x00ff2c06150079ea */ /* 0x0005e20008200020 */
[----:B------:R3:W-:Y:S01]  /*4e40*/  UTCHMMA.2CTA tmem[UR30], gdesc[UR16], tmem[UR31], tmem[UR42], idesc[UR43], UPT ;  /* 0x00ff2a101e0079ea */ /* 0x0007e2000ba0001f */
[----:B------:R-:W-:Y:S01]  /*4e50*/  UTCHMMA.2CTA tmem[UR27], gdesc[UR14], tmem[UR29], tmem[UR40], idesc[UR41], UPT ;  /* 0x00ff280e1b0079ea */ /* 0x000fe2000ba0001d */
[----:B------:R-:W-:Y:S01]  /*4e60*/  IMAD.U32 R5, RZ, RZ, UR28 ;  /* 0x0000001cff057e24 */ /* 0x000fe2000f8e00ff */
[----:B------:R4:W-:Y:S01]  /*4e70*/  UTCHMMA.2CTA tmem[UR25], gdesc[UR12], tmem[UR26], tmem[UR38], idesc[UR39], UPT ;  /* 0x00ff260c190079ea */ /* 0x0009e2000ba0001a */
[----:B------:R-:W-:Y:S01]  /*4e80*/  UTCHMMA.2CTA tmem[UR23], gdesc[UR10], tmem[UR24], tmem[UR36], idesc[UR37], UPT ;  /* 0x00ff240a170079ea */ /* 0x000fe2000ba00018 */
[----:B------:R5:W-:Y:S01]  /*4e90*/  UTCHMMA.2CTA tmem[UR22], gdesc[UR8], tmem[UR5], tmem[UR34], idesc[UR35], UPT ;  /* 0x00ff2208160079ea */ /* 0x000be2000ba00005 */
[----:B-1----:R-:W-:Y:S01]  /*4ea0*/  IMAD.MOV.U32 R4, RZ, RZ, 0x70 ;  /* 0x00000070ff047424 */ /* 0x002fe200078e00ff */
[----:B------:R-:W1:Y:S01]  /*4eb0*/  SYNCS.PHASECHK.TRANS64.TRYWAIT P0, [UR4+0x140], R5 ;  /* 0x00014005ff0075a7 */ /* 0x000e620008001104 */
[----:B------:R-:W-:-:S03]  /*4ec0*/  R2UR UR33, R6 ;  /* 0x00000000062172ca */ /* 0x000fc600000e0000 */
[----:B------:R-:W-:Y:S01]  /*4ed0*/  R2UR UR20, R4 ;  /* 0x00000000041472ca */ /* 0x000fe200000e0000 */
[----:B------:R-:W-:-:S05]  /*4ee0*/  IMAD.MOV.U32 R4, RZ, RZ, 0x100 ;  /* 0x00000100ff047424 */ /* 0x000fca00078e00ff */
[----:B--2---:R-:W-:Y:S01]  /*4ef0*/  R2UR UR21, R4 ;  /* 0x00000000041572ca */ /* 0x004fe200000e0000 */
[----:B------:R-:W-:Y:S01]  /*4f00*/  IMAD.MOV.U32 R4, RZ, RZ, 0x78 ;  /* 0x00000078ff047424 */ /* 0x000fe200078e00ff */
[----:B---3--:R-:W-:Y:S01]  /*4f10*/  UMOV UR16, 0x0 ;  /* 0x0000000000107882 */ /* 0x008fe20000000000 */
[----:B------:R-:W-:Y:S01]  /*4f20*/  UMOV UR17, 0x10150490 ;  /* 0x1015049000117882 */ /* 0x000fe20000000000 */
[----:B----4-:R-:W-:Y:S02]  /*4f30*/  UIADD3 UR12, UPT, UPT, UR18, 0xa0, URZ ;  /* 0x000000a0120c7890 */ /* 0x010fe4000fffe0ff */
[----:B------:R-:W-:Y:S01]  /*4f40*/  R2UR UR14, R4 ;  /* 0x00000000040e72ca */ /* 0x000fe200000e0000 */
[----:B------:R-:W-:Y:S01]  /*4f50*/  IMAD.MOV.U32 R4, RZ, RZ, 0x100 ;  /* 0x00000100ff047424 */ /* 0x000fe200078e00ff */
[----:B-----5:R-:W-:Y:S02]  /*4f60*/  UIADD3 UR8, UPT, UPT, UR6, 0x60, URZ ;  /* 0x0000006006087890 */ /* 0x020fe4000fffe0ff */
[----:B------:R-:W-:-:S02]  /*4f70*/  ULOP3.LUT UR13, UR33, 0xffff, URZ, 0xc0, !UPT ;  /* 0x0000ffff210d7892 */ /* 0x000fc4000f8ec0ff */
[----:B------:R-:W-:Y:S01]  /*4f80*/  R2UR UR15, R4 ;  /* 0x00000000040f72ca */ /* 0x000fe200000e0000 */
[----:B------:R-:W-:Y:S02]  /*4f90*/  UIADD3 UR6, UPT, UPT, UR6, 0x70, URZ ;  /* 0x0000007006067890 */ /* 0x000fe4000fffe0ff */
[----:B------:R-:W-:Y:S01]  /*4fa0*/  UIADD3 UR5, UPT, UPT, UR4, 0x150, URZ ;  /* 0x0000015004057890 */ /* 0x000fe2000fffe0ff */
[----:B------:R-:W-:Y:S01]  /*4fb0*/  UMOV UR22, 0x0 ;  /* 0x0000000000167882 */ /* 0x000fe20000000000 */
[----:B------:R-:W-:Y:S01]  /*4fc0*/  UMOV UR23, 0x10150490 ;  /* 0x1015049000177882 */ /* 0x000fe20000000000 */
[----:B------:R-:W-:Y:S01]  /*4fd0*/  UMOV UR18, 0x3 ;  /* 0x0000000300127882 */ /* 0x000fe20000000000 */
[----:B------:R-:W-:Y:S01]  /*4fe0*/  UMOV UR9, 0x4080 ;  /* 0x0000408000097882 */ /* 0x000fe20000000000 */
[----:B------:R-:W-:Y:S01]  /*4ff0*/  UMOV UR7, 0x4080 ;  /* 0x0000408000077882 */ /* 0x000fe20000000000 */
[----:B-1----:R-:W-:Y:S06]  /*5000*/  @!P0 BRA `(.L_x_49) ;  /* 0x000000a000b08947 */ /* 0x002fec0003800000 */
.L_x_122:
[----:B------:R2:W-:Y:S01]  /*5010*/  UTCHMMA.2CTA tmem[UR20], gdesc[UR8], tmem[UR21], tmem[UR22], idesc[UR23], UPT ;  /* 0x00ff1608140079ea */ /* 0x0005e2000ba00015 */
[----:B------:R2:W-:Y:S01]  /*5020*/  UTCHMMA.2CTA tmem[UR14], gdesc[UR6], tmem[UR15], tmem[UR16], idesc[UR17], UPT ;  /* 0x00ff10060e0079ea */ /* 0x0005e2000ba0000f */
[----:B------:R2:W-:Y:S01]  /*5030*/  UTCBAR.2CTA.MULTICAST [UR5], URZ, UR18 ;  /* 0x000000ff050073e9 */ /* 0x0005e20008200812 */
[----:B------:R2:W-:Y:S01]  /*5040*/  UTCBAR.2CTA.MULTICAST [UR12], URZ, UR13 ;  /* 0x000000ff0c0073e9 */ /* 0x0005e2000820080d */
[----:B------:R-:W-:Y:S01]  /*5050*/  NOP ;  /* 0x0000000000007918 */ /* 0x000fe20000000000 */
.L_x_38:
[----:B------:R-:W-:Y:S01]  /*5060*/  ELECT P0, URZ, PT ;  /* 0x0000000000ff782f */ /* 0x000fe20003800000 */
[----:B-1----:R-:W-:Y:S01]  /*5070*/  IMAD.MOV.U32 R4, RZ, RZ, 0x1 ;  /* 0x00000001ff047424 */ /* 0x002fe200078e00ff */
[----:B--2---:R-:W-:Y:S01]  /*5080*/  UMOV UR5, 0x40 ;  /* 0x0000004000057882 */ /* 0x004fe20000000000 */
[----:B------:R-:W-:Y:S01]  /*5090*/  UIADD3 UR7, UPT, UPT, UR4, 0x1a0, URZ ;  /* 0x000001a004077890 */ /* 0x000fe2000fffe0ff */
[----:B------:R-:W-:Y:S01]  /*50a0*/  UVIRTCOUNT.DEALLOC.SMPOOL 0x80 ;  /* 0x000000800000784c */ /* 0x000fe20000000000 */
[----:B------:R-:W-:Y:S02]  /*50b0*/  ULEA UR6, UR19, UR5, 0x18 ;  /* 0x0000000513067291 */ /* 0x000fe4000f8ec0ff */
[----:B------:R-:W-:Y:S01]  /*50c0*/  ULOP3.LUT UR5, UR19, 0x1, URZ, 0x3c, !UPT ;  /* 0x0000000113057892 */ /* 0x000fe2000f8e3cff */
[----:B------:R-:W-:-:S03]  /*50d0*/  UMOV UR9, 0x1 ;  /* 0x0000000100097882 */ /* 0x000fc60000000000 */
[----:B------:R-:W-:Y:S02]  /*50e0*/  UPRMT UR5, UR5, 0x654, UR7 ;  /* 0x0000065405057896 */ /* 0x000fe40008000007 */
[----:B------:R-:W-:Y:S01]  /*50f0*/  @P0 PRMT R5, R4, 0x7610, R5 ;  /* 0x0000761004050816 */ /* 0x000fe20000000005 */
[----:B------:R-:W-:-:S04]  /*5100*/  IMAD.U32 R4, RZ, RZ, UR9 ;  /* 0x00000009ff047e24 */ /* 0x000fc8000f8e00ff */
[----:B------:R1:W-:Y:S01]  /*5110*/  @P0 STS.U8 [UR6], R5 ;  /* 0x00000005ff000988 */ /* 0x0003e20008000006 */
[----:B------:R-:W-:Y:S06]  /*5120*/  BAR.SYNC.DEFER_BLOCKING 0x2, 0x120 ;  /* 0x0084800000007b1d */ /* 0x000fec0000010000 */
[----:B------:R1:W-:Y:S01]  /*5130*/  SYNCS.ARRIVE.TRANS64.RED.ART0 RZ, [UR5], R4 ;  /* 0x00000004ffff79a7 */ /* 0x0003e20008500405 */
[----:B------:R-:W2:Y:S02]  /*5140*/  SYNCS.PHASECHK.TRANS64.TRYWAIT P0, [UR4+0x1a0], RZ ;  /* 0x0001a0ffff0075a7 */ /* 0x000ea40008001104 */
[----:B-12---:R-:W-:Y:S05]  /*5150*/  @!P0 BRA `(.L_x_50) ;  /* 0x000000a000848947 */ /* 0x006fea0003800000 */
.L_x_124:
[----:B------:R-:W-:Y:S01]  /*5160*/  NOP ;  /* 0x0000000000007918 */ /* 0x000fe20000000000 */
[----:B------:R-:W-:Y:S01]  /*5170*/  UMOV UR4, 0x50 ;  /* 0x0000005000047882 */ /* 0x000fe20000000000 */
[----:B------:R-:W-:Y:S01]  /*5180*/  UMOV UR6, 0xffff ;  /* 0x0000ffff00067882 */ /* 0x000fe20000000000 */
[----:B------:R-:W-:Y:S02]  /*5190*/  ULEA UR8, UR19, UR4, 0x18 ;  /* 0x0000000413087291 */ /* 0x000fe4000f8ec0ff */
[----:B------:R-:W-:-:S04]  /*51a0*/  ULOP3.LUT UR4, UR47, 0xffff, URZ, 0xc0, !UPT ;  /* 0x0000ffff2f047892 */ /* 0x000fc8000f8ec0ff */
[----:B------:R-:W-:-:S03]  /*51b0*/  USHF.R.U32.HI UR4, URZ, 0x5, UR4 ;  /* 0x00000005ff047899 */ /* 0x000fc60008011604 */
[----:B-1----:R-:W1:Y:S01]  /*51c0*/  LDS R4, [UR8] ;  /* 0x00000008ff047984 */ /* 0x002e620008000800 */
[----:B------:R-:W-:Y:S02]  /*51d0*/  UIADD3 UR5, UPT, UPT, UR4, 0x10, URZ ;  /* 0x0000001004057890 */ /* 0x000fe4000fffe0ff */
[----:B------:R-:W-:Y:S02]  /*51e0*/  USHF.L.U32 UR6, UR6, UR4, URZ ;  /* 0x0000000406067299 */ /* 0x000fe400080006ff */
[----:B------:R-:W-:-:S04]  /*51f0*/  USHF.L.U32 UR4, UR9, UR5, URZ ;  /* 0x0000000509047299 */ /* 0x000fc800080006ff */
[----:B------:R-:W-:-:S04]  /*5200*/  ULOP3.LUT UR4, UR4, UR6, URZ, 0xfc, !UPT ;  /* 0x0000000604047292 */ /* 0x000fc8000f8efcff */
[----:B------:R-:W-:Y:S01]  /*5210*/  ULOP3.LUT UR6, UR4, 0xffff, URZ, 0xc0, !UPT ;  /* 0x0000ffff04067892 */ /* 0x000fe2000f8ec0ff */
[----:B-1----:R-:W-:-:S13]  /*5220*/  R2UR UR7, R4 ;  /* 0x00000000040772ca */ /* 0x002fda00000e0000 */
[----:B------:R-:W-:-:S04]  /*5230*/  ULOP3.LUT UR5, UR4, 0xffff, UR7, 0x80, !UPT ;  /* 0x0000ffff04057892 */ /* 0x000fc8000f8e8007 */
[----:B------:R-:W-:-:S09]  /*5240*/  UISETP.NE.AND UP0, UPT, UR5, UR6, UPT ;  /* 0x000000060500728c */ /* 0x000fd2000bf05270 */
[----:B------:R-:W-:Y:S05]  /*5250*/  BRA.U UP0, `(.L_x_51) ;  /* 0x00000001004c7547 */ /* 0x000fea000b800000 */
[----:B------:R-:W-:Y:S02]  /*5260*/  USHF.R.U32.HI UR5, URZ, 0x10, UR4 ;  /* 0x00000010ff057899 */ /* 0x000fe40008011604 */
[----:B------:R-:W-:-:S04]  /*5270*/  USHF.R.U32.HI UR6, URZ, 0x10, UR7 ;  /* 0x00000010ff067899 */ /* 0x000fc80008011607 */
[----:B------:R-:W-:-:S04]  /*5280*/  ULOP3.LUT UR6, UR6, UR5, URZ, 0xc0, !UPT ;  /* 0x0000000506067292 */ /* 0x000fc8000f8ec0ff */
[----:B------:R-:W-:-:S09]  /*5290*/  UISETP.NE.AND UP0, UPT, UR6, UR5, UPT ;  /* 0x000000050600728c */ /* 0x000fd2000bf05270 */
[----:B------:R-:W-:Y:S05]  /*52a0*/  BRA.U UP0, `(.L_x_52) ;  /* 0x00000001002c7547 */ /* 0x000fea000b800000 */
[----:B------:R-:W1:Y:S01]  /*52b0*/  S2R R5, SR_LANEID ;  /* 0x0000000000057919 */ /* 0x000e620000000000 */
[----:B------:R-:W-:-:S03]  /*52c0*/  ULOP3.LUT UR5, URZ, UR4, URZ, 0x33, !UPT ;  /* 0x00000004ff057292 */ /* 0x000fc6000f8e33ff */
[----:B------:R-:W-:Y:S02]  /*52d0*/  VOTEU.ANY UR4, UPT, PT ;  /* 0x0000000000047886 */ /* 0x000fe400038e0100 */
[----:B------:R-:W-:Y:S01]  /*52e0*/  UFLO.U32 UR4, UR4 ;  /* 0x00000004000472bd */ /* 0x000fe200080e0000 */
[----:B------:R-:W-:-:S04]  /*52f0*/  IMAD.U32 R4, RZ, RZ, UR5 ;  /* 0x00000005ff047e24 */ /* 0x000fc8000f8e00ff */
[----:B------:R-:W2:Y:S02]  /*5300*/  REDUX UR6, R4 ;  /* 0x00000000040673c4 */ /* 0x000ea40000000000 */
[----:B------:R3:W-:Y:S01]  /*5310*/  UTCATOMSWS.AND URZ, UR5 ;  /* 0x0000000500ff79e3 */ /* 0x0007e20008000000 */
[----:B-1----:R-:W-:Y:S02]  /*5320*/  ISETP.EQ.U32.AND P0, PT, R5, UR4, PT ;  /* 0x0000000405007c0c */ /* 0x002fe4000bf02070 */
[----:B--2---:R-:W-:-:S11]  /*5330*/  MOV R5, UR6 ;  /* 0x0000000600057c02 */ /* 0x004fd60008000f00 */
[----:B------:R3:W-:Y:S01]  /*5340*/  @P0 ATOMS.AND RZ, [UR8], R5 ;  /* 0x00000005ffff098c */ /* 0x0007e2000a800008 */
[----:B------:R-:W-:Y:S05]  /*5350*/  BRA `(.L_x_53) ;  /* 0x0000000000147947 */ /* 0x000fea0003800000 */
.L_x_52:
[----:B------:R-:W-:Y:S02]  /*5360*/  MOV R4, 0x5380 ;  /* 0x0000538000047802 */ /* 0x000fe40000000f00 */
[----:B------:R-:W-:Y:S05]  /*5370*/  CALL.REL.NOINC `($__internal_0_$__cuda_sm10x_tcgen05_guardrail_trap_col_being_dealloced_not_returned_by_alloc) ;  /* 0x000000a400647944 */ /* 0x000fea0003c00000 */
[----:B------:R-:W-:Y:S05]  /*5380*/  BRA `(.L_x_53) ;  /* 0x0000000000087947 */ /* 0x000fea0003800000 */
.L_x_51:
[----:B------:R-:W-:Y:S02]  /*5390*/  MOV R4, 0x53b0 ;  /* 0x000053b000047802 */ /* 0x000fe40000000f00 */
[----:B------:R-:W-:Y:S05]  /*53a0*/  CALL.REL.NOINC `($__internal_2_$__cuda_sm10x_tcgen05_guardrail_trap_unallocated_columns_being_dealloced) ;  /* 0x000000a400707944 */ /* 0x000fea0003c00000 */
.L_x_53:
[----:B------:R-:W-:Y:S01]  /*53b0*/  NOP ;  /* 0x0000000000007918 */ /* 0x000fe20000000000 */
[----:B------:R-:W-:Y:S05]  /*53c0*/  BRA `(.L_x_54) ;  /* 0x0000000000047947 */ /* 0x000fea0003800000 */
.L_x_9:
[----:B------:R-:W-:Y:S01]  /*53d0*/  NOP ;  /* 0x0000000000007918 */ /* 0x000fe20000000000 */
.L_x_54:
[----:B------:R-:W-:-:S13]  /*53e0*/  R2UR UR4, R0 ;  /* 0x00000000000472ca */ /* 0x000fda00000e0000 */
[----:B------:R-:W-:Y:S02]  /*53f0*/  UISETP.NE.AND UP1, UPT, UR4, 0xc, UPT ;  /* 0x0000000c0400788c */ /* 0x000fe4000bf25270 */
[----:B------:R-:W-:-:S07]  /*5400*/  UISETP.NE.AND UP0, UPT, UR4, 0xd, UPT ;  /* 0x0000000d0400788c */ /* 0x000fce000bf05270 */
[----:B------:R-:W-:Y:S05]  /*5410*/  BRA.U UP1, `(.L_x_55) ;  /* 0x00000001012c7547 */ /* 0x000fea000b800000 */
[----:B------:R-:W4:Y:S01]  /*5420*/  S2UR UR4, SR_CgaCtaId ;  /* 0x00000000000479c3 */ /* 0x000f220000008800 */
[----:B------:R-:W-:Y:S01]  /*5430*/  UMOV UR6, 0x400 ;  /* 0x0000040000067882 */ /* 0x000fe20000000000 */
[----:B---3--:R-:W-:Y:S01]  /*5440*/  UMOV UR5, 0x20 ;  /* 0x0000002000057882 */ /* 0x008fe20000000000 */
[----:B------:R-:W-:Y:S01]  /*5450*/  ELECT P0, URZ, PT ;  /* 0x0000000000ff782f */ /* 0x000fe20003800000 */
[----:B----4-:R-:W-:Y:S02]  /*5460*/  ULEA UR6, UR4, UR6, 0x18 ;  /* 0x0000000604067291 */ /* 0x010fe4000f8ec0ff */
[----:B------:R-:W-:-:S04]  /*5470*/  UIADD3 UR4, UPT, UPT, -UR5, 0x100000, URZ ;  /* 0x0010000005047890 */ /* 0x000fc8000fffe1ff */
[----:B------:R-:W-:Y:S02]  /*5480*/  USHF.L.U32 UR5, UR4, 0xb, URZ ;  /* 0x0000000b04057899 */ /* 0x000fe400080006ff */
[----:B------:R-:W-:Y:S01]  /*5490*/  USHF.L.U32 UR4, UR4, 0x1, URZ ;  /* 0x0000000104047899 */ /* 0x000fe200080006ff */
[----:B------:R-:W3:Y:S11]  /*54a0*/  FENCE.VIEW.ASYNC.S ;  /* 0x00000000000073c6 */ /* 0x000ef60000000000 */
[----:B---3--:R4:W5:Y:S02]  /*54b0*/  SYNCS.EXCH.64 URZ, [UR6+0x1a0], UR4 ;  /* 0x0001a00406ff75b2 */ /* 0x0089640008000100 */
[----:B----4-:R-:W-:Y:S01]  /*54c0*/  NOP ;  /* 0x0000000000007918 */ /* 0x010fe20000000000 */
.L_x_55:
[----:B------:R-:W-:Y:S01]  /*54d0*/  NOP ;  /* 0x0000000000007918 */ /* 0x000fe20000000000 */
[----:B------:R-:W-:Y:S05]  /*54e0*/  BRA.U UP0, `(.L_x_56) ;  /* 0x0000000500747547 */ /* 0x000fea000b800000 */
[----:B------:R-:W-:-:S08]  /*54f0*/  NOP ;  /* 0x0000000000007918 */ /* 0x000fd00000000000 */
[----:B------:R-:W4:-:S00]  /*5500*/  USETMAXREG.DEALLOC.CTAPOOL 0x30 ;  /* 0x00000030000079c8 */ /* 0x000f0000080e0500 */
[----:B------:R-:W1:Y:S01]  /*5510*/  S2UR UR14, SR_CTAID.X ;  /* 0x00000000000e79c3 */ /* 0x000e620000002500 */
[----:B------:R-:W1:Y:S01]  /*5520*/  LDCU UR4, c[0x0][0x640] ;  /* 0x0000c800ff0477ac */ /* 0x000e620008000800 */
[----:B------:R-:W2:Y:S01]  /*5530*/  LDCU.U8 UR8, c[0x0][0x644] ;  /* 0x0000c880ff0877ac */ /* 0x000ea20008000000 */
[----:B------:R-:W3:Y:S01]  /*5540*/  LDCU.U8 UR7, c[0x0][0x645] ;  /* 0x0000c8a0ff0777ac */ /* 0x000ee20008000000 */
[----:B------:R-:W5:Y:S01]  /*5550*/  LDCU UR6, c[0x0][0x654] ;  /* 0x0000ca80ff0677ac */ /* 0x000f620008000800 */
[----:B------:R-:W1:Y:S01]  /*5560*/  LDCU.U8 UR13, c[0x0][0x638] ;  /* 0x0000c700ff0d77ac */ /* 0x000e620008000000 */
[----:B------:R-:W1:Y:S02]  /*5570*/  LDCU.U8 UR15, c[0x0][0x650] ;  /* 0x0000ca00ff0f77ac */ /* 0x000e640008000000 */
[----:B-1-3--:R-:W-:Y:S01]  /*5580*/  UIMAD.WIDE.U32 UR4, UR14, UR4, URZ ;  /* 0x000000040e0472a5 */ /* 0x00afe2000f8e00ff */
[----:B------:R-:W1:Y:S03]  /*5590*/  LDCU.U8 UR11, c[0x0][0x639] ;  /* 0x0000c720ff0b77ac */ /* 0x000e660008000000 */
[----:B------:R-:W-:Y:S01]  /*55a0*/  UIADD3 UR4, UPT, UPT, -UR5, UR14, URZ ;  /* 0x0000000e05047290 */ /* 0x000fe2000fffe1ff */
[----:B------:R-:W1:Y:S03]  /*55b0*/  LDCU.U8 UR12, c[0x0][0x651] ;  /* 0x0000ca20ff0c77ac */ /* 0x000e660008000000 */
[----:B--2---:R-:W-:Y:S01]  /*55c0*/  USHF.R.U32.HI UR4, URZ, UR8, UR4 ;  /* 0x00000008ff047299 */ /* 0x004fe20008011604 */
[----:B------:R-:W2:Y:S03]  /*55d0*/  LDCU.64 UR8, c[0x0][0x630] ;  /* 0x0000c600ff0877ac */ /* 0x000ea60008000a00 */
[----:B------:R-:W-:-:S04]  /*55e0*/  UIADD3 UR4, UPT, UPT, UR5, UR4, URZ ;  /* 0x0000000405047290 */ /* 0x000fc8000fffe0ff */
[----:B------:R-:W-:Y:S01]  /*55f0*/  USHF.R.U32.HI UR10, URZ, UR7, UR4 ;  /* 0x00000007ff0a7299 */ /* 0x000fe20008011604 */
[----:B------:R-:W3:Y:S03]  /*5600*/  LDCU UR7, c[0x0][0x63c] ;  /* 0x0000c780ff0777ac */ /* 0x000ee60008000800 */
[----:B-----5:R-:W-:Y:S02]  /*5610*/  UISETP.GE.AND UP0, UPT, UR10, UR6, UPT ;  /* 0x000000060a00728c */ /* 0x020fe4000bf06270 */
[----:B------:R-:W-:Y:S02]  /*5620*/  UIADD3 UR4, UPT, UPT, -UR10, URZ, URZ ;  /* 0x000000ff0a047290 */ /* 0x000fe4000fffe1ff */
[----:B------:R-:W-:Y:S01]  /*5630*/  USEL UR6, UR13, UR15, !UP0 ;  /* 0x0000000f0d067287 */ /* 0x000fe2000c000000 */
[----:B------:R-:W5:Y:S03]  /*5640*/  LDCU.U8 UR15, c[0x0][0x62c] ;  /* 0x0000c580ff0f77ac */ /* 0x000f660008000000 */
[----:B------:R-:W-:-:S03]  /*5650*/  ULOP3.LUT UR6, UR6, 0xff, URZ, 0xc0, !UPT ;  /* 0x000000ff06067892 */ /* 0x000fc6000f8ec0ff */
[----:B--2---:R-:W2:Y:S01]  /*5660*/  @UP0 LDCU UR9, c[0x0][0x64c] ;  /* 0x0000c980ff0907ac */ /* 0x004ea20008000800 */
[----:B---3--:R-:W-:Y:S01]  /*5670*/  UIMAD UR7, UR4, UR7, UR14 ;  /* 0x00000007040772a4 */ /* 0x008fe2000f8e020e */
[----:B------:R-:W3:Y:S03]  /*5680*/  @UP0 LDCU UR8, c[0x0][0x648] ;  /* 0x0000c900ff0807ac */ /* 0x000ee60008000800 */
[----:B--2---:R-:W-:Y:S02]  /*5690*/  UIMAD.WIDE.U32 UR4, UR7, UR9, URZ ;  /* 0x00000009070472a5 */ /* 0x004fe4000f8e00ff */
[----:B-1----:R-:W-:Y:S02]  /*56a0*/  USEL UR9, UR11, UR12, !UP0 ;  /* 0x0000000c0b097287 */ /* 0x002fe4000c000000 */
[----:B------:R-:W-:Y:S01]  /*56b0*/  UIADD3 UR4, UPT, UPT, UR7, -UR5, URZ ;  /* 0x8000000507047290 */ /* 0x000fe2000fffe0ff */
[----:B------:R-:W1:Y:S03]  /*56c0*/  LDCU.64 UR12, c[0x0][0x620] ;  /* 0x0000c400ff0c77ac */ /* 0x000e660008000a00 */
[----:B------:R-:W-:-:S02]  /*56d0*/  USHF.R.U32.HI UR4, URZ, UR6, UR4 ;  /* 0x00000006ff047299 */ /* 0x000fc40008011604 */
[----:B------:R-:W-:Y:S02]  /*56e0*/  ULOP3.LUT UR6, UR9, 0xff, URZ, 0xc0, !UPT ;  /* 0x000000ff09067892 */ /* 0x000fe4000f8ec0ff */
[----:B------:R-:W-:Y:S01]  /*56f0*/  UIADD3 UR4, UPT, UPT, UR5, UR4, URZ ;  /* 0x0000000405047290 */ /* 0x000fe2000fffe0ff */
[----:B------:R-:W2:Y:S03]  /*5700*/  LDCU UR5, c[0x0][0x628] ;  /* 0x0000c500ff0577ac */ /* 0x000ea60008000800 */
[----:B------:R-:W-:Y:S01]  /*5710*/  USHF.R.U32.HI UR9, URZ, UR6, UR4 ;  /* 0x00000006ff097299 */ /* 0x000fe20008011604 */
[----:B------:R-:W4:Y:S03]  /*5720*/  LDCU.U8 UR11, c[0x0][0x62d] ;  /* 0x0000c5a0ff0b77ac */ /* 0x000f260008000000 */
[----:B------:R-:W-:-:S04]  /*5730*/  UIADD3 UR4, UPT, UPT, -UR9, URZ, URZ ;  /* 0x000000ff09047290 */ /* 0x000fc8000fffe1ff */
[----:B---3--:R-:W-:-:S04]  /*5740*/  UIMAD UR4, UR8, UR4, UR7 ;  /* 0x00000004080472a4 */ /* 0x008fc8000f8e0207 */
[----:B-1----:R-:W-:-:S04]  /*5750*/  UIMAD UR6, UR10, UR12, UR4 ;  /* 0x0000000c0a0672a4 */ /* 0x002fc8000f8e0204 */
[----:B--2---:R-:W-:-:S07]  /*5760*/  UIMAD.WIDE.U32 UR4, UR6, UR5, URZ ;  /* 0x00000005060472a5 */ /* 0x004fce000f8e00ff */
[----:B------:R-:W-:Y:S02]  /*5770*/  UMOV UR4, UR5 ;  /* 0x0000000500047c82 */ /* 0x000fe40008000000 */
[----:B------:R-:W-:Y:S02]  /*5780*/  UIADD3 UR12, UPT, UPT, UR6, -UR4, URZ ;  /* 0x80000004060c7290 */ /* 0x000fe4000fffe0ff */
[----:B------:R-:W1:Y:S02]  /*5790*/  LDCU UR5, c[0x0][0x60c] ;  /* 0x0000c180ff0577ac */ /* 0x000e640008000800 */
[----:B-----5:R-:W-:-:S04]  /*57a0*/  USHF.R.U32.HI UR12, URZ, UR15, UR12 ;  /* 0x0000000fff0c7299 */ /* 0x020fc8000801160c */
[----:B------:R-:W-:-:S04]  /*57b0*/  UIADD3 UR12, UPT, UPT, UR4, UR12, URZ ;  /* 0x0000000c040c7290 */ /* 0x000fc8000fffe0ff */
[----:B----4-:R-:W-:-:S04]  /*57c0*/  USHF.R.U32.HI UR12, URZ, UR11, UR12 ;  /* 0x0000000bff0c7299 */ /* 0x010fc8000801160c */
[----:B------:R-:W-:Y:S02]  /*57d0*/  UIADD3 UR11, UPT, UPT, -UR12, URZ, URZ ;  /* 0x000000ff0c0b7290 */ /* 0x000fe4000fffe1ff */
[----:B-1----:R-:W-:Y:S02]  /*57e0*/  UISETP.GE.AND UP0, UPT, UR14, UR5, UPT ;  /* 0x000000050e00728c */ /* 0x002fe4000bf06270 */
[----:B------:R-:W-:-:S07]  /*57f0*/  UIMAD UR11, UR11, UR13, UR6 ;  /* 0x0000000d0b0b72a4 */ /* 0x000fce000f8e0206 */
[----:B------:R-:W-:Y:S05]  /*5800*/  BRA.U UP0, `(.L_x_56) ;  /* 0x0000000100ac7547 */ /* 0x000fea000b800000 */
[----:B------:R-:W1:Y:S01]  /*5810*/  S2UR UR4, SR_CgaCtaId ;  /* 0x00000000000479c3 */ /* 0x000e620000008800 */
[----:B------:R-:W-:Y:S01]  /*5820*/  UMOV UR5, 0x400 ;  /* 0x0000040000057882 */ /* 0x000fe20000000000 */
[----:B------:R-:W2:Y:S01]  /*5830*/  LDCU UR8, c[0x0][0x614] ;  /* 0x0000c280ff0877ac */ /* 0x000ea20008000800 */
[----:B------:R-:W3:Y:S05]  /*5840*/  LDCU.64 UR6, c[0x0][0x348] ;  /* 0x00006900ff0677ac */ /* 0x000eea0008000a00 */
[----:B------:R-:W4:Y:S01]  /*5850*/  S2UR UR10, SR_CTAID.X ;  /* 0x00000000000a79c3 */ /* 0x000f220000002500 */
[----:B------:R-:W-:Y:S01]  /*5860*/  UMOV UR15, 0x10 ;  /* 0x00000010000f7882 */ /* 0x000fe20000000000 */
[----:B------:R-:W-:Y:S01]  /*5870*/  UMOV UR16, 0x20 ;  /* 0x0000002000107882 */ /* 0x000fe20000000000 */
[----:B-1----:R-:W-:-:S02]  /*5880*/  ULEA UR4, UR4, UR5, 0x18 ;  /* 0x0000000504047291 */ /* 0x002fc4000f8ec0ff */
[----:B------:R-:W-:Y:S02]  /*5890*/  ULOP3.LUT UR5, URZ, UR9, URZ, 0x33, !UPT ;  /* 0x00000009ff057292 */ /* 0x000fe4000f8e33ff */
[----:B---3--:R-:W-:Y:S02]  /*58a0*/  UIADD3 UR6, UP0, UPT, UR6, 0x200, URZ ;  /* 0x0000020006067890 */ /* 0x008fe4000ff1e0ff */
[----:B--2---:R-:W-:Y:S02]  /*58b0*/  UIADD3 UR5, UPT, UPT, UR5, UR8, URZ ;  /* 0x0000000805057290 */ /* 0x004fe4000fffe0ff */
[----:B----4-:R-:W-:Y:S01]  /*58c0*/  ULOP3.LUT UR10, UR10, 0x1, URZ, 0xc0, !UPT ;  /* 0x000000010a0a7892 */ /* 0x010fe2000f8ec0ff */
[----:B------:R-:W1:Y:S01]  /*58d0*/  SYNCS.PHASECHK.TRANS64.TRYWAIT P0, [UR4+0x170], RZ ;  /* 0x000170ffff0075a7 */ /* 0x000e620008001104 */
[----:B------:R-:W-:Y:S02]  /*58e0*/  UIADD3 UR8, UPT, UPT, UR4, 0x800, URZ ;  /* 0x0000080004087890 */ /* 0x000fe4000fffe0ff */
[----:B------:R-:W-:-:S02]  /*58f0*/  ULEA UR10, UR5, UR10, 0x1 ;  /* 0x0000000a050a7291 */ /* 0x000fc4000f8e08ff */
[----:B------:R-:W-:Y:S02]  /*5900*/  UIADD3.X UR7, UPT, UPT, URZ, UR7, URZ, UP0, !UPT ;  /* 0x00000007ff077290 */ /* 0x000fe400087fe4ff */
[----:B------:R-:W-:Y:S02]  /*5910*/  UIADD3 UR5, UPT, UPT, UR4, 0x1800, URZ ;  /* 0x0000180004057890 */ /* 0x000fe4000fffe0ff */
[----:B------:R-:W-:Y:S02]  /*5920*/  UIADD3 UR14, UPT, UPT, UR4, 0x2800, URZ ;  /* 0x00002800040e7890 */ /* 0x000fe4000fffe0ff */
[----:B------:R-:W-:Y:S02]  /*5930*/  UIADD3 UR13, UPT, UPT, UR4, 0x3800, URZ ;  /* 0x00003800040d7890 */ /* 0x000fe4000fffe0ff */
[----:B------:R-:W-:Y:S01]  /*5940*/  USHF.L.U32 UR10, UR10, 0x7, URZ ;  /* 0x000000070a0a7899 */ /* 0x000fe200080006ff */
[----:B------:R-:W-:Y:S01]  /*5950*/  UMOV UR9, URZ ;  /* 0x000000ff00097c82 */ /* 0x000fe20008000000 */
[----:B-1----:R-:W-:Y:S10]  /*5960*/  @!P0 BRA `(.L_x_57) ;  /* 0x0000009800988947 */ /* 0x002ff40003800000 */
.L_x_126:
[----:B------:R2:W-:Y:S01]  /*5970*/  UTMASTG.4D [UR8], [UR6], desc[URZ] ;  /* 0x0000ff08060073b5 */ /* 0x0005e20008019000 */
[----:B-1----:R-:W-:Y:S01]  /*5980*/  HFMA2 R4, -RZ, RZ, 0, 5.9604644775390625e-08 ;  /* 0x00000001ff047431 */ /* 0x002fe200000001ff */
[----:B--2---:R-:W-:Y:S01]  /*5990*/  UMOV UR8, UR5 ;  /* 0x0000000500087c82 */ /* 0x004fe20008000000 */
[----:B------:R-:W-:Y:S01]  /*59a0*/  UMOV UR9, UR15 ;  /* 0x0000000f00097c82 */ /* 0x000fe20008000000 */
[----:B------:R-:W-:Y:S01]  /*59b0*/  UIADD3 UR5, UPT, UPT, UR4, 0x4800, URZ ;  /* 0x0000480004057890 */ /* 0x000fe2000fffe0ff */
[----:B------:R1:W-:Y:S02]  /*59c0*/  UTMASTG.4D [UR8], [UR6], desc[URZ] ;  /* 0x0000ff08060073b5 */ /* 0x0003e40008019000 */
[----:B-1----:R-:W-:Y:S01]  /*59d0*/  UMOV UR8, UR14 ;  /* 0x0000000e00087c82 */ /* 0x002fe20008000000 */
[----:B------:R-:W-:Y:S01]  /*59e0*/  UMOV UR9, UR16 ;  /* 0x0000001000097c82 */ /* 0x000fe20008000000 */
[----:B------:R-:W-:Y:S01]  /*59f0*/  UMOV UR14, 0x30 ;  /* 0x00000030000e7882 */ /* 0x000fe20000000000 */
[----:B------:R1:W-:Y:S02]  /*5a00*/  UTMASTG.4D [UR8], [UR6], desc[URZ] ;  /* 0x0000ff08060073b5 */ /* 0x0003e40008019000 */
[----:B-1----:R-:W-:Y:S01]  /*5a10*/  UMOV UR8, UR13 ;  /* 0x0000000d00087c82 */ /* 0x002fe20008000000 */
[----:B------:R-:W-:Y:S01]  /*5a20*/  UMOV UR9, UR14 ;  /* 0x0000000e00097c82 */ /* 0x000fe20008000000 */
[----:B------:R-:W-:Y:S01]  /*5a30*/  UMOV UR13, 0x40 ;  /* 0x00000040000d7882 */ /* 0x000fe20000000000 */
[----:B------:R1:W-:Y:S02]  /*5a40*/  UTMASTG.4D [UR8], [UR6], desc[URZ] ;  /* 0x0000ff08060073b5 */ /* 0x0003e40008019000 */
[----:B-1----:R-:W-:Y:S01]  /*5a50*/  UMOV UR8, UR5 ;  /* 0x0000000500087c82 */ /* 0x002fe20008000000 */
[----:B------:R-:W-:-:S02]  /*5a60*/  UMOV UR9, UR13 ;  /* 0x0000000d00097c82 */ /* 0x000fc40008000000 */
[----:B------:R4:W-:Y:S01]  /*5a70*/  UTMASTG.4D [UR8], [UR6], desc[URZ] ;  /* 0x0000ff08060073b5 */ /* 0x0009e20008019000 */
[----:B------:R0:W-:Y:S01]  /*5a80*/  UTMACMDFLUSH ;  /* 0x00000000000079b7 */ /* 0x0001e20000000000 */
[----:B------:R-:W-:-:S04]  /*5a90*/  DEPBAR.LE SB0, 0x0 ;  /* 0x000080000000791a */ /* 0x000fc80000000000 */
[----:B------:R4:W-:Y:S01]  /*5aa0*/  SYNCS.ARRIVE.TRANS64.ART0 RZ, [UR4+0x178], R4 ;  /* 0x00017804ffff79a7 */ /* 0x0009e20008500004 */
[----:B------:R-:W-:Y:S01]  /*5ab0*/  NOP ;  /* 0x0000000000007918 */ /* 0x000fe20000000000 */
.L_x_56:
[----:B------:R-:W-:-:S13]  /*5ac0*/  R2UR UR4, R0 ;  /* 0x00000000000472ca */ /* 0x000fda00000e0000 */
[----:B------:R-:W-:-:S09]  /*5ad0*/  UISETP.GT.AND UP0, UPT, UR4, 0x3, UPT ;  /* 0x000000030400788c */ /* 0x000fd2000bf04270 */
[----:B------:R-:W-:Y:S05]  /*5ae0*/  BRA.U UP0, `(.L_x_58) ;  /* 0x0000007500b47547 */ /* 0x000fea000b800000 */
[----:B------:R-:W-:Y:S01]  /*5af0*/  NOP ;  /* 0x0000000000007918 */ /* 0x000fe20000000000 */
.L_x_59:
[----:B------:R-:W-:-:S08]  /*5b00*/  NOP ;  /* 0x0000000000007918 */ /* 0x000fd00000000000 */
[----:B------:R-:W1:Y:S02]  /*5b10*/  USETMAXREG.TRY_ALLOC.CTAPOOL UP0, 0xc8 ;  /* 0x000000c8000079c8 */ /* 0x000e640008000600 */
[----:B-1----:R-:W-:Y:S05]  /*5b20*/  BRA.U !UP0, `(.L_x_59) ;  /* 0xfffffffd08f47547 */ /* 0x002fea000b83ffff */
[----:B---3--:R-:W1:Y:S01]  /*5b30*/  S2UR UR5, SR_CTAID.X ;  /* 0x00000000000579c3 */ /* 0x008e620000002500 */
[----:B------:R-:W1:Y:S01]  /*5b40*/  LDCU UR4, c[0x0][0x60c] ;  /* 0x0000c180ff0477ac */ /* 0x000e620008000800 */
[----:B----4-:R-:W-:Y:S01]  /*5b50*/  UMOV UR10, 0x1 ;  /* 0x00000001000a7882 */ /* 0x010fe20000000000 */
[----:B-1----:R-:W-:-:S05]  /*5b60*/  UISETP.GE.AND UP0, UPT, UR5, UR4, UPT ;  /* 0x000000040500728c */ /* 0x002fca000bf06270 */
[----:B-----5:R-:W-:Y:S06]  /*5b70*/  BAR.SYNC.DEFER_BLOCKING 0x2, 0x120 ;  /* 0x0084800000007b1d */ /* 0x020fec0000010000 */
[----:B------:R-:W-:Y:S05]  /*5b80*/  BRA.U UP0, `(.L_x_60) ;  /* 0x0000007500687547 */ /* 0x000fea000b800000 */
[----:B------:R-:W1:Y:S01]  /*5b90*/  S2UR UR4, SR_CgaCtaId ;  /* 0x00000000000479c3 */ /* 0x000e620000008800 */
[----:B------:R-:W-:Y:S01]  /*5ba0*/  UMOV UR8, 0x400 ;  /* 0x0000040000087882 */ /* 0x000fe20000000000 */
[----:B--2---:R-:W-:Y:S01]  /*5bb0*/  HFMA2 R4, -RZ, RZ, -0.0 , 0 ;  /* 0x80000000ff047431 */ /* 0x004fe200000001ff */
[----:B------:R-:W2:Y:S01]  /*5bc0*/  LDCU.U8 UR10, c[0x0][0x644] ;  /* 0x0000c880ff0a77ac */ /* 0x000ea20008000000 */
[----:B------:R-:W3:Y:S04]  /*5bd0*/  LDCU.U8 UR6, c[0x0][0x645] ;  /* 0x0000c8a0ff0677ac */ /* 0x000ee80008000000 */
[----:B------:R-:W4:Y:S01]  /*5be0*/  S2UR UR9, SR_CTAID.X ;  /* 0x00000000000979c3 */ /* 0x000f220000002500 */
[----:B------:R-:W5:Y:S01]  /*5bf0*/  LDCU UR7, c[0x0][0x654] ;  /* 0x0000ca80ff0777ac */ /* 0x000f620008000800 */
[----:B------:R-:W2:Y:S01]  /*5c00*/  LDCU UR16, c[0x0][0x38c] ;  /* 0x00007180ff1077ac */ /* 0x000ea20008000800 */
[----:B------:R-:W2:Y:S01]  /*5c10*/  LDCU UR15, c[0x0][0x380] ;  /* 0x00007000ff0f77ac */ /* 0x000ea20008000800 */
[----:B-1----:R-:W-:Y:S01]  /*5c20*/  ULEA UR8, UR4, UR8, 0x18 ;  /* 0x0000000804087291 */ /* 0x002fe2000f8ec0ff */
[----:B------:R-:W4:Y:S08]  /*5c30*/  LDCU UR4, c[0x0][0x640] ;  /* 0x0000c800ff0477ac */ /* 0x000f300008000800 */
[----:B------:R-:W1:Y:S01]  /*5c40*/  SYNCS.PHASECHK.TRANS64.TRYWAIT P0, [UR8+0x168], R4 ;  /* 0x00016804ff0075a7 */ /* 0x000e620008001108 */
[----:B----4-:R-:W-:-:S04]  /*5c50*/  UIMAD.WIDE.U32 UR4, UR9, UR4, URZ ;  /* 0x00000004090472a5 */ /* 0x010fc8000f8e00ff */
[----:B------:R-:W-:-:S04]  /*5c60*/  UIADD3 UR4, UPT, UPT, -UR5, UR9, URZ ;  /* 0x0000000905047290 */ /* 0x000fc8000fffe1ff */
[----:B--2---:R-:W-:-:S04]  /*5c70*/  USHF.R.U32.HI UR4, URZ, UR10, UR4 ;  /* 0x0000000aff047299 */ /* 0x004fc80008011604 */
[----:B------:R-:W-:Y:S01]  /*5c80*/  UIADD3 UR4, UPT, UPT, UR5, UR4, URZ ;  /* 0x0000000405047290 */ /* 0x000fe2000fffe0ff */
[----:B------:R-:W2:Y:S03]  /*5c90*/  LDCU UR5, c[0x0][0x634] ;  /* 0x0000c680ff0577ac */ /* 0x000ea60008000800 */
[----:B---3--:R-:W-:Y:S01]  /*5ca0*/  USHF.R.U32.HI UR4, URZ, UR6, UR4 ;  /* 0x00000006ff047299 */ /* 0x008fe20008011604 */
[----:B------:R-:W3:Y:S03]  /*5cb0*/  LDCU UR6, c[0x0][0x63c] ;  /* 0x0000c780ff0677ac */ /* 0x000ee60008000800 */
[----:B-----5:R-:W-:Y:S02]  /*5cc0*/  UISETP.GE.AND UP0, UPT, UR4, UR7, UPT ;  /* 0x000000070400728c */ /* 0x020fe4000bf06270 */
[----:B------:R-:W-:-:S09]  /*5cd0*/  UIADD3 UR4, UPT, UPT, -UR4, URZ, URZ ;  /* 0x000000ff04047290 */ /* 0x000fd2000fffe1ff */
[----:B--2---:R-:W2:Y:S01]  /*5ce0*/  @UP0 LDCU UR5, c[0x0][0x64c] ;  /* 0x0000c980ff0507ac */ /* 0x004ea20008000800 */
[----:B---3--:R-:W-:Y:S01]  /*5cf0*/  UIMAD UR6, UR4, UR6, UR9 ;  /* 0x00000006040672a4 */ /* 0x008fe2000f8e0209 */
[----:B-12---:R-:W-:Y:S11]  /*5d00*/  @!P0 BRA `(.L_x_61) ;  /* 0x0000009400c88947 */ /* 0x006ff60003800000 */
.L_x_128:
[----:B------:R-:W2:Y:S01]  /*5d10*/  LDCU.U8 UR7, c[0x0][0x650] ;  /* 0x0000ca00ff0777ac */ /* 0x000ea20008000000 */
[----:B------:R-:W3:Y:S01]  /*5d20*/  SYNCS.PHASECHK.TRANS64.TRYWAIT P0, [UR8+0x130], RZ ;  /* 0x000130ffff0075a7 */ /* 0x000ee20008001108 */
[C---:B------:R-:W-:Y:S01]  /*5d30*/  IMAD.U32 R84, R3.reuse, 0x10000, RZ ;  /* 0x0001000003547824 */ /* 0x040fe200078e00ff */
[----:B-1----:R-:W-:Y:S01]  /*5d40*/  LOP3.LUT R4, R3, 0x7f, RZ, 0xc0, !PT ;  /* 0x0000007f03047812 */ /* 0x002fe200078ec0ff */
[----:B------:R-:W2:Y:S01]  /*5d50*/  LDCU.U8 UR4, c[0x0][0x638] ;  /* 0x0000c700ff0477ac */ /* 0x000ea20008000000 */
[----:B------:R-:W-:Y:S02]  /*5d60*/  MOV R37, UR15 ;  /* 0x0000000f00257c02 */ /* 0x000fe40008000f00 */
[----:B------:R-:W-:Y:S01]  /*5d70*/  LOP3.LUT R84, R84, 0x600000, RZ, 0xc0, !PT ;  /* 0x0060000054547812 */ /* 0x000fe200078ec0ff */
[----:B------:R-:W1:Y:S01]  /*5d80*/  LDCU.U8 UR9, c[0x0][0x639] ;  /* 0x0000c720ff0977ac */ /* 0x000e620008000000 */
[----:B------:R-:W1:Y:S01]  /*5d90*/  LDCU.U8 UR10, c[0x0][0x651] ;  /* 0x0000ca20ff0a77ac */ /* 0x000e620008000000 */
[----:B------:R-:W4:Y:S01]  /*5da0*/  LDCU UR14, c[0x0][0x614] ;  /* 0x0000c280ff0e77ac */ /* 0x000f220008000800 */
[----:B------:R-:W5:Y:S01]  /*5db0*/  S2UR UR17, SR_CTAID.X ;  /* 0x00000000001179c3 */ /* 0x000f620000002500 */
[----:B------:R-:W-:Y:S01]  /*5dc0*/  UMOV UR18, 0x0 ;  /* 0x0000000000127882 */ /* 0x000fe20000000000 */
[----:B------:R-:W-:Y:S01]  /*5dd0*/  UMOV UR19, 0x1 ;  /* 0x0000000100137882 */ /* 0x000fe20000000000 */
[----:B--2---:R-:W-:-:S02]  /*5de0*/  USEL UR7, UR4, UR7, !UP0 ;  /* 0x0000000704077287 */ /* 0x004fc4000c000000 */
[----:B------:R-:W-:Y:S02]  /*5df0*/  UIMAD.WIDE.U32 UR4, UR6, UR5, URZ ;  /* 0x00000005060472a5 */ /* 0x000fe4000f8e00ff */
[----:B------:R-:W-:Y:S02]  /*5e00*/  ULOP3.LUT UR7, UR7, 0xff, URZ, 0xc0, !UPT ;  /* 0x000000ff07077892 */ /* 0x000fe4000f8ec0ff */
[----:B------:R-:W-:Y:S02]  /*5e10*/  UIADD3 UR4, UPT, UPT, UR6, -UR5, URZ ;  /* 0x8000000506047290 */ /* 0x000fe4000fffe0ff */
[----:B-1----:R-:W-:Y:S02]  /*5e20*/  USEL UR6, UR9, UR10, !UP0 ;  /* 0x0000000a09067287 */ /* 0x002fe4000c000000 */
[----:B------:R-:W-:Y:S02]  /*5e30*/  USHF.R.U32.HI UR4, URZ, UR7, UR4 ;  /* 0x00000007ff047299 */ /* 0x000fe40008011604 */
[----:B------:R-:W-:-:S02]  /*5e40*/  ULOP3.LUT UR6, UR6, 0xff, URZ, 0xc0, !UPT ;  /* 0x000000ff06067892 */ /* 0x000fc4000f8ec0ff */
[----:B------:R-:W-:Y:S02]  /*5e50*/  UIADD3 UR4, UPT, UPT, UR5, UR4, URZ ;  /* 0x0000000405047290 */ /* 0x000fe4000fffe0ff */
[----:B------:R-:W-:Y:S02]  /*5e60*/  UIADD3 UR7, UPT, UPT, UR16, -UR15, URZ ;  /* 0x8000000f10077290 */ /* 0x000fe4000fffe0ff */
[----:B------:R-:W-:Y:S02]  /*5e70*/  USHF.R.U32.HI UR11, URZ, UR6, UR4 ;  /* 0x00000006ff0b7299 */ /* 0x000fe40008011604 */
[----:B------:R-:W-:Y:S02]  /*5e80*/  UIADD3 UR9, UPT, UPT, UR16, -0x1, URZ ;  /* 0xffffffff10097890 */ /* 0x000fe4000fffe0ff */
[----:B----4-:R-:W-:Y:S02]  /*5e90*/  UIADD3 UR4, UPT, UPT, -UR11, UR14, URZ ;  /* 0x0000000e0b047290 */ /* 0x010fe4000fffe1ff */
[----:B------:R-:W-:-:S02]  /*5ea0*/  UIADD3 UR5, UPT, UPT, -UR16, URZ, URZ ;  /* 0x000000ff10057290 */ /* 0x000fc4000fffe1ff */
[----:B------:R-:W-:Y:S02]  /*5eb0*/  ULEA UR10, UR4, UR7, 0x7 ;  /* 0x00000007040a7291 */ /* 0x000fe4000f8e38ff */
[----:B------:R-:W-:Y:S02]  /*5ec0*/  USHF.R.S32.HI UR4, URZ, 0x1f, UR9 ;  /* 0x0000001fff047899 */ /* 0x000fe40008011409 */
[----:B------:R-:W-:Y:S02]  /*5ed0*/  USHF.R.S32.HI UR5, URZ, 0x1f, UR5 ;  /* 0x0000001fff057899 */ /* 0x000fe40008011405 */
[----:B------:R-:W-:Y:S02]  /*5ee0*/  UIADD3 UR6, UPT, UPT, -UR10, URZ, URZ ;  /* 0x000000ff0a067290 */ /* 0x000fe4000fffe1ff */
[----:B------:R-:W-:Y:S02]  /*5ef0*/  ULEA.HI UR9, UR4, UR9, URZ, 0x7 ;  /* 0x0000000904097291 */ /* 0x000fe4000f8f38ff */
[----:B------:R-:W-:-:S02]  /*5f00*/  ULEA.HI UR7, UR5, -UR16, URZ, 0x7 ;  /* 0x8000001005077291 */ /* 0x000fc4000f8f38ff */
[----:B------:R-:W-:Y:S02]  /*5f10*/  USHF.R.S32.HI UR4, URZ, 0x1f, UR6 ;  /* 0x0000001fff047899 */ /* 0x000fe40008011406 */
[----:B------:R-:W-:Y:S02]  /*5f20*/  UIADD3 UR5, UPT, UPT, UR10, -0x1, URZ ;  /* 0xffffffff0a057890 */ /* 0x000fe4000fffe0ff */
[----:B------:R-:W-:Y:S02]  /*5f30*/  UISETP.GT.AND UP0, UPT, UR16, URZ, UPT ;  /* 0x000000ff1000728c */ /* 0x000fe4000bf04270 */
[----:B------:R-:W-:Y:S02]  /*5f40*/  ULEA.HI UR4, UR4, -UR10, URZ, 0x7 ;  /* 0x8000000a04047291 */ /* 0x000fe4000f8f38ff */
[----:B------:R-:W-:Y:S02]  /*5f50*/  USHF.R.S32.HI UR6, URZ, 0x1f, UR5 ;  /* 0x0000001fff067899 */ /* 0x000fe40008011405 */
[----:B------:R-:W-:-:S02]  /*5f60*/  USHF.R.S32.HI UR4, URZ, 0x7, UR4 ;  /* 0x00000007ff047899 */ /* 0x000fc40008011404 */
[----:B------:R-:W-:Y:S02]  /*5f70*/  USHF.R.S32.HI UR7, URZ, 0x7, UR7 ;  /* 0x00000007ff077899 */ /* 0x000fe40008011407 */
[----:B------:R-:W-:Y:S02]  /*5f80*/  UISETP.GT.AND UP1, UPT, UR10, URZ, UPT ;  /* 0x000000ff0a00728c */ /* 0x000fe4000bf24270 */
[----:B------:R-:W-:Y:S02]  /*5f90*/  ULEA.HI UR5, UR6, UR5, URZ, 0x7 ;  /* 0x0000000506057291 */ /* 0x000fe4000f8f38ff */
[----:B------:R-:W-:Y:S02]  /*5fa0*/  UIADD3 UR6, UPT, UPT, -UR4, URZ, URZ ;  /* 0x000000ff04067290 */ /* 0x000fe4000fffe1ff */
[----:B------:R-:W-:Y:S02]  /*5fb0*/  @UP0 UIMAD.WIDE UR12, UR9, 0x2000000, UR18 ;  /* 0x02000000090c08a5 */ /* 0x000fe4000f8e0212 */
[----:B------:R-:W-:-:S02]  /*5fc0*/  ULEA.HI.SX32 UR5, UR5, 0x1, 0x19 ;  /* 0x0000000105057891 */ /* 0x000fc4000f8fcaff */
[----:B------:R-:W-:-:S05]  /*5fd0*/  UIADD3 UR4, UPT, UPT, -UR7, URZ, URZ ;  /* 0x000000ff07047290 */ /* 0x000fca000fffe1ff */
[----:B------:R-:W-:Y:S01]  /*5fe0*/  @!UP1 UMOV UR5, UR6 ;  /* 0x0000000600059c82 */ /* 0x000fe20008000000 */
[----:B------:R-:W-:Y:S01]  /*5ff0*/  R2UR UR6, R84 ;  /* 0x00000000540672ca */ /* 0x000fe200000e0000 */
[----:B------:R-:W-:Y:S02]  /*6000*/  @UP0 UMOV UR4, UR13 ;  /* 0x0000000d00040c82 */ /* 0x000fe40008000000 */
[----:B------:R-:W-:-:S04]  /*6010*/  UISETP.LT.AND UP0, UPT, UR5, UR4, UPT ;  /* 0x000000040500728c */ /* 0x000fc8000bf01270 */
[----:B------:R-:W-:Y:S02]  /*6020*/  USEL UR12, UR5, UR4, UP0 ;  /* 0x00000004050c7287 */ /* 0x000fe40008000000 */
[----:B-----5:R-:W-:Y:S02]  /*6030*/  USHF.L.U32 UR5, UR17, 0x7, URZ ;  /* 0x0000000711057899 */ /* 0x020fe400080006ff */
[----:B------:R-:W-:Y:S02]  /*6040*/  UIADD3 UR18, UPT, UPT, UR12, -0x1, URZ ;  /* 0xffffffff0c127890 */ /* 0x000fe4000fffe0ff */
[----:B------:R-:W-:Y:S02]  /*6050*/  ULOP3.LUT UR4, URZ, UR11, URZ, 0x33, !UPT ;  /* 0x0000000bff047292 */ /* 0x000fe4000f8e33ff */
[----:B------:R-:W-:Y:S01]  /*6060*/  UISETP.LT.AND UP0, UPT, URZ, UR18, UPT ;  /* 0x00000012ff00728c */ /* 0x000fe2000bf01270 */
[----:B------:R-:W-:Y:S01]  /*6070*/  IMAD.U32 R5, RZ, RZ, UR5 ;  /* 0x00000005ff057e24 */ /* 0x000fe2000f8e00ff */
[----:B------:R-:W-:-:S02]  /*6080*/  UIADD3 UR4, UPT, UPT, UR4, UR14, URZ ;  /* 0x0000000e04047290 */ /* 0x000fc4000fffe0ff */
[----:B------:R-:W-:Y:S02]  /*6090*/  USEL UR5, URZ, UR18, !UP0 ;  /* 0x00000012ff057287 */ /* 0x000fe4000c000000 */
[----:B------:R-:W-:Y:S02]  /*60a0*/  LOP3.LUT R5, R4, 0x80, R5, 0xf8, !PT ;  /* 0x0000008004057812 */ /* 0x000fe400078ef805 */
[----:B------:R-:W-:Y:S01]  /*60b0*/  MOV R154, UR4 ;  /* 0x00000004009a7c02 */ /* 0x000fe20008000f00 */
[----:B------:R-:W-:-:S04]  /*60c0*/  UIMAD UR4, UR5, -0x80, UR16 ;  /* 0xffffff80050478a4 */ /* 0x000fc8000f8e0210 */
[----:B------:R-:W-:Y:S01]  /*60d0*/  IMAD R154, R154, 0x100, R5 ;  /* 0x000001009a9a7824 */ /* 0x000fe200078e0205 */
[----:B---3--:R-:W-:Y:S07]  /*60e0*/  @!P0 BRA `(.L_x_62) ;  /* 0x0000009000f08947 */ /* 0x008fee0003800000 */
.L_x_130:
[----:B------:R-:W-:Y:S01]  /*60f0*/  IMAD.U32 R36, RZ, RZ, UR4 ;  /* 0x00000004ff247e24 */ /* 0x000fe2000f8e00ff */
[----:B------:R-:W-:Y:S01]  /*6100*/  IADD3 R37, PT, PT, -R37, UR4, R154 ;  /* 0x0000000425257c10 */ /* 0x000fe2000fffe19a */
[----:B-1----:R-:W1:Y:S01]  /*6110*/  LDTM.x32 R4, tmem[UR6] ;  /* 0x00000006000479ee */ /* 0x002e6200082c0000 */
[----:B------:R-:W-:Y:S01]  /*6120*/  IMAD.MOV.U32 R140, RZ, RZ, -0x1 ;  /* 0xffffffffff8c7424 */ /* 0x000fe200078e00ff */
[C---:B------:R-:W-:Y:S02]  /*6130*/  LOP3.LUT R85, R84.reuse, 0x20, RZ, 0xfc, !PT ;  /* 0x0000002054557812 */ /* 0x040fe400078efcff */
[----:B------:R-:W-:Y:S02]  /*6140*/  VIADDMNMX R36, R37, 0x1, R36, PT ;  /* 0x0000000125247846 */ /* 0x000fe40003800124 */
[----:B------:R-:W-:Y:S02]  /*6150*/  R2UR UR4, R85 ;  /* 0x00000000550472ca */ /* 0x000fe400000e0000 */
[C---:B------:R-:W-:Y:S01]  /*6160*/  LOP3.LUT R86, R84.reuse, 0x40, RZ, 0xfc, !PT ;  /* 0x0000004054567812 */ /* 0x040fe200078efcff */
[----:B------:R-:W-:Y:S01]  /*6170*/  IMAD.MOV R136, RZ, RZ, -R36 ;  /* 0x000000ffff887224 */ /* 0x000fe200078e0a24 */
[----:B------:R-:W-:-:S02]  /*6180*/  LOP3.LUT R87, R84, 0x60, RZ, 0xfc, !PT ;  /* 0x0000006054577812 */ /* 0x000fc400078efcff */
[----:B------:R-:W-:Y:S02]  /*6190*/  R2UR UR7, R0 ;  /* 0x00000000000772ca */ /* 0x000fe400000e0000 */
[C---:B------:R-:W-:Y:S02]  /*61a0*/  VIADDMNMX R37, R136.reuse, 0x20, RZ, !PT ;  /* 0x0000002088257846 */ /* 0x040fe400078001ff */
[----:B------:R-:W-:Y:S02]  /*61b0*/  VIADDMNMX R141, R136, 0x60, RZ, !PT ;  /* 0x00000060888d7846 */ /* 0x000fe400078001ff */
[----:B------:R-:W-:Y:S01]  /*61c0*/  SHF.R.U32.HI R36, RZ, R37, R140 ;  /* 0x00000025ff247219 */ /* 0x000fe2000001168c */
[----:B------:R-:W2:Y:S01]  /*61d0*/  LDTM.x32 R52, tmem[UR4] ;  /* 0x00000004003479ee */ /* 0x000ea200082c0000 */
[----:B------:R-:W-:Y:S02]  /*61e0*/  R2UR UR4, R86 ;  /* 0x00000000560472ca */ /* 0x000fe400000e0000 */
[----:B------:R-:W-:-:S02]  /*61f0*/  R2P PR, R36, 0x7e ;  /* 0x0000007e24007804 */ /* 0x000fc40000000000 */
[----:B------:R-:W-:Y:S01]  /*6200*/  SHF.R.U32.HI R141, RZ, R141, R140 ;  /* 0x0000008dff8d7219 */ /* 0x000fe2000001168c */
[----:B------:R-:W-:Y:S01]  /*6210*/  USHF.R.S32.HI UR5, URZ, 0x1f, UR7 ;  /* 0x0000001fff057899 */ /* 0x000fe20008011407 */
[----:B------:R-:W-:Y:S02]  /*6220*/  VIADDMNMX R143, R136, 0x80, RZ, !PT ;  /* 0x00000080888f7846 */ /* 0x000fe400078001ff */
[----:B-1----:R-:W-:Y:S01]  /*6230*/  SEL R99, R5, 0xff800000, P1 ;  /* 0xff80000005637807 */ /* 0x002fe20000800000 */
[----:B------:R-:W-:Y:S01]  /*6240*/  ULEA.HI UR5, UR5, UR7, URZ, 0x2 ;  /* 0x0000000705057291 */ /* 0x000fe2000f8f10ff */
[----:B------:R-:W-:Y:S02]  /*6250*/  SEL R88, R6, 0xff800000, P2 ;  /* 0xff80000006587807 */ /* 0x000fe40001000000 */
[----:B------:R-:W-:Y:S01]  /*6260*/  SEL R89, R7, 0xff800000, P3 ;  /* 0xff80000007597807 */ /* 0x000fe20001800000 */
[----:B------:R-:W-:Y:S01]  /*6270*/  ULOP3.LUT UR5, UR5, 0xfffffffc, URZ, 0xc0, !UPT ;  /* 0xfffffffc05057892 */ /* 0x000fe2000f8ec0ff */
[----:B------:R-:W-:-:S02]  /*6280*/  SEL R90, R8, 0xff800000, P4 ;  /* 0xff800000085a7807 */ /* 0x000fc40002000000 */
[----:B------:R-:W-:Y:S01]  /*6290*/  SEL R91, R9, 0xff800000, P5 ;  /* 0xff800000095b7807 */ /* 0x000fe20002800000 */
[----:B------:R-:W-:Y:S01]  /*62a0*/  UIADD3 UR14, UPT, UPT, UR7, 0x3, -UR5 ;  /* 0x00000003070e7890 */ /* 0x000fe2000fffe805 */
[----:B------:R-:W-:Y:S02]  /*62b0*/  SEL R102, R10, 0xff800000, P6 ;  /* 0xff8000000a667807 */ /* 0x000fe40003000000 */
[C---:B------:R-:W-:Y:S02]  /*62c0*/  R2P PR, R36.reuse.B1, 0x7f ;  /* 0x0000007f24007804 */ /* 0x040fe40000001000 */
[----:B------:R-:W-:Y:S02]  /*62d0*/  LOP3.LUT R5, R36, 0x1, RZ, 0xc0, !PT ;  /* 0x0000000124057812 */ /* 0x000fe400078ec0ff */
[----:B------:R-:W-:Y:S02]  /*62e0*/  R2UR UR5, R86 ;  /* 0x00000000560572ca */ /* 0x000fe400000e0000 */
[----:B------:R-:W-:-:S02]  /*62f0*/  SEL R92, R12, 0xff800000, P0 ;  /* 0xff8000000c5c7807 */ /* 0x000fc40000000000 */
[----:B------:R-:W-:Y:S02]  /*6300*/  SEL R93, R13, 0xff800000, P1 ;  /* 0xff8000000d5d7807 */ /* 0x000fe40000800000 */
[----:B------:R-:W-:Y:S02]  /*6310*/  SEL R94, R14, 0xff800000, P2 ;  /* 0xff8000000e5e7807 */ /* 0x000fe40001000000 */
[----:B------:R-:W-:Y:S02]  /*6320*/  SEL R95, R15, 0xff800000, P3 ;  /* 0xff8000000f5f7807 */ /* 0x000fe40001800000 */
[----:B------:R-:W-:Y:S02]  /*6330*/  SEL R96, R16, 0xff800000, P4 ;  /* 0xff80000010607807 */ /* 0x000fe40002000000 */
[----:B------:R-:W-:Y:S02]  /*6340*/  SEL R97, R17, 0xff800000, P5 ;  /* 0xff80000011617807 */ /* 0x000fe40002800000 */
[----:B------:R-:W-:-:S02]  /*6350*/  SEL R108, R18, 0xff800000, P6 ;  /* 0xff800000126c7807 */ /* 0x000fc40003000000 */
[----:B------:R-:W-:Y:S02]  /*6360*/  R2P PR, R36.B2, 0x7f ;  /* 0x0000007f24007804 */ /* 0x000fe40000002000 */
[----:B------:R-:W-:-:S03]  /*6370*/  R2UR UR6, R2 ;  /* 0x00000000020672ca */ /* 0x000fc600000e0000 */
[----:B------:R-:W-:Y:S02]  /*6380*/  SEL R100, R20, 0xff800000, P0 ;  /* 0xff80000014647807 */ /* 0x000fe40000000000 */
[----:B------:R-:W-:Y:S02]  /*6390*/  SEL R101, R21, 0xff800000, P1 ;  /* 0xff80000015657807 */ /* 0x000fe40000800000 */
[----:B------:R-:W-:Y:S02]  /*63a0*/  SEL R104, R22, 0xff800000, P2 ;  /* 0xff80000016687807 */ /* 0x000fe40001000000 */
[----:B------:R-:W-:Y:S02]  /*63b0*/  SEL R105, R23, 0xff800000, P3 ;  /* 0xff80000017697807 */ /* 0x000fe40001800000 */
[----:B------:R-:W-:Y:S02]  /*63c0*/  SEL R106, R24, 0xff800000, P4 ;  /* 0xff800000186a7807 */ /* 0x000fe40002000000 */
[----:B------:R-:W-:-:S02]  /*63d0*/  SEL R107, R25, 0xff800000, P5 ;  /* 0xff800000196b7807 */ /* 0x000fc40002800000 */
[----:B------:R-:W-:Y:S02]  /*63e0*/  SEL R112, R26, 0xff800000, P6 ;  /* 0xff8000001a707807 */ /* 0x000fe40003000000 */
[----:B------:R-:W-:-:S05]  /*63f0*/  R2P PR, R36.B3, 0x7f ;  /* 0x0000007f24007804 */ /* 0x000fca0000003000 */
[----:B------:R-:W-:Y:S02]  /*6400*/  SEL R110, R28, 0xff800000, P0 ;  /* 0xff8000001c6e7807 */ /* 0x000fe40000000000 */
[----:B------:R-:W-:Y:S02]  /*6410*/  ISETP.NE.U32.AND P0, PT, R5, 0x1, PT ;  /* 0x000000010500780c */ /* 0x000fe40003f05070 */
[----:B------:R-:W-:Y:S02]  /*6420*/  SEL R111, R29, 0xff800000, P1 ;  /* 0xff8000001d6f7807 */ /* 0x000fe40000800000 */
[----:B------:R-:W-:Y:S02]  /*6430*/  LOP3.LUT P1, RZ, R36, 0x80, RZ, 0xc0, !PT ;  /* 0x0000008024ff7812 */ /* 0x000fe4000782c0ff */
[----:B------:R-:W-:Y:S02]  /*6440*/  SEL R98, R4, 0xff800000, !P0 ;  /* 0xff80000004627807 */ /* 0x000fe40004000000 */
[----:B------:R-:W-:-:S02]  /*6450*/  LOP3.LUT P0, RZ, R36, 0x8000, RZ, 0xc0, !PT ;  /* 0x0000800024ff7812 */ /* 0x000fc4000780c0ff */
[----:B------:R-:W-:Y:S02]  /*6460*/  VIADDMNMX R5, R136, 0x40, RZ, !PT ;  /* 0x0000004088057846 */ /* 0x000fe400078001ff */
[----:B------:R-:W-:Y:S02]  /*6470*/  SEL R103, R11, 0xff800000, P1 ;  /* 0xff8000000b677807 */ /* 0x000fe40000800000 */
[C---:B------:R-:W-:Y:S02]  /*6480*/  LOP3.LUT P1, RZ, R36.reuse, 0x800000, RZ, 0xc0, !PT ;  /* 0x0080000024ff7812 */ /* 0x040fe4000782c0ff */
[----:B------:R-:W-:Y:S02]  /*6490*/  SEL R109, R19, 0xff800000, P0 ;  /* 0xff800000136d7807 */ /* 0x000fe40000000000 */
[----:B------:R-:W-:Y:S02]  /*64a0*/  ISETP.GT.AND P0, PT, R36, -0x1, PT ;  /* 0xffffffff2400780c */ /* 0x000fe40003f04270 */
[----:B------:R-:W-:-:S02]  /*64b0*/  SHF.R.U32.HI R4, RZ, R5, R140 ;  /* 0x00000005ff047219 */ /* 0x000fc4000001168c */
[----:B------:R-:W-:Y:S02]  /*64c0*/  SEL R113, R27, 0xff800000, P1 ;  /* 0xff8000001b717807 */ /* 0x000fe40000800000 */
[----:B------:R-:W-:Y:S02]  /*64d0*/  SEL R114, R30, 0xff800000, P2 ;  /* 0xff8000001e727807 */ /* 0x000fe40001000000 */
[----:B------:R-:W-:Y:S02]  /*64e0*/  SEL R115, R31, 0xff800000, P3 ;  /* 0xff8000001f737807 */ /* 0x000fe40001800000 */
[----:B------:R-:W-:Y:S02]  /*64f0*/  SEL R116, R32, 0xff800000, P4 ;  /* 0xff80000020747807 */ /* 0x000fe40002000000 */
[----:B------:R-:W-:Y:S02]  /*6500*/  SEL R117, R33, 0xff800000, P5 ;  /* 0xff80000021757807 */ /* 0x000fe40002800000 */
[----:B------:R-:W-:-:S02]  /*6510*/  SEL R118, R34, 0xff800000, P6 ;  /* 0xff80000022767807 */ /* 0x000fc40003000000 */
[----:B------:R-:W-:Y:S02]  /*6520*/  R2P PR, R4, 0x7e ;  /* 0x0000007e04007804 */ /* 0x000fe40000000000 */
[----:B------:R-:W-:Y:S02]  /*6530*/  SEL R119, R35, 0xff800000, !P0 ;  /* 0xff80000023777807 */ /* 0x000fe40004000000 */
[----:B------:R-:W1:Y:S01]  /*6540*/  LDTM.x32 R20, tmem[UR4] ;  /* 0x00000004001479ee */ /* 0x000e6200082c0000 */
[----:B--2---:R-:W-:Y:S02]  /*6550*/  SEL R53, R53, 0xff800000, P1 ;  /* 0xff80000035357807 */ /* 0x004fe40000800000 */
[----:B------:R-:W-:Y:S02]  /*6560*/  SEL R54, R54, 0xff800000, P2 ;  /* 0xff80000036367807 */ /* 0x000fe40001000000 */
[----:B------:R-:W-:Y:S02]  /*6570*/  SEL R55, R55, 0xff800000, P3 ;  /* 0xff80000037377807 */ /* 0x000fe40001800000 */
[----:B------:R-:W-:-:S02]  /*6580*/  SEL R56, R56, 0xff800000, P4 ;  /* 0xff80000038387807 */ /* 0x000fc40002000000 */
[----:B------:R-:W-:Y:S02]  /*6590*/  SEL R57, R57, 0xff800000, P5 ;  /* 0xff80000039397807 */ /* 0x000fe40002800000 */
        /* <DEDUP_REMOVED lines=11> */
[----:B------:R-:W-:-:S05]  /*6650*/  R2P PR, R4.B2, 0x7f ;  /* 0x0000007f04007804 */ /* 0x000fca0000002000 */
        /* <DEDUP_REMOVED lines=14> */
[----:B------:R-:W-:Y:S02]  /*6740*/  SEL R59, R59, 0xff800000, P1 ;  /* 0xff8000003b3b7807 */ /* 0x000fe40000800000 */
[C---:B------:R-:W-:Y:S02]  /*6750*/  LOP3.LUT P1, RZ, R4.reuse, 0x800000, RZ, 0xc0, !PT ;  /* 0x0080000004ff7812 */ /* 0x040fe4000782c0ff */
[----:B------:R-:W-:Y:S02]  /*6760*/  SEL R67, R67, 0xff800000, P0 ;  /* 0xff80000043437807 */ /* 0x000fe40000000000 */
[----:B------:R-:W-:Y:S02]  /*6770*/  ISETP.GT.AND P0, PT, R4, -0x1, PT ;  /* 0xffffffff0400780c */ /* 0x000fe40003f04270 */
[----:B------:R-:W-:Y:S02]  /*6780*/  SEL R75, R75, 0xff800000, P1 ;  /* 0xff8000004b4b7807 */ /* 0x000fe40000800000 */
[----:B------:R-:W-:-:S02]  /*6790*/  SEL R78, R78, 0xff800000, P2 ;  /* 0xff8000004e4e7807 */ /* 0x000fc40001000000 */
[----:B------:R-:W-:Y:S02]  /*67a0*/  SEL R79, R79, 0xff800000, P3 ;  /* 0xff8000004f4f7807 */ /* 0x000fe40001800000 */
[----:B------:R-:W-:Y:S02]  /*67b0*/  SEL R80, R80, 0xff800000, P4 ;  /* 0xff80000050507807 */ /* 0x000fe40002000000 */
[----:B------:R-:W-:Y:S02]  /*67c0*/  SEL R81, R81, 0xff800000, P5 ;  /* 0xff80000051517807 */ /* 0x000fe40002800000 */
[----:B------:R-:W-:Y:S02]  /*67d0*/  SEL R82, R82, 0xff800000, P6 ;  /* 0xff80000052527807 */ /* 0x000fe40003000000 */
[----:B------:R-:W-:Y:S02]  /*67e0*/  R2P PR, R141, 0x7e ;  /* 0x0000007e8d007804 */ /* 0x000fe40000000000 */
[----:B------:R-:W-:-:S02]  /*67f0*/  SEL R83, R83, 0xff800000, !P0 ;  /* 0xff80000053537807 */ /* 0x000fc40004000000 */
[----:B------:R-:W-:Y:S02]  /*6800*/  LOP3.LUT R4, R141, 0x1, RZ, 0xc0, !PT ;  /* 0x000000018d047812 */ /* 0x000fe400078ec0ff */
[----:B-1----:R-:W-:Y:S02]  /*6810*/  SEL R127, R21, 0xff800000, P1 ;  /* 0xff800000157f7807 */ /* 0x002fe40000800000 */
[----:B------:R-:W-:Y:S02]  /*6820*/  SEL R120, R22, 0xff800000, P2 ;  /* 0xff80000016787807 */ /* 0x000fe40001000000 */
[----:B------:R-:W-:Y:S02]  /*6830*/  SEL R121, R23, 0xff800000, P3 ;  /* 0xff80000017797807 */ /* 0x000fe40001800000 */
[----:B------:R-:W-:Y:S02]  /*6840*/  SEL R122, R24, 0xff800000, P4 ;  /* 0xff800000187a7807 */ /* 0x000fe40002000000 */
[----:B------:R-:W-:-:S02]  /*6850*/  SEL R123, R25, 0xff800000, P5 ;  /* 0xff800000197b7807 */ /* 0x000fc40002800000 */
[----:B------:R-:W-:Y:S02]  /*6860*/  SEL R130, R26, 0xff800000, P6 ;  /* 0xff8000001a827807 */ /* 0x000fe40003000000 */
        /* <DEDUP_REMOVED lines=12> */
[----:B------:R-:W-:Y:S02]  /*6930*/  SEL R126, R20, 0xff800000, !P0 ;  /* 0xff800000147e7807 */ /* 0x000fe40004000000 */
[----:B------:R-:W-:Y:S02]  /*6940*/  LOP3.LUT P0, RZ, R141, 0x80, RZ, 0xc0, !PT ;  /* 0x000000808dff7812 */ /* 0x000fe4000780c0ff */
[----:B------:R-:W-:-:S02]  /*6950*/  SEL R38, R38, 0xff800000, P2 ;  /* 0xff80000026267807 */ /* 0x000fc40001000000 */
[----:B------:R-:W-:Y:S02]  /*6960*/  SEL R131, R27, 0xff800000, P0 ;  /* 0xff8000001b837807 */ /* 0x000fe40000000000 */
[----:B------:R-:W-:Y:S02]  /*6970*/  LOP3.LUT P0, RZ, R141, 0x8000, RZ, 0xc0, !PT ;  /* 0x000080008dff7812 */ /* 0x000fe4000780c0ff */
[----:B------:R-:W-:Y:S02]  /*6980*/  SEL R39, R39, 0xff800000, P3 ;  /* 0xff80000027277807 */ /* 0x000fe40001800000 */
[----:B------:R-:W-:Y:S02]  /*6990*/  SEL R135, R35, 0xff800000, P0 ;  /* 0xff80000023877807 */ /* 0x000fe40000000000 */
[----:B------:R-:W1:Y:S01]  /*69a0*/  LDTM.x32 R4, tmem[UR4] ;  /* 0x00000004000479ee */ /* 0x000e6200082c0000 */
[----:B------:R-:W-:Y:S01]  /*69b0*/  LOP3.LUT P0, RZ, R141, 0x800000, RZ, 0xc0, !PT ;  /* 0x008000008dff7812 */ /* 0x000fe2000780c0ff */
[----:B------:R-:W2:Y:S01]  /*69c0*/  LDCU UR4, c[0x0][0x600] ;  /* 0x0000c000ff0477ac */ /* 0x000ea20008000800 */
[----:B------:R-:W-:-:S02]  /*69d0*/  SEL R138, R40, 0xff800000, P4 ;  /* 0xff800000288a7807 */ /* 0x000fc40002000000 */
[----:B------:R-:W-:Y:S02]  /*69e0*/  SEL R137, R43, 0xff800000, P0 ;  /* 0xff8000002b897807 */ /* 0x000fe40000000000 */
[----:B------:R-:W-:Y:S02]  /*69f0*/  SEL R139, R41, 0xff800000, P5 ;  /* 0xff800000298b7807 */ /* 0x000fe40002800000 */
[----:B------:R-:W-:Y:S02]  /*6a00*/  SEL R136, R42, 0xff800000, P6 ;  /* 0xff8000002a887807 */ /* 0x000fe40003000000 */
[----:B------:R-:W-:Y:S02]  /*6a10*/  R2P PR, R141.B3, 0x7f ;  /* 0x0000007f8d007804 */ /* 0x000fe40000003000 */
[----:B------:R-:W-:Y:S02]  /*6a20*/  SHF.R.U32.HI R40, RZ, R143, R140 ;  /* 0x0000008fff287219 */ /* 0x000fe4000001168c */
[----:B------:R-:W-:-:S02]  /*6a30*/  FMNMX R41, R98, R99, !PT ;  /* 0x0000006362297209 */ /* 0x000fc40007800000 */
[----:B------:R-:W-:Y:S02]  /*6a40*/  SEL R140, R44, 0xff800000, P0 ;  /* 0xff8000002c8c7807 */ /* 0x000fe40000000000 */
[----:B------:R-:W-:Y:S02]  /*6a50*/  ISETP.GT.AND P0, PT, R141, -0x1, PT ;  /* 0xffffffff8d00780c */ /* 0x000fe40003f04270 */
[----:B------:R-:W-:Y:S02]  /*6a60*/  SEL R141, R45, 0xff800000, P1 ;  /* 0xff8000002d8d7807 */ /* 0x000fe40000800000 */
[----:B------:R-:W-:Y:S02]  /*6a70*/  SEL R142, R46, 0xff800000, P2 ;  /* 0xff8000002e8e7807 */ /* 0x000fe40001000000 */
[----:B------:R-:W-:Y:S02]  /*6a80*/  SEL R143, R47, 0xff800000, P3 ;  /* 0xff8000002f8f7807 */ /* 0x000fe40001800000 */
[----:B------:R-:W-:-:S02]  /*6a90*/  SEL R144, R48, 0xff800000, P4 ;  /* 0xff80000030907807 */ /* 0x000fc40002000000 */
[----:B------:R-:W-:Y:S02]  /*6aa0*/  SEL R145, R49, 0xff800000, P5 ;  /* 0xff80000031917807 */ /* 0x000fe40002800000 */
[----:B------:R-:W-:Y:S02]  /*6ab0*/  SEL R146, R50, 0xff800000, P6 ;  /* 0xff80000032927807 */ /* 0x000fe40003000000 */
[----:B------:R-:W-:Y:S02]  /*6ac0*/  R2P PR, R40, 0x7e ;  /* 0x0000007e28007804 */ /* 0x000fe40000000000 */
[----:B------:R-:W-:Y:S02]  /*6ad0*/  SEL R147, R51, 0xff800000, !P0 ;  /* 0xff80000033937807 */ /* 0x000fe40004000000 */
[----:B------:R-:W-:Y:S02]  /*6ae0*/  FMNMX3 R41, R41, R92, R93, !PT ;  /* 0x0000005c29297276 */ /* 0x000fe4000780005d */
[----:B-1----:R-:W-:-:S02]  /*6af0*/  SEL R151, R5, 0xff800000, P1 ;  /* 0xff80000005977807 */ /* 0x002fc40000800000 */
[----:B------:R-:W-:Y:S02]  /*6b00*/  SEL R148, R6, 0xff800000, P2 ;  /* 0xff80000006947807 */ /* 0x000fe40001000000 */
[----:B------:R-:W-:Y:S02]  /*6b10*/  SEL R149, R7, 0xff800000, P3 ;  /* 0xff80000007957807 */ /* 0x000fe40001800000 */
[----:B------:R-:W-:Y:S02]  /*6b20*/  SEL R8, R8, 0xff800000, P4 ;  /* 0xff80000008087807 */ /* 0x000fe40002000000 */
[----:B------:R-:W-:Y:S02]  /*6b30*/  SEL R9, R9, 0xff800000, P5 ;  /* 0xff80000009097807 */ /* 0x000fe40002800000 */
[----:B------:R-:W-:Y:S02]  /*6b40*/  SEL R10, R10, 0xff800000, P6 ;  /* 0xff8000000a0a7807 */ /* 0x000fe40003000000 */
[----:B------:R-:W-:-:S02]  /*6b50*/  R2P PR, R40.B1, 0x7f ;  /* 0x0000007f28007804 */ /* 0x000fc40000001000 */
[----:B------:R-:W-:Y:S02]  /*6b60*/  LOP3.LUT R5, R40, 0x1, RZ, 0xc0, !PT ;  /* 0x0000000128057812 */ /* 0x000fe400078ec0ff */
[----:B------:R-:W-:Y:S02]  /*6b70*/  FMNMX3 R41, R41, R100, R101, !PT ;  /* 0x0000006429297276 */ /* 0x000fe40007800065 */
[----:B------:R-:W-:Y:S02]  /*6b80*/  SEL R12, R12, 0xff800000, P0 ;  /* 0xff8000000c0c7807 */ /* 0x000fe40000000000 */
[----:B------:R-:W-:Y:S02]  /*6b90*/  SEL R13, R13, 0xff800000, P1 ;  /* 0xff8000000d0d7807 */ /* 0x000fe40000800000 */
[----:B------:R-:W-:Y:S02]  /*6ba0*/  SEL R14, R14, 0xff800000, P2 ;  /* 0xff8000000e0e7807 */ /* 0x000fe40001000000 */
[----:B------:R-:W-:-:S02]  /*6bb0*/  SEL R15, R15, 0xff800000, P3 ;  /* 0xff8000000f0f7807 */ /* 0x000fc40001800000 */
[----:B------:R-:W-:Y:S02]  /*6bc0*/  SEL R152, R16, 0xff800000, P4 ;  /* 0xff80000010987807 */ /* 0x000fe40002000000 */
[----:B------:R-:W-:Y:S02]  /*6bd0*/  SEL R153, R17, 0xff800000, P5 ;  /* 0xff80000011997807 */ /* 0x000fe40002800000 */
[----:B------:R-:W-:Y:S02]  /*6be0*/  SEL R18, R18, 0xff800000, P6 ;  /* 0xff80000012127807 */ /* 0x000fe40003000000 */
[----:B------:R-:W-:Y:S02]  /*6bf0*/  R2P PR, R40.B2, 0x7f ;  /* 0x0000007f28007804 */ /* 0x000fe40000002000 */
[----:B------:R-:W-:-:S03]  /*6c00*/  FMNMX3 R41, R41, R110, R111, !PT ;  /* 0x0000006e29297276 */ /* 0x000fc6000780006f */
[----:B------:R-:W-:Y:S02]  /*6c10*/  SEL R20, R20, 0xff800000, P0 ;  /* 0xff80000014147807 */ /* 0x000fe40000000000 */
[----:B------:R-:W-:Y:S02]  /*6c20*/  ISETP.NE.U32.AND P0, PT, R5, 0x1, PT ;  /* 0x000000010500780c */ /* 0x000fe40003f05070 */
[----:B------:R-:W-:Y:S02]  /*6c30*/  SEL R21, R21, 0xff800000, P1 ;  /* 0xff80000015157807 */ /* 0x000fe40000800000 */
[----:B------:R-:W-:Y:S02]  /*6c40*/  SEL R150, R4, 0xff800000, !P0 ;  /* 0xff80000004967807 */ /* 0x000fe40004000000 */
[----:B------:R-:W-:Y:S02]  /*6c50*/  LOP3.LUT P0, RZ, R40, 0x80, RZ, 0xc0, !PT ;  /* 0x0000008028ff7812 */ /* 0x000fe4000780c0ff */
[----:B------:R-:W-:-:S02]  /*6c60*/  SEL R22, R22, 0xff800000, P2 ;  /* 0xff80000016167807 */ /* 0x000fc40001000000 */
[----:B------:R-:W-:Y:S02]  /*6c70*/  SEL R11, R11, 0xff800000, P0 ;  /* 0xff8000000b0b7807 */ /* 0x000fe40000000000 */
[C---:B------:R-:W-:Y:S02]  /*6c80*/  LOP3.LUT P0, RZ, R40.reuse, 0x8000, RZ, 0xc0, !PT ;  /* 0x0000800028ff7812 */ /* 0x040fe4000780c0ff */
[----:B------:R-:W-:Y:S02]  /*6c90*/  SEL R23, R23, 0xff800000, P3 ;  /* 0xff80000017177807 */ /* 0x000fe40001800000 */
[----:B------:R-:W-:Y:S02]  /*6ca0*/  SEL R19, R19, 0xff800000, P0 ;  /* 0xff80000013137807 */ /* 0x000fe40000000000 */
[----:B------:R-:W-:Y:S02]  /*6cb0*/  LOP3.LUT P0, RZ, R40, 0x800000, RZ, 0xc0, !PT ;  /* 0x0080000028ff7812 */ /* 0x000fe4000780c0ff */
[----:B------:R-:W-:-:S02]  /*6cc0*/  SEL R24, R24, 0xff800000, P4 ;  /* 0xff80000018187807 */ /* 0x000fc40002000000 */
[----:B------:R-:W-:Y:S02]  /*6cd0*/  SEL R27, R27, 0xff800000, P0 ;  /* 0xff8000001b1b7807 */ /* 0x000fe40000000000 */
[----:B------:R-:W-:Y:S02]  /*6ce0*/  SEL R25, R25, 0xff800000, P5 ;  /* 0xff80000019197807 */ /* 0x000fe40002800000 */
[----:B------:R-:W-:Y:S02]  /*6cf0*/  SEL R26, R26, 0xff800000, P6 ;  /* 0xff8000001a1a7807 */ /* 0x000fe40003000000 */
[----:B------:R-:W-:Y:S02]  /*6d00*/  R2P PR, R40.B3, 0x7f ;  /* 0x0000007f28007804 */ /* 0x000fe40000003000 */
[----:B------:R-:W-:Y:S02]  /*6d10*/  FMNMX R4, R88, R89, !PT ;  /* 0x0000005958047209 */ /* 0x000fe40007800000 */
[----:B------:R-:W-:-:S02]  /*6d20*/  FMNMX3 R41, R41, R52, R53, !PT ;  /* 0x0000003429297276 */ /* 0x000fc40007800035 */
[----:B------:R-:W-:Y:S02]  /*6d30*/  SEL R28, R28, 0xff800000, P0 ;  /* 0xff8000001c1c7807 */ /* 0x000fe40000000000 */
[----:B------:R-:W-:Y:S02]  /*6d40*/  ISETP.GT.AND P0, PT, R40, -0x1, PT ;  /* 0xffffffff2800780c */ /* 0x000fe40003f04270 */
[----:B------:R-:W-:Y:S02]  /*6d50*/  FMNMX3 R4, R4, R94, R95, !PT ;  /* 0x0000005e04047276 */ /* 0x000fe4000780005f */
[----:B------:R-:W-:Y:S02]  /*6d60*/  SEL R5, R35, 0xff800000, !P0 ;  /* 0xff80000023057807 */ /* 0x000fe40004000000 */
[----:B------:R-:W-:Y:S02]  /*6d70*/  FMNMX R40, R90, R91, !PT ;  /* 0x0000005b5a287209 */ /* 0x000fe40007800000 */
[----:B------:R-:W-:-:S02]  /*6d80*/  FMNMX R35, R102, R103, !PT ;  /* 0x0000006766237209 */ /* 0x000fc40007800000 */
[----:B------:R-:W-:Y:S02]  /*6d90*/  FMNMX3 R4, R4, R104, R105, !PT ;  /* 0x0000006804047276 */ /* 0x000fe40007800069 */
[----:B------:R-:W-:Y:S02]  /*6da0*/  FMNMX3 R40, R40, R96, R97, !PT ;  /* 0x0000006028287276 */ /* 0x000fe40007800061 */
[----:B------:R-:W-:Y:S02]  /*6db0*/  FMNMX3 R35, R35, R108, R109, !PT ;  /* 0x0000006c23237276 */ /* 0x000fe4000780006d */
[----:B------:R-:W-:Y:S02]  /*6dc0*/  FMNMX3 R4, R4, R114, R115, !PT ;  /* 0x0000007204047276 */ /* 0x000fe40007800073 */
[----:B------:R-:W-:Y:S02]  /*6dd0*/  FMNMX3 R40, R40, R106, R107, !PT ;  /* 0x0000006a28287276 */ /* 0x000fe4000780006b */
[----:B------:R-:W-:-:S02]  /*6de0*/  FMNMX3 R35, R35, R112, R113, !PT ;  /* 0x0000007023237276 */ /* 0x000fc40007800071 */
        /* <DEDUP_REMOVED lines=40> */
[----:B------:R-:W-:Y:S02]  /*7070*/  SEL R16, R30, 0xff800000, P2 ;  /* 0xff8000001e107807 */ /* 0x000fe40001000000 */
[----:B------:R-:W-:-:S02]  /*7080*/  SEL R17, R31, 0xff800000, P3 ;  /* 0xff8000001f117807 */ /* 0x000fc40001800000 */
[----:B------:R-:W-:Y:S02]  /*7090*/  FMNMX3 R40, R40, R152, R153, !PT ;  /* 0x0000009828287276 */ /* 0x000fe40007800099 */
[----:B------:R-:W-:Y:S02]  /*70a0*/  FMNMX3 R35, R35, R18, R19, !PT ;  /* 0x0000001223237276 */ /* 0x000fe40007800013 */
[----:B------:R-:W-:Y:S02]  /*70b0*/  FMNMX3 R41, R41, R20, R21, !PT ;  /* 0x0000001429297276 */ /* 0x000fe40007800015 */
[----:B------:R-:W-:Y:S02]  /*70c0*/  SEL R29, R29, 0xff800000, P1 ;  /* 0xff8000001d1d7807 */ /* 0x000fe40000800000 */
[----:B------:R-:W-:Y:S02]  /*70d0*/  FMNMX3 R30, R4, R16, R17, !PT ;  /* 0x00000010041e7276 */ /* 0x000fe40007800011 */
[----:B------:R-:W-:-:S02]  /*70e0*/  SEL R6, R32, 0xff800000, P4 ;  /* 0xff80000020067807 */ /* 0x000fc40002000000 */
[----:B------:R-:W-:Y:S02]  /*70f0*/  SEL R7, R33, 0xff800000, P5 ;  /* 0xff80000021077807 */ /* 0x000fe40002800000 */
[----:B------:R-:W-:Y:S02]  /*7100*/  FMNMX3 R41, R41, R28, R29, !PT ;  /* 0x0000001c29297276 */ /* 0x000fe4000780001d */
[----:B------:R-:W-:Y:S02]  /*7110*/  SEL R4, R34, 0xff800000, P6 ;  /* 0xff80000022047807 */ /* 0x000fe40003000000 */
[----:B------:R-:W-:Y:S02]  /*7120*/  FMNMX3 R40, R40, R24, R25, !PT ;  /* 0x0000001828287276 */ /* 0x000fe40007800019 */
[----:B------:R-:W-:Y:S02]  /*7130*/  FMNMX3 R35, R35, R26, R27, !PT ;  /* 0x0000001a23237276 */ /* 0x000fe4000780001b */
[----:B------:R-:W-:-:S02]  /*7140*/  FMNMX R30, R41, R30, !PT ;  /* 0x0000001e291e7209 */ /* 0x000fc40007800000 */
[----:B------:R-:W-:Y:S02]  /*7150*/  FMNMX3 R155, R40, R6, R7, !PT ;  /* 0x00000006289b7276 */ /* 0x000fe40007800007 */
[----:B------:R-:W-:-:S04]  /*7160*/  FMNMX3 R35, R35, R4, R5, !PT ;  /* 0x0000000423237276 */ /* 0x000fc80007800005 */
[----:B------:R-:W-:-:S04]  /*7170*/  FMNMX3 R155, R30, R155, R35, !PT ;  /* 0x0000009b1e9b7276 */ /* 0x000fc80007800023 */
[----:B------:R-:W-:-:S04]  /*7180*/  FSETP.NEU.AND P0, PT, R155, -INF , PT ;  /* 0xff8000009b00780b */ /* 0x000fc80003f0d000 */
[----:B------:R-:W-:Y:S02]  /*7190*/  FSEL R166, R155, RZ, P0 ;  /* 0x000000ff9ba67208 */ /* 0x000fe40000000000 */
[----:B------:R-:W-:-:S03]  /*71a0*/  ELECT P0, URZ, PT ;  /* 0x0000000000ff782f */ /* 0x000fc60003800000 */
[----:B--2---:R-:W-:-:S04]  /*71b0*/  FFMA R166, -R166, UR4, RZ ;  /* 0x00000004a6a67c23 */ /* 0x004fc800080001ff */
[--C-:B------:R-:W-:Y:S02]  /*71c0*/  FFMA2 R42, R88.F32x2.HI_LO, UR4.F32, R166.reuse.F32 ;  /* 0x00000004582a7c49 */ /* 0x100fe400092000a6 */
[--C-:B------:R-:W-:Y:S02]  /*71d0*/  FFMA2 R48, R92.F32x2.HI_LO, UR4.F32, R166.reuse.F32 ;  /* 0x000000045c307c49 */ /* 0x100fe400092000a6 */
[--C-:B------:R-:W-:Y:S02]  /*71e0*/  FFMA2 R50, R94.F32x2.HI_LO, UR4.F32, R166.reuse.F32 ;  /* 0x000000045e327c49 */ /* 0x100fe400092000a6 */
[--C-:B------:R-:W-:Y:S01]  /*71f0*/  FFMA2 R88, R96.F32x2.HI_LO, UR4.F32, R166.reuse.F32 ;  /* 0x0000000460587c49 */ /* 0x100fe200092000a6 */
[----:B------:R-:W-:Y:S01]  /*7200*/  MUFU.EX2 R42, R42 ;  /* 0x0000002a002a7308 */ /* 0x000fe20000000800 */
[--C-:B------:R-:W-:Y:S02]  /*7210*/  FFMA2 R40, R98.F32x2.HI_LO, UR4.F32, R166.reuse.F32 ;  /* 0x0000000462287c49 */ /* 0x100fe400092000a6 */
[----:B------:R-:W-:-:S02]  /*7220*/  FFMA2 R44, R90.F32x2.HI_LO, UR4.F32, R166.F32 ;  /* 0x000000045a2c7c49 */ /* 0x000fc400092000a6 */
[--C-:B------:R-:W-:Y:S02]  /*7230*/  FFMA2 R46, R102.F32x2.HI_LO, UR4.F32, R166.reuse.F32 ;  /* 0x00000004662e7c49 */ /* 0x100fe400092000a6 */
[--C-:B------:R-:W-:Y:S01]  /*7240*/  FFMA2 R92, R100.F32x2.HI_LO, UR4.F32, R166.reuse.F32 ;  /* 0x00000004645c7c49 */ /* 0x100fe200092000a6 */
[----:B------:R-:W-:Y:S01]  /*7250*/  MUFU.EX2 R40, R40 ;  /* 0x0000002800287308 */ /* 0x000fe20000000800 */
[--C-:B------:R-:W-:Y:S02]  /*7260*/  FFMA2 R94, R104.F32x2.HI_LO, UR4.F32, R166.reuse.F32 ;  /* 0x00000004685e7c49 */ /* 0x100fe400092000a6 */
[--C-:B------:R-:W-:Y:S02]  /*7270*/  FFMA2 R96, R106.F32x2.HI_LO, UR4.F32, R166.reuse.F32 ;  /* 0x000000046a607c49 */ /* 0x100fe400092000a6 */
[--C-:B------:R-:W-:Y:S02]  /*7280*/  FFMA2 R90, R108.F32x2.HI_LO, UR4.F32, R166.reuse.F32 ;  /* 0x000000046c5a7c49 */ /* 0x100fe400092000a6 */
[--C-:B------:R-:W-:Y:S01]  /*7290*/  FFMA2 R98, R112.F32x2.HI_LO, UR4.F32, R166.reuse.F32 ;  /* 0x0000000470627c49 */ /* 0x100fe200092000a6 */
[----:B------:R-:W1:Y:S01]  /*72a0*/  MUFU.EX2 R41, R41 ;  /* 0x0000002900297308 */ /* 0x000e620000000800 */
[----:B------:R-:W-:-:S02]  /*72b0*/  FFMA2 R100, R110.F32x2.HI_LO, UR4.F32, R166.F32 ;  /* 0x000000046e647c49 */ /* 0x000fc400092000a6 */
[--C-:B------:R-:W-:Y:S02]  /*72c0*/  FFMA2 R102, R114.F32x2.HI_LO, UR4.F32, R166.reuse.F32 ;  /* 0x0000000472667c49 */ /* 0x100fe400092000a6 */
[--C-:B------:R-:W-:Y:S02]  /*72d0*/  FFMA2 R104, R116.F32x2.HI_LO, UR4.F32, R166.reuse.F32 ;  /* 0x0000000474687c49 */ /* 0x100fe400092000a6 */
[--C-:B------:R-:W-:Y:S01]  /*72e0*/  FFMA2 R106, R118.F32x2.HI_LO, UR4.F32, R166.reuse.F32 ;  /* 0x00000004766a7c49 */ /* 0x100fe200092000a6 */
[----:B------:R-:W2:Y:S01]  /*72f0*/  MUFU.EX2 R43, R43 ;  /* 0x0000002b002b7308 */ /* 0x000ea20000000800 */
[--C-:B------:R-:W-:Y:S02]  /*7300*/  FFMA2 R52, R52.F32x2.HI_LO, UR4.F32, R166.reuse.F32 ;  /* 0x0000000434347c49 */ /* 0x100fe400092000a6 */
[--C-:B------:R-:W-:Y:S02]  /*7310*/  FFMA2 R54, R54.F32x2.HI_LO, UR4.F32, R166.reuse.F32 ;  /* 0x0000000436367c49 */ /* 0x100fe400092000a6 */
[----:B------:R-:W-:-:S02]  /*7320*/  FFMA2 R56, R56.F32x2.HI_LO, UR4.F32, R166.F32 ;  /* 0x0000000438387c49 */ /* 0x000fc400092000a6 */
[--C-:B------:R-:W-:Y:S01]  /*7330*/  FFMA2 R58, R58.F32x2.HI_LO, UR4.F32, R166.reuse.F32 ;  /* 0x000000043a3a7c49 */ /* 0x100fe200092000a6 */
[----:B------:R-:W-:Y:S01]  /*7340*/  MUFU.EX2 R44, R44 ;  /* 0x0000002c002c7308 */ /* 0x000fe20000000800 */
[--C-:B------:R-:W-:Y:S02]  /*7350*/  FFMA2 R60, R60.F32x2.HI_LO, UR4.F32, R166.reuse.F32 ;  /* 0x000000043c3c7c49 */ /* 0x100fe400092000a6 */
[--C-:B------:R-:W-:Y:S02]  /*7360*/  FFMA2 R62, R62.F32x2.HI_LO, UR4.F32, R166.reuse.F32 ;  /* 0x000000043e3e7c49 */ /* 0x100fe400092000a6 */
[--C-:B------:R-:W-:Y:S02]  /*7370*/  FFMA2 R64, R64.F32x2.HI_LO, UR4.F32, R166.reuse.F32 ;  /* 0x0000000440407c49 */ /* 0x100fe400092000a6 */
[--C-:B------:R-:W-:Y:S01]  /*7380*/  FFMA2 R66, R66.F32x2.HI_LO, UR4.F32, R166.reuse.F32 ;  /* 0x0000000442427c49 */ /* 0x100fe200092000a6 */
[----:B------:R-:W3:Y:S01]  /*7390*/  MUFU.EX2 R45, R45 ;  /* 0x0000002d002d7308 */ /* 0x000ee20000000800 */
[----:B------:R-:W-:-:S02]  /*73a0*/  FFMA2 R68, R68.F32x2.HI_LO, UR4.F32, R166.F32 ;  /* 0x0000000444447c49 */ /* 0x000fc400092000a6 */
[--C-:B------:R-:W-:Y:S02]  /*73b0*/  FFMA2 R70, R70.F32x2.HI_LO, UR4.F32, R166.reuse.F32 ;  /* 0x0000000446467c49 */ /* 0x100fe400092000a6 */
[--C-:B------:R-:W-:Y:S02]  /*73c0*/  FFMA2 R72, R72.F32x2.HI_LO, UR4.F32, R166.reuse.F32 ;  /* 0x0000000448487c49 */ /* 0x100fe400092000a6 */
[--C-:B------:R-:W-:Y:S01]  /*73d0*/  FFMA2 R74, R74.F32x2.HI_LO, UR4.F32, R166.reuse.F32 ;  /* 0x000000044a4a7c49 */ /* 0x100fe200092000a6 */
[----:B------:R-:W-:Y:S01]  /*73e0*/  MUFU.EX2 R46, R46 ;  /* 0x0000002e002e7308 */ /* 0x000fe20000000800 */
[--C-:B------:R-:W-:Y:S02]  /*73f0*/  FFMA2 R76, R76.F32x2.HI_LO, UR4.F32, R166.reuse.F32 ;  /* 0x000000044c4c7c49 */ /* 0x100fe400092000a6 */
[--C-:B------:R-:W-:Y:S02]  /*7400*/  FFMA2 R78, R78.F32x2.HI_LO, UR4.F32, R166.reuse.F32 ;  /* 0x000000044e4e7c49 */ /* 0x100fe400092000a6 */
[----:B------:R-:W-:-:S02]  /*7410*/  FFMA2 R80, R80.F32x2.HI_LO, UR4.F32, R166.F32 ;  /* 0x0000000450507c49 */ /* 0x000fc400092000a6 */
[--C-:B------:R-:W-:Y:S01]  /*7420*/  FFMA2 R82, R82.F32x2.HI_LO, UR4.F32, R166.reuse.F32 ;  /* 0x0000000452527c49 */ /* 0x100fe200092000a6 */
[----:B------:R-:W4:Y:S01]  /*7430*/  MUFU.EX2 R47, R47 ;  /* 0x0000002f002f7308 */ /* 0x000f220000000800 */
[--C-:B------:R-:W-:Y:S02]  /*7440*/  FFMA2 R112, R122.F32x2.HI_LO, UR4.F32, R166.reuse.F32 ;  /* 0x000000047a707c49 */ /* 0x100fe400092000a6 */
[--C-:B------:R-:W-:Y:S02]  /*7450*/  FFMA2 R122, R134.F32x2.HI_LO, UR4.F32, R166.reuse.F32 ;  /* 0x00000004867a7c49 */ /* 0x100fe400092000a6 */
[--C-:B------:R-:W-:Y:S02]  /*7460*/  FFMA2 R134, R140.F32x2.HI_LO, UR4.F32, R166.reuse.F32 ;  /* 0x000000048c867c49 */ /* 0x100fe400092000a6 */
[--C-:B------:R-:W-:Y:S01]  /*7470*/  FFMA2 R140, R146.F32x2.HI_LO, UR4.F32, R166.reuse.F32 ;  /* 0x00000004928c7c49 */ /* 0x100fe200092000a6 */
[----:B------:R-:W-:Y:S01]  /*7480*/  MUFU.EX2 R48, R48 ;  /* 0x0000003000307308 */ /* 0x000fe20000000800 */
[----:B------:R-:W-:-:S02]  /*7490*/  FFMA2 R146, R8.F32x2.HI_LO, UR4.F32, R166.F32 ;  /* 0x0000000408927c49 */ /* 0x000fc400092000a6 */
[----:B------:R-:W-:Y:S02]  /*74a0*/  IMAD.U32 R8, RZ, RZ, UR14 ;  /* 0x0000000eff087e24 */ /* 0x000fe4000f8e00ff */
[--C-:B------:R-:W-:Y:S02]  /*74b0*/  FFMA2 R108, R126.F32x2.HI_LO, UR4.F32, R166.reuse.F32 ;  /* 0x000000047e6c7c49 */ /* 0x100fe400092000a6 */
[--C-:B------:R-:W-:Y:S02]  /*74c0*/  FFMA2 R116, R124.F32x2.HI_LO, UR4.F32, R166.reuse.F32 ;  /* 0x000000047c747c49 */ /* 0x100fe400092000a6 */
[--C-:B------:R-:W-:Y:S01]  /*74d0*/  FFMA2 R110, R120.F32x2.HI_LO, UR4.F32, R166.reuse.F32 ;  /* 0x00000004786e7c49 */ /* 0x100fe200092000a6 */
[----:B------:R-:W5:Y:S01]  /*74e0*/  MUFU.EX2 R49, R49 ;  /* 0x0000003100317308 */ /* 0x000f620000000800 */
[--C-:B------:R-:W-:Y:S02]  /*74f0*/  FFMA2 R124, R36.F32x2.HI_LO, UR4.F32, R166.reuse.F32 ;  /* 0x00000004247c7c49 */ /* 0x100fe400092000a6 */
[----:B------:R-:W-:-:S02]  /*7500*/  FFMA2 R126, R38.F32x2.HI_LO, UR4.F32, R166.F32 ;  /* 0x00000004267e7c49 */ /* 0x000fc400092000a6 */
[--C-:B------:R-:W-:Y:S01]  /*7510*/  FFMA2 R164, R24.F32x2.HI_LO, UR4.F32, R166.reuse.F32 ;  /* 0x0000000418a47c49 */ /* 0x100fe200092000a6 */
[----:B-1----:R-:W-:Y:S01]  /*7520*/  F2FP.BF16.F32.PACK_AB R24, R41, R40 ;  /* 0x000000282918723e */ /* 0x002fe200000010ff */
[--C-:B------:R-:W-:Y:S01]  /*7530*/  FFMA2 R168, R26.F32x2.HI_LO, UR4.F32, R166.reuse.F32 ;  /* 0x000000041aa87c49 */ /* 0x100fe200092000a6 */
[----:B------:R-:W-:Y:S01]  /*7540*/  MUFU.EX2 R50, R50 ;  /* 0x0000003200327308 */ /* 0x000fe20000000800 */
[--C-:B------:R-:W-:Y:S01]  /*7550*/  FFMA2 R170, R28.F32x2.HI_LO, UR4.F32, R166.reuse.F32 ;  /* 0x000000041caa7c49 */ /* 0x100fe200092000a6 */
[----:B--2---:R-:W-:Y:S01]  /*7560*/  F2FP.BF16.F32.PACK_AB R25, R43, R42 ;  /* 0x0000002a2b19723e */ /* 0x004fe200000010ff */
[--C-:B------:R-:W-:Y:S01]  /*7570*/  FFMA2 R120, R132.F32x2.HI_LO, UR4.F32, R166.reuse.F32 ;  /* 0x0000000484787c49 */ /* 0x100fe200092000a6 */
[----:B---3--:R-:W-:Y:S01]  /*7580*/  F2FP.BF16.F32.PACK_AB R26, R45, R44 ;  /* 0x0000002c2d1a723e */ /* 0x008fe200000010ff */
[--C-:B------:R-:W-:Y:S01]  /*7590*/  FFMA2 R114, R130.F32x2.HI_LO, UR4.F32, R166.reuse.F32 ;  /* 0x0000000482727c49 */ /* 0x100fe200092000a6 */
[----:B----4-:R-:W-:Y:S01]  /*75a0*/  F2FP.BF16.F32.PACK_AB R27, R47, R46 ;  /* 0x0000002e2f1b723e */ /* 0x010fe200000010ff */
[--C-:B------:R-:W-:Y:S01]  /*75b0*/  FFMA2 R118, R128.F32x2.HI_LO, UR4.F32, R166.reuse.F32 ;  /* 0x0000000480767c49 */ /* 0x100fe200092000a6 */
[----:B------:R-:W1:Y:S01]  /*75c0*/  MUFU.EX2 R51, R51 ;  /* 0x0000003300337308 */ /* 0x000e620000000800 */
[----:B-----5:R-:W-:Y:S01]  /*75d0*/  F2FP.BF16.F32.PACK_AB R28, R49, R48 ;  /* 0x00000030311c723e */ /* 0x020fe200000010ff */
[--C-:B------:R-:W-:Y:S01]  /*75e0*/  FFMA2 R128, R138.F32x2.HI_LO, UR4.F32, R166.reuse.F32 ;  /* 0x000000048a807c49 */ /* 0x100fe200092000a6 */
[----:B------:R-:W-:Y:S01]  /*75f0*/  LOP3.LUT R133, R84, 0x50, RZ, 0xfc, !PT ;  /* 0x0000005054857812 */ /* 0x000fe200078efcff */
[----:B------:R-:W-:-:S02]  /*7600*/  FFMA2 R130, R136.F32x2.HI_LO, UR4.F32, R166.F32 ;  /* 0x0000000488827c49 */ /* 0x000fc400092000a6 */
[--C-:B------:R-:W-:Y:S02]  /*7610*/  FFMA2 R158, R18.F32x2.HI_LO, UR4.F32, R166.reuse.F32 ;  /* 0x00000004129e7c49 */ /* 0x100fe400092000a6 */
[----:B------:R-:W-:Y:S01]  /*7620*/  MUFU.EX2 R88, R88 ;  /* 0x0000005800587308 */ /* 0x000fe20000000800 */
[--C-:B------:R-:W-:Y:S02]  /*7630*/  FFMA2 R160, R20.F32x2.HI_LO, UR4.F32, R166.reuse.F32 ;  /* 0x0000000414a07c49 */ /* 0x100fe400092000a6 */
[--C-:B------:R-:W-:Y:S02]  /*7640*/  FFMA2 R162, R22.F32x2.HI_LO, UR4.F32, R166.reuse.F32 ;  /* 0x0000000416a27c49 */ /* 0x100fe400092000a6 */
[--C-:B------:R-:W-:Y:S02]  /*7650*/  FFMA2 R172, R16.F32x2.HI_LO, UR4.F32, R166.reuse.F32 ;  /* 0x0000000410ac7c49 */ /* 0x100fe400092000a6 */
[--C-:B------:R-:W-:Y:S01]  /*7660*/  FFMA2 R136, R142.F32x2.HI_LO, UR4.F32, R166.reuse.F32 ;  /* 0x000000048e887c49 */ /* 0x100fe200092000a6 */
[----:B------:R-:W2:Y:S01]  /*7670*/  MUFU.EX2 R89, R89 ;  /* 0x0000005900597308 */ /* 0x000ea20000000800 */
[----:B-1----:R-:W-:Y:S01]  /*7680*/  F2FP.BF16.F32.PACK_AB R29, R51, R50 ;  /* 0x00000032331d723e */ /* 0x002fe200000010ff */
[----:B------:R-:W-:-:S02]  /*7690*/  FFMA2 R138, R144.F32x2.HI_LO, UR4.F32, R166.F32 ;  /* 0x00000004908a7c49 */ /* 0x000fc400092000a6 */
[--C-:B------:R-:W-:Y:S02]  /*76a0*/  FFMA2 R142, R150.F32x2.HI_LO, UR4.F32, R166.reuse.F32 ;  /* 0x00000004968e7c49 */ /* 0x100fe400092000a6 */
[--C-:B------:R-:W-:Y:S02]  /*76b0*/  FFMA2 R144, R148.F32x2.HI_LO, UR4.F32, R166.reuse.F32 ;  /* 0x0000000494907c49 */ /* 0x100fe400092000a6 */
[----:B------:R-:W-:Y:S01]  /*76c0*/  MUFU.EX2 R90, R90 ;  /* 0x0000005a005a7308 */ /* 0x000fe20000000800 */
[--C-:B------:R-:W-:Y:S02]  /*76d0*/  FFMA2 R148, R10.F32x2.HI_LO, UR4.F32, R166.reuse.F32 ;  /* 0x000000040a947c49 */ /* 0x100fe400092000a6 */
[--C-:B------:R-:W-:Y:S02]  /*76e0*/  FFMA2 R150, R12.F32x2.HI_LO, UR4.F32, R166.reuse.F32 ;  /* 0x000000040c967c49 */ /* 0x100fe400092000a6 */
[--C-:B------:R-:W-:Y:S02]  /*76f0*/  FFMA2 R156, R14.F32x2.HI_LO, UR4.F32, R166.reuse.F32 ;  /* 0x000000040e9c7c49 */ /* 0x100fe400092000a6 */
[----:B------:R-:W-:Y:S01]  /*7700*/  FFMA2 R152, R152.F32x2.HI_LO, UR4.F32, R166.F32 ;  /* 0x0000000498987c49 */ /* 0x000fe200092000a6 */
[----:B------:R-:W1:Y:S01]  /*7710*/  MUFU.EX2 R91, R91 ;  /* 0x0000005b005b7308 */ /* 0x000e620000000800 */
[----:B--2---:R-:W-:Y:S01]  /*7720*/  F2FP.BF16.F32.PACK_AB R30, R89, R88 ;  /* 0x00000058591e723e */ /* 0x004fe200000010ff */
[----:B------:R-:W-:-:S02]  /*7730*/  FADD2 R40, R40.F32x2.HI_LO, R48.F32x2.HI_LO ;  /* 0x000000302828724b */ /* 0x000fc40000000000 */
[----:B------:R-:W-:Y:S02]  /*7740*/  FADD2 R42, R42.F32x2.HI_LO, R50.F32x2.HI_LO ;  /* 0x000000322a2a724b */ /* 0x000fe40000000000 */
[----:B------:R-:W-:Y:S02]  /*7750*/  FADD2 R44, R44.F32x2.HI_LO, R88.F32x2.HI_LO ;  /* 0x000000582c2c724b */ /* 0x000fe40000000000 */
[----:B------:R-:W-:Y:S08]  /*7760*/  MUFU.EX2 R92, R92 ;  /* 0x0000005c005c7308 */ /* 0x000ff00000000800 */
[----:B------:R-:W2:Y:S01]  /*7770*/  MUFU.EX2 R93, R93 ;  /* 0x0000005d005d7308 */ /* 0x000ea20000000800 */
[----:B-1----:R-:W-:Y:S01]  /*7780*/  F2FP.BF16.F32.PACK_AB R31, R91, R90 ;  /* 0x0000005a5b1f723e */ /* 0x002fe200000010ff */
[----:B------:R-:W-:-:S06]  /*7790*/  FADD2 R46, R46.F32x2.HI_LO, R90.F32x2.HI_LO ;  /* 0x0000005a2e2e724b */ /* 0x000fcc0000000000 */
[----:B------:R-:W-:Y:S08]  /*77a0*/  MUFU.EX2 R94, R94 ;  /* 0x0000005e005e7308 */ /* 0x000ff00000000800 */
[----:B------:R-:W1:Y:S01]  /*77b0*/  MUFU.EX2 R95, R95 ;  /* 0x0000005f005f7308 */ /* 0x000e620000000800 */
[----:B--2---:R-:W-:Y:S01]  /*77c0*/  F2FP.BF16.F32.PACK_AB R32, R93, R92 ;  /* 0x0000005c5d20723e */ /* 0x004fe200000010ff */
[----:B------:R-:W-:-:S06]  /*77d0*/  FADD2 R40, R40.F32x2.HI_LO, R92.F32x2.HI_LO ;  /* 0x0000005c2828724b */ /* 0x000fcc0000000000 */
        /* <DEDUP_REMOVED lines=27> */
[----:B------:R1:W-:Y:S06]  /*7990*/  BAR.ARV R8, 0x40 ;  /* 0x000100080000751d */ /* 0x0003ec0000002000 */
[----:B------:R-:W-:Y:S01]  /*79a0*/  MUFU.EX2 R54, R54 ;  /* 0x0000003600367308 */ /* 0x000fe20000000800 */
[----:B------:R-:W-:Y:S01]  /*79b0*/  FADD2 R46, R46.F32x2.HI_LO, R106.F32x2.HI_LO ;  /* 0x0000006a2e2e724b */ /* 0x000fe20000000000 */
[----:B------:R3:W-:Y:S01]  /*79c0*/  STTM.x16 tmem[UR5], R24 ;  /* 0x00000018000079ed */ /* 0x0007e20008240005 */
[----:B------:R-:W-:-:S05]  /*79d0*/  R2UR UR5, R133 ;  /* 0x00000000850572ca */ /* 0x000fca00000e0000 */
[----:B------:R-:W4:Y:S01]  /*79e0*/  MUFU.EX2 R55, R55 ;  /* 0x0000003700377308 */ /* 0x000f220000000800 */
[----:B--2---:R-:W-:Y:S01]  /*79f0*/  F2FP.BF16.F32.PACK_AB R16, R53, R52 ;  /* 0x000000343510723e */ /* 0x004fe200000010ff */
[----:B------:R-:W-:-:S06]  /*7a00*/  FADD2 R40, R40.F32x2.HI_LO, R52.F32x2.HI_LO ;  /* 0x000000342828724b */ /* 0x000fcc0000000000 */
[----:B------:R-:W-:Y:S08]  /*7a10*/  MUFU.EX2 R56, R56 ;  /* 0x0000003800387308 */ /* 0x000ff00000000800 */
[----:B------:R-:W2:Y:S01]  /*7a20*/  MUFU.EX2 R57, R57 ;  /* 0x0000003900397308 */ /* 0x000ea20000000800 */
[----:B----4-:R-:W-:Y:S01]  /*7a30*/  F2FP.BF16.F32.PACK_AB R17, R55, R54 ;  /* 0x000000363711723e */ /* 0x010fe200000010ff */
[----:B------:R-:W-:-:S06]  /*7a40*/  FADD2 R42, R42.F32x2.HI_LO, R54.F32x2.HI_LO ;  /* 0x000000362a2a724b */ /* 0x000fcc0000000000 */
[----:B------:R-:W-:Y:S08]  /*7a50*/  MUFU.EX2 R58, R58 ;  /* 0x0000003a003a7308 */ /* 0x000ff00000000800 */
[----:B------:R-:W4:Y:S01]  /*7a60*/  MUFU.EX2 R59, R59 ;  /* 0x0000003b003b7308 */ /* 0x000f220000000800 */
[----:B--2---:R-:W-:Y:S01]  /*7a70*/  F2FP.BF16.F32.PACK_AB R18, R57, R56 ;  /* 0x000000383912723e */ /* 0x004fe200000010ff */
[----:B------:R-:W-:-:S06]  /*7a80*/  FADD2 R44, R44.F32x2.HI_LO, R56.F32x2.HI_LO ;  /* 0x000000382c2c724b */ /* 0x000fcc0000000000 */
[----:B------:R-:W-:Y:S01]  /*7a90*/  MUFU.EX2 R60, R60 ;  /* 0x0000003c003c7308 */ /* 0x000fe20000000800 */
[----:B---3--:R-:W-:-:S07]  /*7aa0*/  FFMA2 R32, R6.F32x2.HI_LO, UR4.F32, R166.F32 ;  /* 0x0000000406207c49 */ /* 0x008fce00092000a6 */
[----:B------:R-:W2:Y:S01]  /*7ab0*/  MUFU.EX2 R61, R61 ;  /* 0x0000003d003d7308 */ /* 0x000ea20000000800 */
[----:B----4-:R-:W-:Y:S01]  /*7ac0*/  F2FP.BF16.F32.PACK_AB R19, R59, R58 ;  /* 0x0000003a3b13723e */ /* 0x010fe200000010ff */
[----:B------:R-:W-:-:S06]  /*7ad0*/  FADD2 R46, R46.F32x2.HI_LO, R58.F32x2.HI_LO ;  /* 0x0000003a2e2e724b */ /* 0x000fcc0000000000 */
[----:B------:R-:W-:Y:S08]  /*7ae0*/  MUFU.EX2 R62, R62 ;  /* 0x0000003e003e7308 */ /* 0x000ff00000000800 */
[----:B------:R-:W3:Y:S01]  /*7af0*/  MUFU.EX2 R63, R63 ;  /* 0x0000003f003f7308 */ /* 0x000ee20000000800 */
[----:B--2---:R-:W-:Y:S01]  /*7b00*/  F2FP.BF16.F32.PACK_AB R20, R61, R60 ;  /* 0x0000003c3d14723e */ /* 0x004fe200000010ff */
[----:B------:R-:W-:-:S06]  /*7b10*/  FADD2 R40, R40.F32x2.HI_LO, R60.F32x2.HI_LO ;  /* 0x0000003c2828724b */ /* 0x000fcc0000000000 */
[----:B------:R-:W-:Y:S08]  /*7b20*/  MUFU.EX2 R64, R64 ;  /* 0x0000004000407308 */ /* 0x000ff00000000800 */
[----:B------:R-:W2:Y:S01]  /*7b30*/  MUFU.EX2 R65, R65 ;  /* 0x0000004100417308 */ /* 0x000ea20000000800 */
[----:B---3--:R-:W-:Y:S01]  /*7b40*/  F2FP.BF16.F32.PACK_AB R21, R63, R62 ;  /* 0x0000003e3f15723e */ /* 0x008fe200000010ff */
        /* <DEDUP_REMOVED lines=38> */
[----:B------:R-:W1:Y:S01]  /*7db0*/  MUFU.EX2 R109, R109 ;  /* 0x0000006d006d7308 */ /* 0x000e620000000800 */
[----:B---3--:R-:W-:Y:S01]  /*7dc0*/  F2FP.BF16.F32.PACK_AB R31, R83, R82 ;  /* 0x00000052531f723e */ /* 0x008fe200000010ff */
[----:B------:R-:W-:-:S03]  /*7dd0*/  FADD2 R46, R46.F32x2.HI_LO, R82.F32x2.HI_LO ;  /* 0x000000522e2e724b */ /* 0x000fc60000000000 */
[----:B------:R2:W-:Y:S01]  /*7de0*/  STTM.x16 tmem[UR5], R16 ;  /* 0x00000010000079ed */ /* 0x0005e20008240005 */
[----:B------:R-:W-:Y:S02]  /*7df0*/  R2UR UR5, R87 ;  /* 0x00000000570572ca */ /* 0x000fe400000e0000 */
[----:B------:R-:W-:Y:S08]  /*7e00*/  MUFU.EX2 R110, R110 ;  /* 0x0000006e006e7308 */ /* 0x000ff00000000800 */
[----:B------:R-:W3:Y:S01]  /*7e10*/  MUFU.EX2 R111, R111 ;  /* 0x0000006f006f7308 */ /* 0x000ee20000000800 */
[----:B-1----:R-:W-:Y:S01]  /*7e20*/  F2FP.BF16.F32.PACK_AB R8, R109, R108 ;  /* 0x0000006c6d08723e */ /* 0x002fe200000010ff */
[----:B------:R-:W-:-:S06]  /*7e30*/  FADD2 R40, R40.F32x2.HI_LO, R108.F32x2.HI_LO ;  /* 0x0000006c2828724b */ /* 0x000fcc0000000000 */
[----:B------:R-:W-:Y:S08]  /*7e40*/  MUFU.EX2 R112, R112 ;  /* 0x0000007000707308 */ /* 0x000ff00000000800 */
[----:B------:R-:W1:Y:S01]  /*7e50*/  MUFU.EX2 R113, R113 ;  /* 0x0000007100717308 */ /* 0x000e620000000800 */
[----:B---3--:R-:W-:Y:S01]  /*7e60*/  F2FP.BF16.F32.PACK_AB R9, R111, R110 ;  /* 0x0000006e6f09723e */ /* 0x008fe200000010ff */
[----:B------:R-:W-:-:S06]  /*7e70*/  FADD2 R42, R42.F32x2.HI_LO, R110.F32x2.HI_LO ;  /* 0x0000006e2a2a724b */ /* 0x000fcc0000000000 */
[----:B------:R-:W-:Y:S08]  /*7e80*/  MUFU.EX2 R114, R114 ;  /* 0x0000007200727308 */ /* 0x000ff00000000800 */
[----:B------:R-:W3:Y:S01]  /*7e90*/  MUFU.EX2 R115, R115 ;  /* 0x0000007300737308 */ /* 0x000ee20000000800 */
[----:B-1----:R-:W-:Y:S01]  /*7ea0*/  F2FP.BF16.F32.PACK_AB R10, R113, R112 ;  /* 0x00000070710a723e */ /* 0x002fe200000010ff */
[----:B------:R-:W-:-:S06]  /*7eb0*/  FADD2 R44, R44.F32x2.HI_LO, R112.F32x2.HI_LO ;  /* 0x000000702c2c724b */ /* 0x000fcc0000000000 */
[----:B------:R-:W-:Y:S01]  /*7ec0*/  MUFU.EX2 R116, R116 ;  /* 0x0000007400747308 */ /* 0x000fe20000000800 */
[----:B--2---:R-:W-:Y:S01]  /*7ed0*/  FFMA2 R24, R4.F32x2.HI_LO, UR4.F32, R166.F32 ;  /* 0x0000000404187c49 */ /* 0x004fe200092000a6 */
[----:B------:R-:W-:Y:S01]  /*7ee0*/  UIADD3 UR4, UPT, UPT, UR8, 0x138, URZ ;  /* 0x0000013808047890 */ /* 0x000fe2000fffe0ff */
[----:B------:R-:W-:Y:S01]  /*7ef0*/  LOP3.LUT R166, R84, 0x70, RZ, 0xfc, !PT ;  /* 0x0000007054a67812 */ /* 0x000fe200078efcff */
[----:B------:R-:W-:Y:S02]  /*7f00*/  IMAD.MOV.U32 R26, RZ, RZ, 0x1 ;  /* 0x00000001ff1a7424 */ /* 0x000fe400078e00ff */
[----:B------:R-:W-:Y:S02]  /*7f10*/  UPRMT UR13, UR6, 0x654, UR4 ;  /* 0x00000654060d7896 */ /* 0x000fe40008000004 */
[----:B------:R-:W1:Y:S01]  /*7f20*/  MUFU.EX2 R117, R117 ;  /* 0x0000007500757308 */ /* 0x000e620000000800 */
[----:B---3--:R-:W-:Y:S01]  /*7f30*/  F2FP.BF16.F32.PACK_AB R11, R115, R114 ;  /* 0x00000072730b723e */ /* 0x008fe200000010ff */
[----:B------:R-:W-:Y:S01]  /*7f40*/  FADD2 R46, R46.F32x2.HI_LO, R114.F32x2.HI_LO ;  /* 0x000000722e2e724b */ /* 0x000fe20000000000 */
[----:B------:R-:W-:-:S05]  /*7f50*/  R2UR UR4, R166 ;  /* 0x00000000a60472ca */ /* 0x000fca00000e0000 */
        /* <DEDUP_REMOVED lines=47> */
[----:B------:R-:W-:-:S03]  /*8250*/  FADD2 R46, R46.F32x2.HI_LO, R140.F32x2.HI_LO ;  /* 0x0000008c2e2e724b */ /* 0x000fc60000000000 */
[----:B------:R2:W-:Y:S01]  /*8260*/  STTM.x16 tmem[UR5], R8 ;  /* 0x00000008000079ed */ /* 0x0005e20008240005 */
[----:B------:R-:W3:Y:S02]  /*8270*/  FENCE.VIEW.ASYNC.T ;  /* 0x00000000000073c6 */ /* 0x000ee40000000200 */
[----:B---3--:R3:W-:Y:S01]  /*8280*/  SYNCS.ARRIVE.TRANS64.RED.ART0 RZ, [UR13], R26 ;  /* 0x0000001affff79a7 */ /* 0x0087e2000850040d */
[----:B------:R-:W-:Y:S08]  /*8290*/  MUFU.EX2 R144, R144 ;  /* 0x0000009000907308 */ /* 0x000ff00000000800 */
[----:B------:R-:W4:Y:S01]  /*82a0*/  MUFU.EX2 R145, R145 ;  /* 0x0000009100917308 */ /* 0x000f220000000800 */
[----:B-1----:R-:W-:Y:S01]  /*82b0*/  F2FP.BF16.F32.PACK_AB R4, R143, R142 ;  /* 0x0000008e8f04723e */ /* 0x002fe200000010ff */
[----:B------:R-:W-:-:S06]  /*82c0*/  FADD2 R40, R40.F32x2.HI_LO, R142.F32x2.HI_LO ;  /* 0x0000008e2828724b */ /* 0x000fcc0000000000 */
[----:B------:R-:W-:Y:S08]  /*82d0*/  MUFU.EX2 R146, R146 ;  /* 0x0000009200927308 */ /* 0x000ff00000000800 */
[----:B------:R-:W1:Y:S01]  /*82e0*/  MUFU.EX2 R147, R147 ;  /* 0x0000009300937308 */ /* 0x000e620000000800 */
[----:B----4-:R-:W-:Y:S01]  /*82f0*/  F2FP.BF16.F32.PACK_AB R5, R145, R144 ;  /* 0x000000909105723e */ /* 0x010fe200000010ff */
[----:B------:R-:W-:-:S06]  /*8300*/  FADD2 R42, R42.F32x2.HI_LO, R144.F32x2.HI_LO ;  /* 0x000000902a2a724b */ /* 0x000fcc0000000000 */
[----:B------:R-:W-:Y:S08]  /*8310*/  MUFU.EX2 R148, R148 ;  /* 0x0000009400947308 */ /* 0x000ff00000000800 */
[----:B------:R-:W4:Y:S01]  /*8320*/  MUFU.EX2 R149, R149 ;  /* 0x0000009500957308 */ /* 0x000f220000000800 */
[----:B-1----:R-:W-:Y:S01]  /*8330*/  F2FP.BF16.F32.PACK_AB R6, R147, R146 ;  /* 0x000000929306723e */ /* 0x002fe200000010ff */
[----:B------:R-:W-:-:S06]  /*8340*/  FADD2 R44, R44.F32x2.HI_LO, R146.F32x2.HI_LO ;  /* 0x000000922c2c724b */ /* 0x000fcc0000000000 */
[----:B------:R-:W-:Y:S08]  /*8350*/  MUFU.EX2 R150, R150 ;  /* 0x0000009600967308 */ /* 0x000ff00000000800 */
[----:B------:R-:W2:Y:S01]  /*8360*/  MUFU.EX2 R151, R151 ;  /* 0x0000009700977308 */ /* 0x000ea20000000800 */
[----:B----4-:R-:W-:Y:S01]  /*8370*/  F2FP.BF16.F32.PACK_AB R7, R149, R148 ;  /* 0x000000949507723e */ /* 0x010fe200000010ff */
        /* <DEDUP_REMOVED lines=40> */
[----:B------:R-:W-:-:S04]  /*8600*/  FADD2 R42, R42.F32x2.HI_LO, R172.F32x2.HI_LO ;  /* 0x000000ac2a2a724b */ /* 0x000fc80000000000 */
[----:B------:R-:W-:Y:S02]  /*8610*/  FADD2 R40, R40.F32x2.HI_LO, R42.F32x2.HI_LO ;  /* 0x0000002a2828724b */ /* 0x000fe40000000000 */
[----:B------:R-:W-:Y:S08]  /*8620*/  MUFU.EX2 R24, R24 ;  /* 0x0000001800187308 */ /* 0x000ff00000000800 */
[----:B------:R-:W1:Y:S01]  /*8630*/  MUFU.EX2 R25, R25 ;  /* 0x0000001900197308 */ /* 0x000e620000000800 */
[----:B--2---:R-:W-:Y:S01]  /*8640*/  F2FP.BF16.F32.PACK_AB R18, R33, R32 ;  /* 0x000000202112723e */ /* 0x004fe200000010ff */
[----:B------:R-:W-:Y:S01]  /*8650*/  FADD2 R44, R44.F32x2.HI_LO, R32.F32x2.HI_LO ;  /* 0x000000202c2c724b */ /* 0x000fe20000000000 */
[----:B-1----:R-:W-:Y:S01]  /*8660*/  F2FP.BF16.F32.PACK_AB R19, R25, R24 ;  /* 0x000000181913723e */ /* 0x002fe200000010ff */
[----:B------:R-:W-:-:S03]  /*8670*/  FADD2 R46, R46.F32x2.HI_LO, R24.F32x2.HI_LO ;  /* 0x000000182e2e724b */ /* 0x000fc60000000000 */
[----:B------:R3:W-:Y:S01]  /*8680*/  STTM.x16 tmem[UR4], R4 ;  /* 0x00000004000079ed */ /* 0x0007e20008240004 */
[----:B------:R-:W-:Y:S01]  /*8690*/  UIADD3 UR4, UPT, UPT, UR8, 0x140, URZ ;  /* 0x0000014008047890 */ /* 0x000fe2000fffe0ff */
[----:B------:R-:W1:Y:S01]  /*86a0*/  FENCE.VIEW.ASYNC.T ;  /* 0x00000000000073c6 */ /* 0x000e620000000200 */
[----:B------:R-:W-:Y:S02]  /*86b0*/  FADD2 R44, R44.F32x2.HI_LO, R46.F32x2.HI_LO ;  /* 0x0000002e2c2c724b */ /* 0x000fe40000000000 */
[----:B------:R-:W-:Y:S01]  /*86c0*/  UPRMT UR4, UR6, 0x654, UR4 ;  /* 0x0000065406047896 */ /* 0x000fe20008000004 */
[----:B-1----:R-:W-:Y:S01]  /*86d0*/  NOP ;  /* 0x0000000000007918 */ /* 0x002fe20000000000 */
[----:B------:R-:W-:-:S07]  /*86e0*/  FADD2 R40, R40.F32x2.HI_LO, R44.F32x2.HI_LO ;  /* 0x0000002c2828724b */ /* 0x000fce0000000000 */
[----:B------:R3:W-:Y:S01]  /*86f0*/  @P0 SYNCS.ARRIVE.TRANS64.RED.ART0 RZ, [UR4], R26 ;  /* 0x0000001affff09a7 */ /* 0x0007e20008500404 */
[----:B------:R-:W-:-:S04]  /*8700*/  UIADD3 UR4, UPT, UPT, UR10, -0x80, URZ ;  /* 0xffffff800a047890 */ /* 0x000fc8000fffe0ff */
[----:B------:R-:W-:Y:S01]  /*8710*/  USHF.R.S32.HI UR5, URZ, 0x1f, UR4 ;  /* 0x0000001fff057899 */ /* 0x000fe20008011404 */
[----:B------:R-:W1:Y:S03]  /*8720*/  SYNCS.PHASECHK.TRANS64.TRYWAIT P0, [UR8+0x168], RZ ;  /* 0x000168ffff0075a7 */ /* 0x000e660008001108 */
[----:B------:R-:W-:-:S04]  /*8730*/  ULEA.HI UR4, UR5, UR4, URZ, 0x7 ;  /* 0x0000000405047291 */ /* 0x000fc8000f8f38ff */
[----:B------:R-:W-:-:S04]  /*8740*/  USHF.R.S32.HI UR4, URZ, 0x7, UR4 ;  /* 0x00000007ff047899 */ /* 0x000fc80008011404 */
[----:B------:R-:W-:-:S04]  /*8750*/  UISETP.LT.AND UP0, UPT, URZ, UR4, UPT ;  /* 0x00000004ff00728c */ /* 0x000fc8000bf01270 */
[----:B------:R-:W-:-:S04]  /*8760*/  USEL UR17, URZ, UR4, !UP0 ;  /* 0x00000004ff117287 */ /* 0x000fc8000c000000 */
[----:B------:R-:W-:-:S04]  /*8770*/  UIADD3 UR4, UPT, UPT, UR18, -UR17, URZ ;  /* 0x8000001112047290 */ /* 0x000fc8000fffe0ff */
[----:B------:R-:W-:Y:S01]  /*8780*/  UISETP.GE.AND UP0, UPT, UR4, 0x1, UPT ;  /* 0x000000010400788c */ /* 0x000fe2000bf06270 */
[----:B-1-3--:R-:W-:Y:S10]  /*8790*/  @!P0 BRA `(.L_x_63) ;  /* 0x0000006c005c8947 */ /* 0x00aff40003800000 */
.L_x_132:
[----:B------:R-:W-:Y:S01]  /*87a0*/  FADD R132, R40, R41 ;  /* 0x0000002928847221 */ /* 0x000fe20000000000 */
[----:B------:R-:W-:Y:S01]  /*87b0*/  UMOV UR10, 0x1 ;  /* 0x00000001000a7882 */ /* 0x000fe20000000000 */
[----:B------:R-:W-:Y:S01]  /*87c0*/  UMOV UR11, 0x1 ;  /* 0x00000001000b7882 */ /* 0x000fe20000000000 */
[----:B------:R-:W-:Y:S05]  /*87d0*/  BRA.U !UP0, `(.L_x_64) ;  /* 0x0000002508ec7547 */ /* 0x000fea000b800000 */
[----:B------:R-:W-:Y:S01]  /*87e0*/  R2UR UR4, R2 ;  /* 0x00000000020472ca */ /* 0x000fe200000e0000 */
[----:B------:R-:W-:Y:S01]  /*87f0*/  UIADD3 UR15, UPT, UPT, UR8, 0x140, URZ ;  /* 0x00000140080f7890 */ /* 0x000fe2000fffe0ff */
[----:B------:R-:W-:Y:S01]  /*8800*/  MOV R168, R155 ;  /* 0x0000009b00a87202 */ /* 0x000fe20000000f00 */
[----:B------:R-:W-:Y:S01]  /*8810*/  VIADD R167, R154, UR16 ;  /* 0x000000109aa77c36 */ /* 0x000fe20008000000 */
[----:B------:R-:W2:Y:S01]  /*8820*/  LDCU UR19, c[0x0][0x380] ;  /* 0x00007000ff1377ac */ /* 0x000ea20008000800 */
[----:B------:R-:W3:Y:S01]  /*8830*/  LDCU UR6, c[0x0][0x600] ;  /* 0x0000c000ff0677ac */ /* 0x000ee20008000800 */
[----:B------:R-:W-:-:S07]  /*8840*/  UIADD3 UR12, UPT, UPT, -UR12, UR17, URZ ;  /* 0x000000110c0c7290 */ /* 0x000fce000fffe1ff */
[----:B------:R-:W-:Y:S01]  /*8850*/  UPRMT UR15, UR4, 0x654, UR15 ;  /* 0x00000654040f7896 */ /* 0x000fe2000800000f */
[----:B------:R-:W-:Y:S01]  /*8860*/  UMOV UR11, 0x1 ;  /* 0x00000001000b7882 */ /* 0x000fe20000000000 */
[----:B------:R-:W-:Y:S01]  /*8870*/  UMOV UR9, UR18 ;  /* 0x0000001200097c82 */ /* 0x000fe20008000000 */
[----:B------:R-:W-:Y:S01]  /*8880*/  UMOV UR10, 0x1 ;  /* 0x00000001000a7882 */ /* 0x000fe20000000000 */
[----:B------:R-:W-:-:S08]  /*8890*/  UMOV UR16, URZ ;  /* 0x000000ff00107c82 */ /* 0x000fd00008000000 */
.L_x_67:
[----:B------:R-:W-:Y:S01]  /*88a0*/  USHF.L.U32 UR4, UR11, 0x1f, URZ ;  /* 0x0000001f0b047899 */ /* 0x000fe200080006ff */
[----:B------:R-:W-:Y:S01]  /*88b0*/  R2UR UR5, R84 ;  /* 0x00000000540572ca */ /* 0x000fe200000e0000 */
[----:B------:R-:W-:-:S04]  /*88c0*/  UIADD3 UR9, UPT, UPT, UR9, -0x1, URZ ;  /* 0xffffffff09097890 */ /* 0x000fc8000fffe0ff */
[----:B-1----:R-:W-:Y:S01]  /*88d0*/  MOV R4, UR4 ;  /* 0x0000000400047c02 */ /* 0x002fe20008000f00 */
[----:B------:R-:W-:-:S03]  /*88e0*/  UISETP.LT.AND UP0, UPT, URZ, UR9, UPT ;  /* 0x00000009ff00728c */ /* 0x000fc6000bf01270 */
[----:B------:R-:W1:Y:S01]  /*88f0*/  SYNCS.PHASECHK.TRANS64.TRYWAIT P0, [UR8+0x130], R4 ;  /* 0x00013004ff0075a7 */ /* 0x000e620008001108 */
[----:B------:R-:W-:Y:S01]  /*8900*/  USEL UR7, URZ, UR9, !UP0 ;  /* 0x00000009ff077287 */ /* 0x000fe2000c000000 */
[----:B-1----:R-:W-:Y:S11]  /*8910*/  @!P0 BRA `(.L_x_65) ;  /* 0x0000006c00148947 */ /* 0x002ff60003800000 */
.L_x_134:
[----:B-1----:R-:W1:Y:S01]  /*8920*/  LDTM.x32 R4, tmem[UR5] ;  /* 0x00000005000479ee */ /* 0x002e6200082c0000 */
[----:B--2---:R-:W-:Y:S01]  /*8930*/  ULEA UR4, UR7, UR19, 0x7 ;  /* 0x0000001307047291 */ /* 0x004fe2000f8e38ff */
[----:B------:R-:W-:-:S05]  /*8940*/  IMAD.MOV.U32 R142, RZ, RZ, -0x1 ;  /* 0xffffffffff8e7424 */ /* 0x000fca00078e00ff */
[----:B------:R-:W-:Y:S02]  /*8950*/  IADD3 R138, PT, PT, -R167, UR4, RZ ;  /* 0x00000004a78a7c10 */ /* 0x000fe4000fffe1ff */
[----:B------:R-:W-:Y:S02]  /*8960*/  R2UR UR4, R85 ;  /* 0x00000000550472ca */ /* 0x000fe400000e0000 */
[C---:B------:R-:W-:Y:S02]  /*8970*/  VIADDMNMX R37, R138.reuse, 0x1f, RZ, !PT ;  /* 0x0000001f8a257846 */ /* 0x040fe400078001ff */
[----:B------:R-:W-:Y:S02]  /*8980*/  VIADDMNMX R143, R138, 0x5f, RZ, !PT ;  /* 0x0000005f8a8f7846 */ /* 0x000fe400078001ff */
[--C-:B------:R-:W-:Y:S02]  /*8990*/  SHF.R.U32.HI R36, RZ, R37, R142.reuse ;  /* 0x00000025ff247219 */ /* 0x100fe4000001168e */
[----:B------:R-:W-:-:S02]  /*89a0*/  SHF.R.U32.HI R143, RZ, R143, R142 ;  /* 0x0000008fff8f7219 */ /* 0x000fc4000001168e */
[----:B------:R-:W-:Y:S02]  /*89b0*/  R2P PR, R36, 0x7e ;  /* 0x0000007e24007804 */ /* 0x000fe40000000000 */
[----:B------:R-:W-:Y:S01]  /*89c0*/  VIADDMNMX R159, R138, 0x7f, RZ, !PT ;  /* 0x0000007f8a9f7846 */ /* 0x000fe200078001ff */
[----:B------:R-:W2:Y:S01]  /*89d0*/  LDTM.x32 R52, tmem[UR4] ;  /* 0x00000004003479ee */ /* 0x000ea200082c0000 */
[----:B------:R-:W-:Y:S02]  /*89e0*/  R2UR UR4, R86 ;  /* 0x00000000560472ca */ /* 0x000fe400000e0000 */
[----:B-1----:R-:W-:Y:S02]  /*89f0*/  SEL R99, R5, 0xff800000, P1 ;  /* 0xff80000005637807 */ /* 0x002fe40000800000 */
[----:B------:R-:W-:Y:S02]  /*8a00*/  SEL R88, R6, 0xff800000, P2 ;  /* 0xff80000006587807 */ /* 0x000fe40001000000 */
[----:B------:R-:W-:-:S02]  /*8a10*/  SEL R89, R7, 0xff800000, P3 ;  /* 0xff80000007597807 */ /* 0x000fc40001800000 */
[----:B------:R-:W-:Y:S02]  /*8a20*/  SEL R90, R8, 0xff800000, P4 ;  /* 0xff800000085a7807 */ /* 0x000fe40002000000 */
[----:B------:R-:W-:Y:S02]  /*8a30*/  SEL R91, R9, 0xff800000, P5 ;  /* 0xff800000095b7807 */ /* 0x000fe40002800000 */
[----:B------:R-:W-:Y:S02]  /*8a40*/  SEL R102, R10, 0xff800000, P6 ;  /* 0xff8000000a667807 */ /* 0x000fe40003000000 */
[C---:B------:R-:W-:Y:S02]  /*8a50*/  R2P PR, R36.reuse.B1, 0x7f ;  /* 0x0000007f24007804 */ /* 0x040fe40000001000 */
[----:B------:R-:W-:Y:S02]  /*8a60*/  LOP3.LUT R5, R36, 0x1, RZ, 0xc0, !PT ;  /* 0x0000000124057812 */ /* 0x000fe400078ec0ff */
[----:B------:R-:W-:-:S02]  /*8a70*/  SHF.R.U32.HI R159, RZ, R159, R142 ;  /* 0x0000009fff9f7219 */ /* 0x000fc4000001168e */
        /* <DEDUP_REMOVED lines=54> */
[----:B------:R-:W-:-:S03]  /*8de0*/  FMNMX R169, R102, R103, !PT ;  /* 0x0000006766a97209 */ /* 0x000fc60007800000 */
[----:B------:R-:W-:Y:S02]  /*8df0*/  SEL R68, R68, 0xff800000, P0 ;  /* 0xff80000044447807 */ /* 0x000fe40000000000 */
[----:B------:R-:W-:Y:S02]  /*8e00*/  SEL R69, R69, 0xff800000, P1 ;  /* 0xff80000045457807 */ /* 0x000fe40000800000 */
[----:B------:R-:W-:Y:S02]  /*8e10*/  SEL R70, R70, 0xff800000, P2 ;  /* 0xff80000046467807 */ /* 0x000fe40001000000 */
[----:B------:R-:W-:Y:S02]  /*8e20*/  SEL R71, R71, 0xff800000, P3 ;  /* 0xff80000047477807 */ /* 0x000fe40001800000 */
[----:B------:R-:W-:Y:S02]  /*8e30*/  SEL R72, R72, 0xff800000, P4 ;  /* 0xff80000048487807 */ /* 0x000fe40002000000 */
[----:B------:R-:W-:-:S02]  /*8e40*/  SEL R73, R73, 0xff800000, P5 ;  /* 0xff80000049497807 */ /* 0x000fc40002800000 */
[----:B------:R-:W-:Y:S02]  /*8e50*/  SEL R122, R74, 0xff800000, P6 ;  /* 0xff8000004a7a7807 */ /* 0x000fe40003000000 */
[----:B------:R-:W-:Y:S02]  /*8e60*/  R2P PR, R4.B3, 0x7f ;  /* 0x0000007f04007804 */ /* 0x000fe40000003000 */
[----:B------:R-:W-:-:S03]  /*8e70*/  FMNMX3 R169, R169, R108, R109, !PT ;  /* 0x0000006ca9a97276 */ /* 0x000fc6000780006d */
        /* <DEDUP_REMOVED lines=47> */
[----:B------:R-:W-:Y:S02]  /*9170*/  LOP3.LUT P0, RZ, R143, 0x800000, RZ, 0xc0, !PT ;  /* 0x008000008fff7812 */ /* 0x000fe4000780c0ff */
[----:B------:R-:W-:-:S02]  /*9180*/  SEL R140, R40, 0xff800000, P4 ;  /* 0xff800000288c7807 */ /* 0x000fc40002000000 */
[----:B------:R-:W-:Y:S02]  /*9190*/  SEL R43, R43, 0xff800000, P0 ;  /* 0xff8000002b2b7807 */ /* 0x000fe40000000000 */
[----:B------:R-:W-:Y:S02]  /*91a0*/  SEL R141, R41, 0xff800000, P5 ;  /* 0xff800000298d7807 */ /* 0x000fe40002800000 */
[----:B------:R-:W-:Y:S02]  /*91b0*/  SEL R42, R42, 0xff800000, P6 ;  /* 0xff8000002a2a7807 */ /* 0x000fe40003000000 */
[----:B------:R-:W-:Y:S02]  /*91c0*/  R2P PR, R143.B3, 0x7f ;  /* 0x0000007f8f007804 */ /* 0x000fe40000003000 */
[----:B------:R-:W-:Y:S02]  /*91d0*/  FMNMX3 R169, R169, R58, R59, !PT ;  /* 0x0000003aa9a97276 */ /* 0x000fe4000780003b */
[----:B------:R-:W-:-:S02]  /*91e0*/  R2UR UR4, R86 ;  /* 0x00000000560472ca */ /* 0x000fc400000e0000 */
        /* <DEDUP_REMOVED lines=16> */
[----:B------:R-:W-:Y:S01]  /*92f0*/  SEL R50, R10, 0xff800000, P6 ;  /* 0xff8000000a327807 */ /* 0x000fe20003000000 */
[----:B------:R-:W-:Y:S01]  /*9300*/  IMAD.SHL.U32 R10, R3, 0x4, RZ ;  /* 0x00000004030a7824 */ /* 0x000fe200078e00ff */
[----:B------:R-:W-:-:S02]  /*9310*/  R2P PR, R159.B1, 0x7f ;  /* 0x0000007f9f007804 */ /* 0x000fc40000001000 */
[----:B------:R-:W-:Y:S02]  /*9320*/  LOP3.LUT R5, R159, 0x1, RZ, 0xc0, !PT ;  /* 0x000000019f057812 */ /* 0x000fe400078ec0ff */
[----:B------:R-:W-:Y:S02]  /*9330*/  FMNMX3 R6, R168, R98, R99, !PT ;  /* 0x00000062a8067276 */ /* 0x000fe40007800063 */
[----:B------:R-:W-:Y:S01]  /*9340*/  SEL R44, R12, 0xff800000, P0 ;  /* 0xff8000000c2c7807 */ /* 0x000fe20000000000 */
[----:B------:R-:W-:Y:S01]  /*9350*/  IMAD.U32 R12, RZ, RZ, UR14 ;  /* 0x0000000eff0c7e24 */ /* 0x000fe2000f8e00ff */
[----:B------:R-:W-:Y:S02]  /*9360*/  SEL R45, R13, 0xff800000, P1 ;  /* 0xff8000000d2d7807 */ /* 0x000fe40000800000 */
[----:B------:R-:W-:Y:S02]  /*9370*/  SEL R48, R14, 0xff800000, P2 ;  /* 0xff8000000e307807 */ /* 0x000fe40001000000 */
[----:B------:R-:W-:-:S02]  /*9380*/  SEL R49, R15, 0xff800000, P3 ;  /* 0xff8000000f317807 */ /* 0x000fc40001800000 */
[----:B------:R-:W-:Y:S02]  /*9390*/  SEL R144, R16, 0xff800000, P4 ;  /* 0xff80000010907807 */ /* 0x000fe40002000000 */
[----:B------:R-:W-:Y:S02]  /*93a0*/  SEL R145, R17, 0xff800000, P5 ;  /* 0xff80000011917807 */ /* 0x000fe40002800000 */
[----:B------:R-:W-:Y:S02]  /*93b0*/  SEL R150, R18, 0xff800000, P6 ;  /* 0xff80000012967807 */ /* 0x000fe40003000000 */
[----:B------:R-:W-:Y:S02]  /*93c0*/  R2P PR, R159.B2, 0x7f ;  /* 0x0000007f9f007804 */ /* 0x000fe40000002000 */
[----:B------:R-:W-:Y:S02]  /*93d0*/  FMNMX3 R6, R6, R92, R93, !PT ;  /* 0x0000005c06067276 */ /* 0x000fe4000780005d */
[----:B------:R-:W-:-:S02]  /*93e0*/  FMNMX3 R169, R169, R122, R123, !PT ;  /* 0x0000007aa9a97276 */ /* 0x000fc4000780007b */
[----:B------:R-:W-:Y:S02]  /*93f0*/  SEL R20, R20, 0xff800000, P0 ;  /* 0xff80000014147807 */ /* 0x000fe40000000000 */
[----:B------:R-:W-:Y:S02]  /*9400*/  ISETP.NE.U32.AND P0, PT, R5, 0x1, PT ;  /* 0x000000010500780c */ /* 0x000fe40003f05070 */
[----:B------:R-:W-:Y:S02]  /*9410*/  FMNMX R5, R88, R89, !PT ;  /* 0x0000005958057209 */ /* 0x000fe40007800000 */
[----:B------:R-:W-:Y:S02]  /*9420*/  SEL R46, R4, 0xff800000, !P0 ;  /* 0xff800000042e7807 */ /* 0x000fe40004000000 */
[----:B------:R-:W-:Y:S02]  /*9430*/  FMNMX R4, R90, R91, !PT ;  /* 0x0000005b5a047209 */ /* 0x000fe40007800000 */
        /* <DEDUP_REMOVED lines=23> */
[----:B------:R-:W-:Y:S02]  /*95b0*/  LOP3.LUT P0, RZ, R159, 0x80, RZ, 0xc0, !PT ;  /* 0x000000809fff7812 */ /* 0x000fe4000780c0ff */
[----:B------:R-:W-:-:S02]  /*95c0*/  FMNMX3 R4, R4, R74, R75, !PT ;  /* 0x0000004a04047276 */ /* 0x000fc4000780004b */
[----:B------:R-:W-:Y:S02]  /*95d0*/  FMNMX3 R169, R169, R124, R125, !PT ;  /* 0x0000007ca9a97276 */ /* 0x000fe4000780007d */
[----:B------:R-:W-:Y:S02]  /*95e0*/  FMNMX3 R6, R6, R78, R79, !PT ;  /* 0x0000004e06067276 */ /* 0x000fe4000780004f */
[----:B------:R-:W-:Y:S02]  /*95f0*/  FMNMX3 R5, R5, R82, R83, !PT ;  /* 0x0000005205057276 */ /* 0x000fe40007800053 */
[----:B------:R-:W-:Y:S02]  /*9600*/  SEL R51, R11, 0xff800000, P0 ;  /* 0xff8000000b337807 */ /* 0x000fe40000000000 */
        /* <DEDUP_REMOVED lines=12> */
[----:B------:R-:W-:Y:S02]  /*96d0*/  SEL R21, R21, 0xff800000, P1 ;  /* 0xff80000015157807 */ /* 0x000fe40000800000 */
[----:B------:R-:W-:-:S02]  /*96e0*/  SEL R154, R22, 0xff800000, P2 ;  /* 0xff800000169a7807 */ /* 0x000fc40001000000 */
[----:B------:R-:W-:Y:S02]  /*96f0*/  SEL R155, R23, 0xff800000, P3 ;  /* 0xff800000179b7807 */ /* 0x000fe40001800000 */
[----:B------:R-:W-:Y:S02]  /*9700*/  SEL R156, R24, 0xff800000, P4 ;  /* 0xff800000189c7807 */ /* 0x000fe40002000000 */
[----:B------:R-:W-:Y:S02]  /*9710*/  SEL R157, R25, 0xff800000, P5 ;  /* 0xff800000199d7807 */ /* 0x000fe40002800000 */
[----:B------:R-:W-:Y:S02]  /*9720*/  SEL R26, R26, 0xff800000, P6 ;  /* 0xff8000001a1a7807 */ /* 0x000fe40003000000 */
[----:B------:R-:W-:Y:S02]  /*9730*/  FMNMX3 R4, R4, R148, R149, !PT ;  /* 0x0000009404047276 */ /* 0x000fe40007800095 */
[----:B------:R-:W-:-:S02]  /*9740*/  FMNMX3 R169, R169, R152, R153, !PT ;  /* 0x00000098a9a97276 */ /* 0x000fc40007800099 */
[----:B------:R-:W-:Y:S02]  /*9750*/  FMNMX3 R6, R6, R46, R47, !PT ;  /* 0x0000002e06067276 */ /* 0x000fe4000780002f */
[----:B------:R-:W-:Y:S02]  /*9760*/  FMNMX3 R5, R5, R38, R39, !PT ;  /* 0x0000002605057276 */ /* 0x000fe40007800027 */
[----:B------:R-:W-:Y:S02]  /*9770*/  R2P PR, R159.B3, 0x7f ;  /* 0x0000007f9f007804 */ /* 0x000fe40000003000 */
[----:B------:R-:W-:Y:S02]  /*9780*/  FMNMX3 R4, R4, R40, R41, !PT ;  /* 0x0000002804047276 */ /* 0x000fe40007800029 */
[----:B------:R-:W-:Y:S02]  /*9790*/  FMNMX3 R169, R169, R50, R51, !PT ;  /* 0x00000032a9a97276 */ /* 0x000fe40007800033 */
[----:B------:R-:W-:-:S02]  /*97a0*/  FMNMX3 R6, R6, R44, R45, !PT ;  /* 0x0000002c06067276 */ /* 0x000fc4000780002d */
[----:B------:R-:W-:Y:S02]  /*97b0*/  FMNMX3 R5, R5, R48, R49, !PT ;  /* 0x0000003005057276 */ /* 0x000fe40007800031 */
[----:B------:R-:W-:Y:S02]  /*97c0*/  SEL R158, R28, 0xff800000, P0 ;  /* 0xff8000001c9e7807 */ /* 0x000fe40000000000 */
[----:B------:R-:W-:Y:S02]  /*97d0*/  ISETP.GT.AND P0, PT, R159, -0x1, PT ;  /* 0xffffffff9f00780c */ /* 0x000fe40003f04270 */
[----:B------:R-:W-:Y:S02]  /*97e0*/  SEL R159, R29, 0xff800000, P1 ;  /* 0xff8000001d9f7807 */ /* 0x000fe40000800000 */
[----:B------:R-:W-:Y:S02]  /*97f0*/  SEL R160, R30, 0xff800000, P2 ;  /* 0xff8000001ea07807 */ /* 0x000fe40001000000 */
[----:B------:R-:W-:-:S02]  /*9800*/  SEL R161, R31, 0xff800000, P3 ;  /* 0xff8000001fa17807 */ /* 0x000fc40001800000 */
[----:B------:R-:W-:Y:S02]  /*9810*/  FMNMX3 R4, R4, R144, R145, !PT ;  /* 0x0000009004047276 */ /* 0x000fe40007800091 */
[----:B------:R-:W-:Y:S02]  /*9820*/  FMNMX3 R169, R169, R150, R151, !PT ;  /* 0x00000096a9a97276 */ /* 0x000fe40007800097 */
[----:B------:R-:W-:Y:S02]  /*9830*/  FMNMX3 R6, R6, R20, R21, !PT ;  /* 0x0000001406067276 */ /* 0x000fe40007800015 */
[----:B------:R-:W-:Y:S02]  /*9840*/  FMNMX3 R5, R5, R154, R155, !PT ;  /* 0x0000009a05057276 */ /* 0x000fe4000780009b */
[----:B------:R-:W-:Y:S02]  /*9850*/  SEL R163, R35, 0xff800000, !P0 ;  /* 0xff80000023a37807 */ /* 0x000fe40004000000 */
[----:B------:R-:W-:-:S02]  /*9860*/  SEL R164, R32, 0xff800000, P4 ;  /* 0xff80000020a47807 */ /* 0x000fc40002000000 */
[----:B------:R-:W-:Y:S02]  /*9870*/  SEL R165, R33, 0xff800000, P5 ;  /* 0xff80000021a57807 */ /* 0x000fe40002800000 */
[----:B------:R-:W-:Y:S02]  /*9880*/  SEL R162, R34, 0xff800000, P6 ;  /* 0xff80000022a27807 */ /* 0x000fe40003000000 */
[----:B------:R-:W-:Y:S02]  /*9890*/  FMNMX3 R4, R4, R156, R157, !PT ;  /* 0x0000009c04047276 */ /* 0x000fe4000780009d */
[----:B------:R-:W-:Y:S02]  /*98a0*/  FMNMX3 R169, R169, R26, R27, !PT ;  /* 0x0000001aa9a97276 */ /* 0x000fe4000780001b */
[----:B------:R-:W-:Y:S02]  /*98b0*/  FMNMX3 R6, R6, R158, R159, !PT ;  /* 0x0000009e06067276 */ /* 0x000fe4000780009f */
[----:B------:R-:W-:-:S02]  /*98c0*/  FMNMX3 R5, R5, R160, R161, !PT ;  /* 0x000000a005057276 */ /* 0x000fc400078000a1 */
[----:B------:R-:W-:Y:S02]  /*98d0*/  FMNMX3 R4, R4, R164, R165, !PT ;  /* 0x000000a404047276 */ /* 0x000fe400078000a5 */
[----:B------:R-:W-:Y:S02]  /*98e0*/  FMNMX3 R169, R169, R162, R163, !PT ;  /* 0x000000a2a9a97276 */ /* 0x000fe400078000a3 */
[----:B------:R-:W-:Y:S02]  /*98f0*/  FMNMX R5, R6, R5, !PT ;  /* 0x0000000506057209 */ /* 0x000fe40007800000 */
[----:B------:R-:W-:Y:S02]  /*9900*/  LOP3.LUT R10, R10, 0x1fc, RZ, 0xc0, !PT ;  /* 0x000001fc0a0a7812 */ /* 0x000fe400078ec0ff */
[----:B------:R-:W-:-:S04]  /*9910*/  FMNMX3 R169, R5, R4, R169, !PT ;  /* 0x0000000405a97276 */ /* 0x000fc800078000a9 */
[----:B------:R-:W-:-:S04]  /*9920*/  FSETP.NEU.AND P0, PT, R169, -INF , PT ;  /* 0xff800000a900780b */ /* 0x000fc80003f0d000 */
[----:B------:R-:W-:Y:S02]  /*9930*/  FSEL R5, R169, RZ, P0 ;  /* 0x000000ffa9057208 */ /* 0x000fe40000000000 */
[----:B------:R-:W-:-:S03]  /*9940*/  ELECT P0, URZ, PT ;  /* 0x0000000000ff782f */ /* 0x000fc60003800000 */
[----:B------:R-:W-:-:S04]  /*9950*/  FADD R171, -R5, R168 ;  /* 0x000000a805ab7221 */ /* 0x000fc80000000100 */
[----:B---3--:R-:W-:-:S05]  /*9960*/  FMUL R171, R171, UR6 ;  /* 0x00000006abab7c20 */ /* 0x008fca0008400000 */
[----:B------:R-:W-:Y:S02]  /*9970*/  FSETP.GE.AND P1, PT, R171, -8, PT ;  /* 0xc1000000ab00780b */ /* 0x000fe40003f26000 */
[----:B------:R-:W1:Y:S02]  /*9980*/  MUFU.EX2 R171, R171 ;  /* 0x000000ab00ab7308 */ /* 0x000e640000000800 */
[----:B------:R-:W-:-:S05]  /*9990*/  FSEL R170, R168, R5, P1 ;  /* 0x00000005a8aa7208 */ /* 0x000fca0000800000 */
[----:B------:R-:W-:-:S04]  /*99a0*/  FFMA R170, -R170, UR6, RZ ;  /* 0x00000006aaaa7c23 */ /* 0x000fc800080001ff */
[--C-:B------:R-:W-:Y:S02]  /*99b0*/  FFMA2 R24, R88.F32x2.HI_LO, UR6.F32, R170.reuse.F32 ;  /* 0x0000000658187c49 */ /* 0x100fe400092000aa */
[--C-:B------:R-:W-:Y:S02]  /*99c0*/  FFMA2 R32, R92.F32x2.HI_LO, UR6.F32, R170.reuse.F32 ;  /* 0x000000065c207c49 */ /* 0x100fe400092000aa */
[--C-:B------:R-:W-:Y:S02]  /*99d0*/  FFMA2 R34, R94.F32x2.HI_LO, UR6.F32, R170.reuse.F32 ;  /* 0x000000065e227c49 */ /* 0x100fe400092000aa */
[--C-:B------:R-:W-:Y:S01]  /*99e0*/  FFMA2 R88, R96.F32x2.HI_LO, UR6.F32, R170.reuse.F32 ;  /* 0x0000000660587c49 */ /* 0x100fe200092000aa */
[----:B------:R-:W-:Y:S01]  /*99f0*/  MUFU.EX2 R24, R24 ;  /* 0x0000001800187308 */ /* 0x000fe20000000800 */
[--C-:B------:R-:W-:Y:S01]  /*9a00*/  FFMA2 R22, R98.F32x2.HI_LO, UR6.F32, R170.reuse.F32 ;  /* 0x0000000662167c49 */ /* 0x100fe200092000aa */
[----:B-1----:R-:W-:Y:S01]  /*9a10*/  FSEL R171, R171, 1, !P1 ;  /* 0x3f800000abab7808 */ /* 0x002fe20004800000 */
[----:B------:R-:W-:-:S02]  /*9a20*/  FFMA2 R28, R90.F32x2.HI_LO, UR6.F32, R170.F32 ;  /* 0x000000065a1c7c49 */ /* 0x000fc400092000aa */
[--C-:B------:R-:W-:Y:S02]  /*9a30*/  FFMA2 R30, R102.F32x2.HI_LO, UR6.F32, R170.reuse.F32 ;  /* 0x00000006661e7c49 */ /* 0x100fe400092000aa */
[--C-:B------:R-:W-:Y:S01]  /*9a40*/  FFMA2 R92, R100.F32x2.HI_LO, UR6.F32, R170.reuse.F32 ;  /* 0x00000006645c7c49 */ /* 0x100fe200092000aa */
[----:B------:R-:W-:Y:S01]  /*9a50*/  MUFU.EX2 R22, R22 ;  /* 0x0000001600167308 */ /* 0x000fe20000000800 */
[--C-:B------:R-:W-:Y:S01]  /*9a60*/  FFMA2 R94, R104.F32x2.HI_LO, UR6.F32, R170.reuse.F32 ;  /* 0x00000006685e7c49 */ /* 0x100fe200092000aa */
[----:B------:R1:W-:Y:S01]  /*9a70*/  STS [R10+UR8+0x1ac], R171 ;  /* 0x0001acab0a007988 */ /* 0x0003e20008000808 */
[--C-:B------:R-:W-:Y:S02]  /*9a80*/  FFMA2 R96, R106.F32x2.HI_LO, UR6.F32, R170.reuse.F32 ;  /* 0x000000066a607c49 */ /* 0x100fe400092000aa */
[--C-:B------:R-:W-:Y:S02]  /*9a90*/  FFMA2 R90, R108.F32x2.HI_LO, UR6.F32, R170.reuse.F32 ;  /* 0x000000066c5a7c49 */ /* 0x100fe400092000aa */
[--C-:B------:R-:W-:Y:S01]  /*9aa0*/  FFMA2 R98, R112.F32x2.HI_LO, UR6.F32, R170.reuse.F32 ;  /* 0x0000000670627c49 */ /* 0x100fe200092000aa */
[----:B------:R-:W2:Y:S01]  /*9ab0*/  MUFU.EX2 R23, R23 ;  /* 0x0000001700177308 */ /* 0x000ea20000000800 */
[----:B------:R-:W-:-:S02]  /*9ac0*/  FFMA2 R100, R110.F32x2.HI_LO, UR6.F32, R170.F32 ;  /* 0x000000066e647c49 */ /* 0x000fc400092000aa */
[--C-:B------:R-:W-:Y:S02]  /*9ad0*/  FFMA2 R102, R114.F32x2.HI_LO, UR6.F32, R170.reuse.F32 ;  /* 0x0000000672667c49 */ /* 0x100fe400092000aa */
[--C-:B------:R-:W-:Y:S02]  /*9ae0*/  FFMA2 R104, R116.F32x2.HI_LO, UR6.F32, R170.reuse.F32 ;  /* 0x0000000674687c49 */ /* 0x100fe400092000aa */
[--C-:B------:R-:W-:Y:S01]  /*9af0*/  FFMA2 R106, R118.F32x2.HI_LO, UR6.F32, R170.reuse.F32 ;  /* 0x00000006766a7c49 */ /* 0x100fe200092000aa */
[----:B------:R-:W3:Y:S01]  /*9b00*/  MUFU.EX2 R25, R25 ;  /* 0x0000001900197308 */ /* 0x000ee20000000800 */
[--C-:B------:R-:W-:Y:S02]  /*9b10*/  FFMA2 R52, R52.F32x2.HI_LO, UR6.F32, R170.reuse.F32 ;  /* 0x0000000634347c49 */ /* 0x100fe400092000aa */
[--C-:B------:R-:W-:Y:S02]  /*9b20*/  FFMA2 R54, R54.F32x2.HI_LO, UR6.F32, R170.reuse.F32 ;  /* 0x0000000636367c49 */ /* 0x100fe400092000aa */
[----:B------:R-:W-:-:S02]  /*9b30*/  FFMA2 R56, R56.F32x2.HI_LO, UR6.F32, R170.F32 ;  /* 0x0000000638387c49 */ /* 0x000fc400092000aa */
[--C-:B------:R-:W-:Y:S01]  /*9b40*/  FFMA2 R58, R58.F32x2.HI_LO, UR6.F32, R170.reuse.F32 ;  /* 0x000000063a3a7c49 */ /* 0x100fe200092000aa */
[----:B------:R-:W-:Y:S01]  /*9b50*/  MUFU.EX2 R28, R28 ;  /* 0x0000001c001c7308 */ /* 0x000fe20000000800 */
[--C-:B------:R-:W-:Y:S01]  /*9b60*/  FFMA2 R60, R60.F32x2.HI_LO, UR6.F32, R170.reuse.F32 ;  /* 0x000000063c3c7c49 */ /* 0x100fe200092000aa */
[----:B--2---:R-:W-:Y:S01]  /*9b70*/  F2FP.BF16.F32.PACK_AB R4, R23, R22 ;  /* 0x000000161704723e */ /* 0x004fe200000010ff */
[--C-:B------:R-:W-:Y:S02]  /*9b80*/  FFMA2 R62, R62.F32x2.HI_LO, UR6.F32, R170.reuse.F32 ;  /* 0x000000063e3e7c49 */ /* 0x100fe400092000aa */
[--C-:B------:R-:W-:Y:S02]  /*9b90*/  FFMA2 R64, R64.F32x2.HI_LO, UR6.F32, R170.reuse.F32 ;  /* 0x0000000640407c49 */ /* 0x100fe400092000aa */
[--C-:B------:R-:W-:Y:S01]  /*9ba0*/  FFMA2 R108, R120.F32x2.HI_LO, UR6.F32, R170.reuse.F32 ;  /* 0x00000006786c7c49 */ /* 0x100fe200092000aa */
[----:B------:R-:W2:Y:S01]  /*9bb0*/  MUFU.EX2 R29, R29 ;  /* 0x0000001d001d7308 */ /* 0x000ea20000000800 */
[--C-:B------:R-:W-:Y:S01]  /*9bc0*/  FFMA2 R68, R68.F32x2.HI_LO, UR6.F32, R170.reuse.F32 ;  /* 0x0000000644447c49 */ /* 0x100fe200092000aa */
[----:B---3--:R-:W-:Y:S01]  /*9bd0*/  F2FP.BF16.F32.PACK_AB R5, R25, R24 ;  /* 0x000000181905723e */ /* 0x008fe200000010ff */
        /* <DEDUP_REMOVED lines=8> */
[----:B------:R-:W3:Y:S01]  /*9c60*/  MUFU.EX2 R31, R31 ;  /* 0x0000001f001f7308 */ /* 0x000ee20000000800 */
[----:B--2---:R-:W-:Y:S01]  /*9c70*/  F2FP.BF16.F32.PACK_AB R6, R29, R28 ;  /* 0x0000001c1d06723e */ /* 0x004fe200000010ff */
[----:B------:R-:W-:-:S02]  /*9c80*/  FFMA2 R118, R124.F32x2.HI_LO, UR6.F32, R170.F32 ;  /* 0x000000067c767c49 */ /* 0x000fc400092000aa */
[--C-:B------:R-:W-:Y:S02]  /*9c90*/  FFMA2 R120, R126.F32x2.HI_LO, UR6.F32, R170.reuse.F32 ;  /* 0x000000067e787c49 */ /* 0x100fe400092000aa */
[--C-:B------:R-:W-:Y:S02]  /*9ca0*/  FFMA2 R122, R134.F32x2.HI_LO, UR6.F32, R170.reuse.F32 ;  /* 0x00000006867a7c49 */ /* 0x100fe400092000aa */
[----:B------:R-:W-:Y:S01]  /*9cb0*/  MUFU.EX2 R32, R32 ;  /* 0x0000002000207308 */ /* 0x000fe20000000800 */
[--C-:B------:R-:W-:Y:S02]  /*9cc0*/  FFMA2 R80, R80.F32x2.HI_LO, UR6.F32, R170.reuse.F32 ;  /* 0x0000000650507c49 */ /* 0x100fe400092000aa */
[--C-:B------:R-:W-:Y:S02]  /*9cd0*/  FFMA2 R66, R66.F32x2.HI_LO, UR6.F32, R170.reuse.F32 ;  /* 0x0000000642427c49 */ /* 0x100fe400092000aa */
[--C-:B------:R-:W-:Y:S02]  /*9ce0*/  FFMA2 R74, R74.F32x2.HI_LO, UR6.F32, R170.reuse.F32 ;  /* 0x000000064a4a7c49 */ /* 0x100fe400092000aa */
[--C-:B------:R-:W-:Y:S01]  /*9cf0*/  FFMA2 R78, R78.F32x2.HI_LO, UR6.F32, R170.reuse.F32 ;  /* 0x000000064e4e7c49 */ /* 0x100fe200092000aa */
[----:B------:R-:W2:Y:S01]  /*9d00*/  MUFU.EX2 R33, R33 ;  /* 0x0000002100217308 */ /* 0x000ea20000000800 */
[----:B---3--:R-:W-:Y:S01]  /*9d10*/  F2FP.BF16.F32.PACK_AB R7, R31, R30 ;  /* 0x0000001e1f07723e */ /* 0x008fe200000010ff */
        /* <DEDUP_REMOVED lines=18> */
[----:B------:R-:W1:Y:S01]  /*9e40*/  MUFU.EX2 R89, R89 ;  /* 0x0000005900597308 */ /* 0x000e620000000800 */
[----:B---3--:R-:W-:Y:S01]  /*9e50*/  F2FP.BF16.F32.PACK_AB R9, R35, R34 ;  /* 0x000000222309723e */ /* 0x008fe200000010ff */
[----:B------:R-:W-:-:S02]  /*9e60*/  FFMA2 R50, R50.F32x2.HI_LO, UR6.F32, R170.F32 ;  /* 0x0000000632327c49 */ /* 0x000fc400092000aa */
[--C-:B------:R-:W-:Y:S02]  /*9e70*/  FFMA2 R44, R44.F32x2.HI_LO, UR6.F32, R170.reuse.F32 ;  /* 0x000000062c2c7c49 */ /* 0x100fe400092000aa */
[--C-:B------:R-:W-:Y:S02]  /*9e80*/  FFMA2 R48, R48.F32x2.HI_LO, UR6.F32, R170.reuse.F32 ;  /* 0x0000000630307c49 */ /* 0x100fe400092000aa */
[----:B------:R-:W-:Y:S01]  /*9e90*/  MUFU.EX2 R90, R90 ;  /* 0x0000005a005a7308 */ /* 0x000fe20000000800 */
[--C-:B------:R-:W-:Y:S02]  /*9ea0*/  FFMA2 R20, R20.F32x2.HI_LO, UR6.F32, R170.reuse.F32 ;  /* 0x0000000614147c49 */ /* 0x100fe400092000aa */
[--C-:B------:R-:W-:Y:S02]  /*9eb0*/  FFMA2 R142, R154.F32x2.HI_LO, UR6.F32, R170.reuse.F32 ;  /* 0x000000069a8e7c49 */ /* 0x100fe400092000aa */
[----:B------:R-:W-:Y:S02]  /*9ec0*/  IMAD.MOV.U32 R154, RZ, RZ, 0x1 ;  /* 0x00000001ff9a7424 */ /* 0x000fe400078e00ff */
[--C-:B------:R-:W-:Y:S01]  /*9ed0*/  FFMA2 R144, R156.F32x2.HI_LO, UR6.F32, R170.reuse.F32 ;  /* 0x000000069c907c49 */ /* 0x100fe200092000aa */
[----:B------:R-:W-:Y:S01]  /*9ee0*/  FSEL R155, R168, R169, P1 ;  /* 0x000000a9a89b7208 */ /* 0x000fe20000800000 */
[--C-:B------:R-:W-:Y:S01]  /*9ef0*/  FFMA2 R26, R26.F32x2.HI_LO, UR6.F32, R170.reuse.F32 ;  /* 0x000000061a1a7c49 */ /* 0x100fe200092000aa */
[----:B------:R-:W2:Y:S01]  /*9f00*/  MUFU.EX2 R91, R91 ;  /* 0x0000005b005b7308 */ /* 0x000ea20000000800 */
[----:B-1----:R-:W-:Y:S01]  /*9f10*/  F2FP.BF16.F32.PACK_AB R10, R89, R88 ;  /* 0x00000058590a723e */ /* 0x002fe200000010ff */
[----:B------:R-:W-:-:S02]  /*9f20*/  FFMA2 R146, R158.F32x2.HI_LO, UR6.F32, R170.F32 ;  /* 0x000000069e927c49 */ /* 0x000fc400092000aa */
[--C-:B------:R-:W-:Y:S02]  /*9f30*/  FFMA2 R148, R160.F32x2.HI_LO, UR6.F32, R170.reuse.F32 ;  /* 0x00000006a0947c49 */ /* 0x100fe400092000aa */
[--C-:B------:R-:W-:Y:S02]  /*9f40*/  FFMA2 R150, R164.F32x2.HI_LO, UR6.F32, R170.reuse.F32 ;  /* 0x00000006a4967c49 */ /* 0x100fe400092000aa */
[----:B------:R-:W-:Y:S01]  /*9f50*/  MUFU.EX2 R92, R92 ;  /* 0x0000005c005c7308 */ /* 0x000fe20000000800 */
[----:B------:R-:W-:-:S07]  /*9f60*/  FFMA2 R152, R162.F32x2.HI_LO, UR6.F32, R170.F32 ;  /* 0x00000006a2987c49 */ /* 0x000fce00092000aa */
[----:B------:R-:W1:Y:S01]  /*9f70*/  MUFU.EX2 R93, R93 ;  /* 0x0000005d005d7308 */ /* 0x000e620000000800 */
[----:B------:R1:W-:Y:S06]  /*9f80*/  BAR.ARV R12, 0x40 ;  /* 0x0001000c0000751d */ /* 0x0003ec0000002000 */
[----:B--2---:R-:W-:Y:S01]  /*9f90*/  F2FP.BF16.F32.PACK_AB R11, R91, R90 ;  /* 0x0000005a5b0b723e */ /* 0x004fe200000010ff */
[----:B------:R-:W-:Y:S08]  /*9fa0*/  MUFU.EX2 R94, R94 ;  /* 0x0000005e005e7308 */ /* 0x000ff00000000800 */
[----:B------:R-:W2:Y:S08]  /*9fb0*/  MUFU.EX2 R95, R95 ;  /* 0x0000005f005f7308 */ /* 0x000eb00000000800 */
[----:B------:R-:W-:Y:S01]  /*9fc0*/  MUFU.EX2 R96, R96 ;  /* 0x0000006000607308 */ /* 0x000fe20000000800 */
[----:B-1----:R-:W-:-:S07]  /*9fd0*/  F2FP.BF16.F32.PACK_AB R12, R93, R92 ;  /* 0x0000005c5d0c723e */ /* 0x002fce00000010ff */
[----:B------:R-:W1:Y:S01]  /*9fe0*/  MUFU.EX2 R97, R97 ;  /* 0x0000006100617308 */ /* 0x000e620000000800 */
[----:B--2---:R-:W-:-:S07]  /*9ff0*/  F2FP.BF16.F32.PACK_AB R13, R95, R94 ;  /* 0x0000005e5f0d723e */ /* 0x004fce00000010ff */
[----:B------:R-:W-:Y:S08]  /*a000*/  MUFU.EX2 R98, R98 ;  /* 0x0000006200627308 */ /* 0x000ff00000000800 */
[----:B------:R-:W2:Y:S01]  /*a010*/  MUFU.EX2 R99, R99 ;  /* 0x0000006300637308 */ /* 0x000ea20000000800 */
[----:B-1----:R-:W-:-:S07]  /*a020*/  F2FP.BF16.F32.PACK_AB R14, R97, R96 ;  /* 0x00000060610e723e */ /* 0x002fce00000010ff */
[----:B------:R-:W-:Y:S08]  /*a030*/  MUFU.EX2 R100, R100 ;  /* 0x0000006400647308 */ /* 0x000ff00000000800 */
        /* <DEDUP_REMOVED lines=13> */
[----:B--2---:R-:W-:-:S04]  /*a110*/  F2FP.BF16.F32.PACK_AB R19, R107, R106 ;  /* 0x0000006a6b13723e */ /* 0x004fc800000010ff */
[----:B------:R1:W-:Y:S01]  /*a120*/  STTM.x16 tmem[UR4], R4 ;  /* 0x00000004000079ed */ /* 0x0003e20008240004 */
[----:B------:R-:W-:Y:S02]  /*a130*/  R2UR UR4, R133 ;  /* 0x00000000850472ca */ /* 0x000fe400000e0000 */
[----:B------:R-:W-:Y:S08]  /*a140*/  MUFU.EX2 R54, R54 ;  /* 0x0000003600367308 */ /* 0x000ff00000000800 */
[----:B------:R-:W2:Y:S08]  /*a150*/  MUFU.EX2 R55, R55 ;  /* 0x0000003700377308 */ /* 0x000eb00000000800 */
[----:B------:R-:W-:Y:S08]  /*a160*/  MUFU.EX2 R56, R56 ;  /* 0x0000003800387308 */ /* 0x000ff00000000800 */
[----:B------:R-:W3:Y:S08]  /*a170*/  MUFU.EX2 R57, R57 ;  /* 0x0000003900397308 */ /* 0x000ef00000000800 */
[----:B------:R-:W-:Y:S08]  /*a180*/  MUFU.EX2 R58, R58 ;  /* 0x0000003a003a7308 */ /* 0x000ff00000000800 */
[----:B------:R-:W4:Y:S08]  /*a190*/  MUFU.EX2 R59, R59 ;  /* 0x0000003b003b7308 */ /* 0x000f300000000800 */
[----:B------:R-:W-:Y:S01]  /*a1a0*/  MUFU.EX2 R60, R60 ;  /* 0x0000003c003c7308 */ /* 0x000fe20000000800 */
[----:B-1----:R-:W-:-:S02]  /*a1b0*/  F2FP.BF16.F32.PACK_AB R4, R53, R52 ;  /* 0x000000343504723e */ /* 0x002fc400000010ff */
[----:B--2---:R-:W-:Y:S02]  /*a1c0*/  F2FP.BF16.F32.PACK_AB R5, R55, R54 ;  /* 0x000000363705723e */ /* 0x004fe400000010ff */
[----:B---3--:R-:W-:-:S03]  /*a1d0*/  F2FP.BF16.F32.PACK_AB R6, R57, R56 ;  /* 0x000000383906723e */ /* 0x008fc600000010ff */
[----:B------:R-:W1:Y:S01]  /*a1e0*/  MUFU.EX2 R61, R61 ;  /* 0x0000003d003d7308 */ /* 0x000e620000000800 */
[----:B----4-:R-:W-:-:S07]  /*a1f0*/  F2FP.BF16.F32.PACK_AB R7, R59, R58 ;  /* 0x0000003a3b07723e */ /* 0x010fce00000010ff */
        /* <DEDUP_REMOVED lines=87> */
[----:B------:R-:W-:Y:S01]  /*a770*/  R2UR UR4, R166 ;  /* 0x00000000a60472ca */ /* 0x000fe200000e0000 */
[----:B------:R-:W2:Y:S01]  /*a780*/  FENCE.VIEW.ASYNC.T ;  /* 0x00000000000073c6 */ /* 0x000ea20000000200 */
[----:B------:R-:W-:Y:S01]  /*a790*/  MUFU.EX2 R38, R38 ;  /* 0x0000002600267308 */ /* 0x000fe20000000800 */
[----:B--2---:R2:W-:Y:S07]  /*a7a0*/  SYNCS.ARRIVE.TRANS64.RED.ART0 RZ, [UR13], R154 ;  /* 0x0000009affff79a7 */ /* 0x0045ee000850040d */
[----:B------:R-:W3:Y:S08]  /*a7b0*/  MUFU.EX2 R39, R39 ;  /* 0x0000002700277308 */ /* 0x000ef00000000800 */
[----:B------:R-:W-:Y:S08]  /*a7c0*/  MUFU.EX2 R40, R40 ;  /* 0x0000002800287308 */ /* 0x000ff00000000800 */
[----:B------:R-:W4:Y:S08]  /*a7d0*/  MUFU.EX2 R41, R41 ;  /* 0x0000002900297308 */ /* 0x000f300000000800 */
[----:B------:R-:W-:Y:S08]  /*a7e0*/  MUFU.EX2 R50, R50 ;  /* 0x0000003200327308 */ /* 0x000ff00000000800 */
[----:B------:R-:W5:Y:S08]  /*a7f0*/  MUFU.EX2 R51, R51 ;  /* 0x0000003300337308 */ /* 0x000f700000000800 */
[----:B------:R-:W-:Y:S01]  /*a800*/  MUFU.EX2 R44, R44 ;  /* 0x0000002c002c7308 */ /* 0x000fe20000000800 */
[----:B-1----:R-:W-:-:S02]  /*a810*/  F2FP.BF16.F32.PACK_AB R4, R47, R46 ;  /* 0x0000002e2f04723e */ /* 0x002fc400000010ff */
[----:B---3--:R-:W-:Y:S02]  /*a820*/  F2FP.BF16.F32.PACK_AB R5, R39, R38 ;  /* 0x000000262705723e */ /* 0x008fe400000010ff */
[----:B----4-:R-:W-:-:S03]  /*a830*/  F2FP.BF16.F32.PACK_AB R6, R41, R40 ;  /* 0x000000282906723e */ /* 0x010fc600000010ff */
[----:B------:R-:W1:Y:S01]  /*a840*/  MUFU.EX2 R45, R45 ;  /* 0x0000002d002d7308 */ /* 0x000e620000000800 */
[----:B-----5:R-:W-:-:S07]  /*a850*/  F2FP.BF16.F32.PACK_AB R7, R51, R50 ;  /* 0x000000323307723e */ /* 0x020fce00000010ff */
[----:B------:R-:W-:Y:S08]  /*a860*/  MUFU.EX2 R48, R48 ;  /* 0x0000003000307308 */ /* 0x000ff00000000800 */
[----:B------:R-:W3:Y:S01]  /*a870*/  MUFU.EX2 R49, R49 ;  /* 0x0000003100317308 */ /* 0x000ee20000000800 */
[----:B-1----:R-:W-:-:S07]  /*a880*/  F2FP.BF16.F32.PACK_AB R8, R45, R44 ;  /* 0x0000002c2d08723e */ /* 0x002fce00000010ff */
[----:B------:R-:W-:Y:S08]  /*a890*/  MUFU.EX2 R138, R138 ;  /* 0x0000008a008a7308 */ /* 0x000ff00000000800 */
[----:B------:R-:W1:Y:S01]  /*a8a0*/  MUFU.EX2 R139, R139 ;  /* 0x0000008b008b7308 */ /* 0x000e620000000800 */
[----:B---3--:R-:W-:-:S07]  /*a8b0*/  F2FP.BF16.F32.PACK_AB R9, R49, R48 ;  /* 0x000000303109723e */ /* 0x008fce00000010ff */
        /* <DEDUP_REMOVED lines=26> */
[----:B-1----:R-:W-:Y:S02]  /*aa60*/  F2FP.BF16.F32.PACK_AB R18, R151, R150 ;  /* 0x000000969712723e */ /* 0x002fe400000010ff */
[----:B---3--:R-:W-:-:S04]  /*aa70*/  F2FP.BF16.F32.PACK_AB R19, R153, R152 ;  /* 0x000000989913723e */ /* 0x008fc800000010ff */
[----:B------:R2:W-:Y:S01]  /*aa80*/  STTM.x16 tmem[UR4], R4 ;  /* 0x00000004000079ed */ /* 0x0005e20008240004 */
[----:B------:R-:W-:Y:S01]  /*aa90*/  USHF.L.U32 UR4, UR10, 0x1f, URZ ;  /* 0x0000001f0a047899 */ /* 0x000fe200080006ff */
[----:B------:R-:W1:Y:S02]  /*aaa0*/  FENCE.VIEW.ASYNC.T ;  /* 0x00000000000073c6 */ /* 0x000e640000000200 */
[----:B-1----:R-:W-:-:S03]  /*aab0*/  NOP ;  /* 0x0000000000007918 */ /* 0x002fc60000000000 */
[----:B------:R-:W-:Y:S01]  /*aac0*/  IMAD.U32 R156, RZ, RZ, UR4 ;  /* 0x00000004ff9c7e24 */ /* 0x000fe2000f8e00ff */
[----:B------:R2:W-:Y:S03]  /*aad0*/  @P0 SYNCS.ARRIVE.TRANS64.RED.ART0 RZ, [UR15], R154 ;  /* 0x0000009affff09a7 */ /* 0x0005e6000850040f */
[----:B------:R-:W1:Y:S02]  /*aae0*/  SYNCS.PHASECHK.TRANS64.TRYWAIT P0, [UR8+0x168], R156 ;  /* 0x0001689cff0075a7 */ /* 0x000e640008001108 */
[----:B-12---:R-:W-:Y:S05]  /*aaf0*/  @!P0 BRA `(.L_x_66) ;  /* 0x0000004800bc8947 */ /* 0x006fea0003800000 */
.L_x_136:
[----:B------:R-:W-:Y:S01]  /*ab00*/  MOV R5, UR16 ;  /* 0x0000001000057c02 */ /* 0x000fe20008000f00 */
[----:B-1----:R-:W-:Y:S01]  /*ab10*/  FMUL R4, R171, R132 ;  /* 0x00000084ab047220 */ /* 0x002fe20000400000 */
[----:B------:R-:W-:Y:S01]  /*ab20*/  FADD2 R24, R24.F32x2.HI_LO, R34.F32x2.HI_LO ;  /* 0x000000221818724b */ /* 0x000fe20000000000 */
[----:B------:R-:W-:Y:S01]  /*ab30*/  UIADD3 UR12, UPT, UPT, UR12, 0x1, URZ ;  /* 0x000000010c0c7890 */ /* 0x000fe2000fffe0ff */
[----:B------:R-:W-:Y:S01]  /*ab40*/  FADD2 R28, R28.F32x2.HI_LO, R88.F32x2.HI_LO ;  /* 0x000000581c1c724b */ /* 0x000fe20000000000 */
[----:B------:R-:W-:Y:S01]  /*ab50*/  MOV R168, R155 ;  /* 0x0000009b00a87202 */ /* 0x000fe20000000f00 */
[----:B------:R-:W-:Y:S01]  /*ab60*/  FADD2 R4, R4.F32x2.HI_LO, R22.F32x2.HI_LO ;  /* 0x000000160404724b */ /* 0x000fe20000000000 */
[----:B------:R-:W-:Y:S01]  /*ab70*/  UISETP.NE.AND UP0, UPT, UR12, -0x1, UPT ;  /* 0xffffffff0c00788c */ /* 0x000fe2000bf05270 */
[----:B------:R-:W-:Y:S01]  /*ab80*/  FADD2 R30, R30.F32x2.HI_LO, R90.F32x2.HI_LO ;  /* 0x0000005a1e1e724b */ /* 0x000fe20000000000 */
[----:B------:R-:W-:Y:S01]  /*ab90*/  ULOP3.LUT UR10, UR10, 0x1, URZ, 0x3c, !UPT ;  /* 0x000000010a0a7892 */ /* 0x000fe2000f8e3cff */
[----:B------:R-:W-:Y:S01]  /*aba0*/  FADD2 R4, R4.F32x2.HI_LO, R32.F32x2.HI_LO ;  /* 0x000000200404724b */ /* 0x000fe20000000000 */
[----:B------:R-:W-:Y:S01]  /*abb0*/  ULOP3.LUT UR11, UR11, 0x1, URZ, 0x3c, !UPT ;  /* 0x000000010b0b7892 */ /* 0x000fe2000f8e3cff */
[----:B------:R-:W-:-:S02]  /*abc0*/  FADD2 R24, R24.F32x2.HI_LO, R94.F32x2.HI_LO ;  /* 0x0000005e1818724b */ /* 0x000fc40000000000 */
[----:B------:R-:W-:Y:S02]  /*abd0*/  FADD2 R28, R28.F32x2.HI_LO, R96.F32x2.HI_LO ;  /* 0x000000601c1c724b */ /* 0x000fe40000000000 */
[----:B------:R-:W-:Y:S02]  /*abe0*/  FADD2 R30, R30.F32x2.HI_LO, R98.F32x2.HI_LO ;  /* 0x000000621e1e724b */ /* 0x000fe40000000000 */
[----:B------:R-:W-:Y:S02]  /*abf0*/  FADD2 R4, R4.F32x2.HI_LO, R92.F32x2.HI_LO ;  /* 0x0000005c0404724b */ /* 0x000fe40000000000 */
[----:B------:R-:W-:Y:S02]  /*ac00*/  FADD2 R24, R24.F32x2.HI_LO, R102.F32x2.HI_LO ;  /* 0x000000661818724b */ /* 0x000fe40000000000 */
[----:B------:R-:W-:Y:S02]  /*ac10*/  FADD2 R28, R28.F32x2.HI_LO, R104.F32x2.HI_LO ;  /* 0x000000681c1c724b */ /* 0x000fe40000000000 */
        /* <DEDUP_REMOVED lines=51> */
[----:B------:R-:W-:-:S04]  /*af50*/  FADD2 R4, R4.F32x2.HI_LO, R24.F32x2.HI_LO ;  /* 0x000000180404724b */ /* 0x000fc80000000000 */
[----:B------:R-:W-:-:S04]  /*af60*/  FADD2 R4, R4.F32x2.HI_LO, R28.F32x2.HI_LO ;  /* 0x0000001c0404724b */ /* 0x000fc80000000000 */
[----:B------:R-:W-:Y:S01]  /*af70*/  FADD R132, R4, R5 ;  /* 0x0000000504847221 */ /* 0x000fe20000000000 */
[----:B------:R-:W-:Y:S06]  /*af80*/  BRA.U UP0, `(.L_x_67) ;  /* 0xffffffd900447547 */ /* 0x000fec000b83ffff */
.L_x_64:
[----:B------:R-:W-:-:S04]  /*af90*/  UISETP.LT.AND UP0, UPT, UR18, UR17, UPT ;  /* 0x000000111200728c */ /* 0x000fc8000bf01270 */
[----:B------:R-:W-:-:S04]  /*afa0*/  USEL UR4, UR18, UR17, UP0 ;  /* 0x0000001112047287 */ /* 0x000fc80008000000 */
[----:B------:R-:W-:-:S09]  /*afb0*/  UISETP.GE.AND UP0, UPT, UR4, 0x1, UPT ;  /* 0x000000010400788c */ /* 0x000fd2000bf06270 */
[----:B------:R-:W-:Y:S05]  /*afc0*/  BRA.U !UP0, `(.L_x_68) ;  /* 0x0000002108307547 */ /* 0x000fea000b800000 */
[----:B------:R-:W2:Y:S01]  /*afd0*/  S2R R161, SR_TID.X ;  /* 0x0000000000a17919 */ /* 0x000ea20000002100 */
[----:B------:R-:W3:Y:S01]  /*afe0*/  S2UR UR6, SR_CgaCtaId ;  /* 0x00000000000679c3 */ /* 0x000ee20000008800 */
[----:B------:R-:W-:Y:S01]  /*aff0*/  R2UR UR12, R2 ;  /* 0x00000000020c72ca */ /* 0x000fe200000e0000 */
[----:B------:R-:W-:Y:S01]  /*b000*/  UIADD3 UR9, UPT, UPT, UR8, 0x140, URZ ;  /* 0x0000014008097890 */ /* 0x000fe2000fffe0ff */
[----:B------:R-:W-:Y:S01]  /*b010*/  IMAD.MOV.U32 R162, RZ, RZ, R155 ;  /* 0x000000ffffa27224 */ /* 0x000fe200078e009b */
[----:B------:R-:W-:Y:S01]  /*b020*/  UMOV UR7, 0x400 ;  /* 0x0000040000077882 */ /* 0x000fe20000000000 */
[----:B------:R-:W4:Y:S01]  /*b030*/  LDCU UR5, c[0x0][0x600] ;  /* 0x0000c000ff0577ac */ /* 0x000f220008000800 */
[----:B------:R-:W-:-:S08]  /*b040*/  UIADD3 UR8, UPT, UPT, -UR4, URZ, URZ ;  /* 0x000000ff04087290 */ /* 0x000fd0000fffe1ff */
[----:B------:R-:W-:-:S03]  /*b050*/  UPRMT UR9, UR12, 0x654, UR9 ;  /* 0x000006540c097896 */ /* 0x000fc60008000009 */
[----:B------:R-:W-:Y:S01]  /*b060*/  UMOV UR12, URZ ;  /* 0x000000ff000c7c82 */ /* 0x000fe20008000000 */
[----:B---3--:R-:W-:Y:S01]  /*b070*/  ULEA UR7, UR6, UR7, 0x18 ;  /* 0x0000000706077291 */ /* 0x008fe2000f8ec0ff */
[----:B--2---:R-:W-:-:S05]  /*b080*/  IMAD.U32 R160, R161, 0x10000, RZ ;  /* 0x00010000a1a07824 */ /* 0x004fca00078e00ff */
[----:B------:R-:W-:-:S04]  /*b090*/  LOP3.LUT R160, R160, 0x600000, RZ, 0xc0, !PT ;  /* 0x00600000a0a07812 */ /* 0x000fc800078ec0ff */
[C---:B------:R-:W-:Y:S02]  /*b0a0*/  LOP3.LUT R159, R160.reuse, 0x70, RZ, 0xfc, !PT ;  /* 0x00000070a09f7812 */ /* 0x040fe400078efcff */
[C---:B------:R-:W-:Y:S02]  /*b0b0*/  LOP3.LUT R158, R160.reuse, 0x50, RZ, 0xfc, !PT ;  /* 0x00000050a09e7812 */ /* 0x040fe400078efcff */
[C---:B------:R-:W-:Y:S02]  /*b0c0*/  LOP3.LUT R154, R160.reuse, 0x60, RZ, 0xfc, !PT ;  /* 0x00000060a09a7812 */ /* 0x040fe400078efcff */
[C---:B------:R-:W-:Y:S02]  /*b0d0*/  LOP3.LUT R133, R160.reuse, 0x40, RZ, 0xfc, !PT ;  /* 0x00000040a0857812 */ /* 0x040fe400078efcff */
[----:B----4-:R-:W-:-:S07]  /*b0e0*/  LOP3.LUT R3, R160, 0x20, RZ, 0xfc, !PT ;  /* 0x00000020a0037812 */ /* 0x010fce00078efcff */
.L_x_71:
[----:B------:R-:W-:Y:S01]  /*b0f0*/  USHF.L.U32 UR4, UR11, 0x1f, URZ ;  /* 0x0000001f0b047899 */ /* 0x000fe200080006ff */
[----:B------:R-:W-:-:S05]  /*b100*/  R2UR UR6, R160 ;  /* 0x00000000a00672ca */ /* 0x000fca00000e0000 */
[----:B-1----:R-:W-:-:S04]  /*b110*/  MOV R4, UR4 ;  /* 0x0000000400047c02 */ /* 0x002fc80008000f00 */
[----:B------:R-:W1:Y:S02]  /*b120*/  SYNCS.PHASECHK.TRANS64.TRYWAIT P0, [UR7+0x130], R4 ;  /* 0x00013004ff0075a7 */ /* 0x000e640008001107 */
[----:B-1----:R-:W-:Y:S05]  /*b130*/  @!P0 BRA `(.L_x_69) ;  /* 0x00000044004c8947 */ /* 0x002fea0003800000 */
.L_x_138:
[----:B------:R-:W2:Y:S01]  /*b140*/  LDTM.x32 R100, tmem[UR6] ;  /* 0x00000006006479ee */ /* 0x000ea200082c0000 */
[----:B------:R-:W-:Y:S01]  /*b150*/  R2UR UR4, R3 ;  /* 0x00000000030472ca */ /* 0x000fe200000e0000 */
[----:B------:R-:W-:Y:S01]  /*b160*/  IMAD.MOV.U32 R164, RZ, RZ, 0x3d9df09d ;  /* 0x3d9df09dffa47424 */ /* 0x000fe200078e00ff */
[----:B------:R-:W-:-:S11]  /*b170*/  R2UR UR6, R133 ;  /* 0x00000000850672ca */ /* 0x000fd600000e0000 */
[----:B------:R-:W3:Y:S01]  /*b180*/  LDTM.x32 R68, tmem[UR4] ;  /* 0x00000004004479ee */ /* 0x000ee200082c0000 */
[----:B------:R-:W-:Y:S01]  /*b190*/  R2UR UR4, R154 ;  /* 0x000000009a0472ca */ /* 0x000fe200000e0000 */
[----:B------:R-:W4:Y:S01]  /*b1a0*/  LDTM.x32 R36, tmem[UR6] ;  /* 0x00000006002479ee */ /* 0x000f2200082c0000 */
[----:B--2---:R-:W-:Y:S02]  /*b1b0*/  FMNMX3 R136, R162, R100, R101, !PT ;  /* 0x00000064a2887276 */ /* 0x004fe40007800065 */
[----:B------:R-:W-:Y:S02]  /*b1c0*/  FMNMX R135, R102, R103, !PT ;  /* 0x0000006766877209 */ /* 0x000fe40007800000 */
[----:B------:R-:W-:-:S07]  /*b1d0*/  FMNMX R134, R104, R105, !PT ;  /* 0x0000006968867209 */ /* 0x000fce0007800000 */
[----:B-1----:R-:W1:Y:S01]  /*b1e0*/  LDTM.x32 R4, tmem[UR4] ;  /* 0x00000004000479ee */ /* 0x002e6200082c0000 */
[----:B------:R-:W-:Y:S02]  /*b1f0*/  FMNMX R155, R106, R107, !PT ;  /* 0x0000006b6a9b7209 */ /* 0x000fe40007800000 */
        /* <DEDUP_REMOVED lines=12> */
[----:B---3--:R-:W-:Y:S02]  /*b2c0*/  FMNMX3 R136, R136, R68, R69, !PT ;  /* 0x0000004488887276 */ /* 0x008fe40007800045 */
        /* <DEDUP_REMOVED lines=15> */
[----:B----4-:R-:W-:-:S02]  /*b3c0*/  FMNMX3 R136, R136, R36, R37, !PT ;  /* 0x0000002488887276 */ /* 0x010fc40007800025 */
        /* <DEDUP_REMOVED lines=15> */
[----:B-1----:R-:W-:Y:S02]  /*b4c0*/  FMNMX3 R136, R136, R4, R5, !PT ;  /* 0x0000000488887276 */ /* 0x002fe40007800005 */
        /* <DEDUP_REMOVED lines=15> */
[----:B------:R-:W-:Y:S02]  /*b5c0*/  FMNMX R135, R136, R135, !PT ;  /* 0x0000008788877209 */ /* 0x000fe40007800000 */
[----:B------:R-:W-:Y:S02]  /*b5d0*/  R2UR UR4, R133 ;  /* 0x00000000850472ca */ /* 0x000fe400000e0000 */
[----:B------:R-:W-:-:S04]  /*b5e0*/  FMNMX3 R155, R135, R134, R155, !PT ;  /* 0x00000086879b7276 */ /* 0x000fc8000780009b */
[----:B------:R-:W-:-:S04]  /*b5f0*/  FSETP.NEU.AND P0, PT, R155, -INF , PT ;  /* 0xff8000009b00780b */ /* 0x000fc80003f0d000 */
[----:B------:R-:W-:Y:S02]  /*b600*/  FSEL R163, R155, RZ, P0 ;  /* 0x000000ff9ba37208 */ /* 0x000fe40000000000 */
[----:B------:R-:W-:-:S03]  /*b610*/  ELECT P0, URZ, PT ;  /* 0x0000000000ff782f */ /* 0x000fc60003800000 */
[----:B------:R-:W-:-:S04]  /*b620*/  FADD R165, -R163, R162 ;  /* 0x000000a2a3a57221 */ /* 0x000fc80000000100 */
[----:B------:R-:W-:-:S05]  /*b630*/  FMUL R165, R165, UR5 ;  /* 0x00000005a5a57c20 */ /* 0x000fca0008400000 */
[----:B------:R-:W-:Y:S02]  /*b640*/  FSETP.GE.AND P1, PT, R165, -8, PT ;  /* 0xc1000000a500780b */ /* 0x000fe40003f26000 */
[----:B------:R-:W1:Y:S02]  /*b650*/  MUFU.EX2 R165, R165 ;  /* 0x000000a500a57308 */ /* 0x000e640000000800 */
[C---:B------:R-:W-:Y:S02]  /*b660*/  FSEL R163, R162.reuse, R163, P1 ;  /* 0x000000a3a2a37208 */ /* 0x040fe40000800000 */
[----:B------:R-:W-:-:S03]  /*b670*/  FSEL R155, R162, R155, P1 ;  /* 0x0000009ba29b7208 */ /* 0x000fc60000800000 */
[----:B------:R-:W-:-:S04]  /*b680*/  FFMA R163, -R163, UR5, RZ ;  /* 0x00000005a3a37c23 */ /* 0x000fc800080001ff */
[--C-:B------:R-:W-:Y:S02]  /*b690*/  FFMA2 R134, R100.F32x2.HI_LO, UR5.F32, R163.reuse.F32 ;  /* 0x0000000564867c49 */ /* 0x100fe400092000a3 */
[--C-:B------:R-:W-:Y:S02]  /*b6a0*/  FFMA2 R136, R102.F32x2.HI_LO, UR5.F32, R163.reuse.F32 ;  /* 0x0000000566887c49 */ /* 0x100fe400092000a3 */
[--C-:B------:R-:W-:Y:S02]  /*b6b0*/  FFMA2 R138, R104.F32x2.HI_LO, UR5.F32, R163.reuse.F32 ;  /* 0x00000005688a7c49 */ /* 0x100fe400092000a3 */
[--C-:B------:R-:W-:Y:S01]  /*b6c0*/  FFMA2 R140, R106.F32x2.HI_LO, UR5.F32, R163.reuse.F32 ;  /* 0x000000056a8c7c49 */ /* 0x100fe200092000a3 */
[----:B------:R-:W-:Y:S01]  /*b6d0*/  MUFU.EX2 R134, R134 ;  /* 0x0000008600867308 */ /* 0x000fe20000000800 */
[----:B------:R-:W-:Y:S02]  /*b6e0*/  FFMA2 R142, R108.F32x2.HI_LO, UR5.F32, R163.F32 ;  /* 0x000000056c8e7c49 */ /* 0x000fe400092000a3 */
[----:B------:R-:W-:-:S02]  /*b6f0*/  IMAD.SHL.U32 R106, R161, 0x4, RZ ;  /* 0x00000004a16a7824 */ /* 0x000fc400078e00ff */
[--C-:B------:R-:W-:Y:S01]  /*b700*/  FFMA2 R144, R110.F32x2.HI_LO, UR5.F32, R163.reuse.F32 ;  /* 0x000000056e907c49 */ /* 0x100fe200092000a3 */
[----:B-1----:R-:W-:Y:S01]  /*b710*/  FSEL R165, R165, 1, !P1 ;  /* 0x3f800000a5a57808 */ /* 0x002fe20004800000 */
[--C-:B------:R-:W-:Y:S02]  /*b720*/  FFMA2 R146, R112.F32x2.HI_LO, UR5.F32, R163.reuse.F32 ;  /* 0x0000000570927c49 */ /* 0x100fe400092000a3 */
[----:B------:R-:W-:Y:S02]  /*b730*/  IMAD.U32 R108, RZ, RZ, UR14 ;  /* 0x0000000eff6c7e24 */ /* 0x000fe4000f8e00ff */
[--C-:B------:R-:W-:Y:S01]  /*b740*/  FFMA2 R148, R114.F32x2.HI_LO, UR5.F32, R163.reuse.F32 ;  /* 0x0000000572947c49 */ /* 0x100fe200092000a3 */
[----:B------:R-:W1:Y:S01]  /*b750*/  MUFU.EX2 R135, R135 ;  /* 0x0000008700877308 */ /* 0x000e620000000800 */
[--C-:B------:R-:W-:Y:S01]  /*b760*/  FFMA2 R116, R116.F32x2.HI_LO, UR5.F32, R163.reuse.F32 ;  /* 0x0000000574747c49 */ /* 0x100fe200092000a3 */
[----:B------:R-:W-:Y:S01]  /*b770*/  LOP3.LUT R106, R106, 0x1fc, RZ, 0xc0, !PT ;  /* 0x000001fc6a6a7812 */ /* 0x000fe200078ec0ff */
        /* <DEDUP_REMOVED lines=9> */
[----:B------:R-:W3:Y:S01]  /*b810*/  MUFU.EX2 R137, R137 ;  /* 0x0000008900897308 */ /* 0x000ee20000000800 */
[--C-:B------:R-:W-:Y:S01]  /*b820*/  FFMA2 R156, R72.F32x2.HI_LO, UR5.F32, R163.reuse.F32 ;  /* 0x00000005489c7c49 */ /* 0x100fe200092000a3 */
[----:B-1----:R-:W-:Y:S01]  /*b830*/  F2FP.BF16.F32.PACK_AB R100, R135, R134 ;  /* 0x000000868764723e */ /* 0x002fe200000010ff */
[----:B------:R-:W-:-:S02]  /*b840*/  FFMA2 R150, R68.F32x2.HI_LO, UR5.F32, R163.F32 ;  /* 0x0000000544967c49 */ /* 0x000fc400092000a3 */
[--C-:B------:R-:W-:Y:S02]  /*b850*/  FFMA2 R72, R82.F32x2.HI_LO, UR5.F32, R163.reuse.F32 ;  /* 0x0000000552487c49 */ /* 0x100fe400092000a3 */
[--C-:B------:R-:W-:Y:S01]  /*b860*/  FFMA2 R68, R74.F32x2.HI_LO, UR5.F32, R163.reuse.F32 ;  /* 0x000000054a447c49 */ /* 0x100fe200092000a3 */
[----:B------:R-:W-:Y:S01]  /*b870*/  MUFU.EX2 R138, R138 ;  /* 0x0000008a008a7308 */ /* 0x000fe20000000800 */
[--C-:B------:R-:W-:Y:S01]  /*b880*/  FFMA2 R74, R80.F32x2.HI_LO, UR5.F32, R163.reuse.F32 ;  /* 0x00000005504a7c49 */ /* 0x100fe200092000a3 */
[----:B------:R-:W-:Y:S01]  /*b890*/  FMNMX R72, R72, -127, !PT ;  /* 0xc2fe000048487809 */ /* 0x000fe20007800000 */
[--C-:B------:R-:W-:Y:S01]  /*b8a0*/  FFMA2 R152, R70.F32x2.HI_LO, UR5.F32, R163.reuse.F32 ;  /* 0x0000000546987c49 */ /* 0x100fe200092000a3 */
[----:B------:R-:W-:Y:S01]  /*b8b0*/  FMNMX R73, R73, -127, !PT ;  /* 0xc2fe000049497809 */ /* 0x000fe20007800000 */
[--C-:B------:R-:W-:Y:S01]  /*b8c0*/  FFMA2 R70, R96.F32x2.HI_LO, UR5.F32, R163.reuse.F32 ;  /* 0x0000000560467c49 */ /* 0x100fe200092000a3 */
[----:B------:R-:W-:Y:S01]  /*b8d0*/  FMNMX R74, R74, -127, !PT ;  /* 0xc2fe00004a4a7809 */ /* 0x000fe20007800000 */
[--C-:B------:R-:W-:Y:S01]  /*b8e0*/  FFMA2 R84, R84.F32x2.HI_LO, UR5.F32, R163.reuse.F32 ;  /* 0x0000000554547c49 */ /* 0x100fe200092000a3 */
[----:B------:R-:W1:Y:S01]  /*b8f0*/  MUFU.EX2 R139, R139 ;  /* 0x0000008b008b7308 */ /* 0x000e620000000800 */
[----:B---3--:R-:W-:Y:S01]  /*b900*/  F2FP.BF16.F32.PACK_AB R101, R137, R136 ;  /* 0x000000888965723e */ /* 0x008fe200000010ff */
[--C-:B------:R-:W-:Y:S01]  /*b910*/  FFMA2 R86, R86.F32x2.HI_LO, UR5.F32, R163.reuse.F32 ;  /* 0x0000000556567c49 */ /* 0x100fe200092000a3 */
[----:B------:R-:W-:Y:S01]  /*b920*/  FMNMX R75, R75, -127, !PT ;  /* 0xc2fe00004b4b7809 */ /* 0x000fe20007800000 */
[--C-:B------:R-:W-:Y:S01]  /*b930*/  FFMA2 R88, R88.F32x2.HI_LO, UR5.F32, R163.reuse.F32 ;  /* 0x0000000558587c49 */ /* 0x100fe200092000a3 */
[----:B------:R-:W-:Y:S01]  /*b940*/  FMNMX R70, R70, -127, !PT ;  /* 0xc2fe000046467809 */ /* 0x000fe20007800000 */
[--C-:B------:R-:W-:Y:S01]  /*b950*/  FFMA2 R90, R90.F32x2.HI_LO, UR5.F32, R163.reuse.F32 ;  /* 0x000000055a5a7c49 */ /* 0x100fe200092000a3 */
[----:B------:R-:W-:Y:S01]  /*b960*/  FMNMX R71, R71, -127, !PT ;  /* 0xc2fe000047477809 */ /* 0x000fe20007800000 */
[----:B------:R-:W-:Y:S01]  /*b970*/  MUFU.EX2 R140, R140 ;  /* 0x0000008c008c7308 */ /* 0x000fe20000000800 */
[----:B------:R-:W-:-:S02]  /*b980*/  FFMA2 R92, R92.F32x2.HI_LO, UR5.F32, R163.F32 ;  /* 0x000000055c5c7c49 */ /* 0x000fc400092000a3 */
[--C-:B------:R-:W-:Y:S02]  /*b990*/  FFMA2 R52, R52.F32x2.HI_LO, UR5.F32, R163.reuse.F32 ;  /* 0x0000000534347c49 */ /* 0x100fe400092000a3 */
[----:B------:R-:W-:Y:S02]  /*b9a0*/  FADD2.RM R96, R70.F32x2.HI_LO, 12582912 ;  /* 0x4b4000004660744b */ /* 0x000fe40000204000 */
[--C-:B------:R-:W-:Y:S01]  /*b9b0*/  FFMA2 R54, R54.F32x2.HI_LO, UR5.F32, R163.reuse.F32 ;  /* 0x0000000536367c49 */ /* 0x100fe200092000a3 */
[----:B------:R-:W3:Y:S01]  /*b9c0*/  MUFU.EX2 R141, R141 ;  /* 0x0000008d008d7308 */ /* 0x000ee20000000800 */
[----:B-1----:R-:W-:Y:S01]  /*b9d0*/  F2FP.BF16.F32.PACK_AB R102, R139, R138 ;  /* 0x0000008a8b66723e */ /* 0x002fe200000010ff */
[--C-:B------:R-:W-:Y:S02]  /*b9e0*/  FFMA2 R56, R56.F32x2.HI_LO, UR5.F32, R163.reuse.F32 ;  /* 0x0000000538387c49 */ /* 0x100fe400092000a3 */
[--C-:B------:R-:W-:Y:S02]  /*b9f0*/  FFMA2 R58, R58.F32x2.HI_LO, UR5.F32, R163.reuse.F32 ;  /* 0x000000053a3a7c49 */ /* 0x100fe400092000a3 */
[----:B------:R-:W-:-:S02]  /*ba00*/  FFMA2 R60, R60.F32x2.HI_LO, UR5.F32, R163.F32 ;  /* 0x000000053c3c7c49 */ /* 0x000fc400092000a3 */
        /* <DEDUP_REMOVED lines=12> */
[----:B------:R-:W-:-:S05]  /*bad0*/  FFMA2 R10, R10.F32x2.HI_LO, UR5.F32, R163.F32 ;  /* 0x000000050a0a7c49 */ /* 0x000fca00092000a3 */
[----:B------:R-:W3:Y:S01]  /*bae0*/  MUFU.EX2 R145, R145 ;  /* 0x0000009100917308 */ /* 0x000ee20000000800 */
[----:B-1----:R-:W-:-:S07]  /*baf0*/  F2FP.BF16.F32.PACK_AB R104, R143, R142 ;  /* 0x0000008e8f68723e */ /* 0x002fce00000010ff */
[----:B------:R-:W-:Y:S08]  /*bb00*/  MUFU.EX2 R146, R146 ;  /* 0x0000009200927308 */ /* 0x000ff00000000800 */
[----:B------:R-:W2:Y:S01]  /*bb10*/  MUFU.EX2 R147, R147 ;  /* 0x0000009300937308 */ /* 0x000ea20000000800 */
[----:B---3--:R-:W-:-:S07]  /*bb20*/  F2FP.BF16.F32.PACK_AB R105, R145, R144 ;  /* 0x000000909169723e */ /* 0x008fce00000010ff */
[----:B------:R-:W-:Y:S08]  /*bb30*/  MUFU.EX2 R148, R148 ;  /* 0x0000009400947308 */ /* 0x000ff00000000800 */
[----:B------:R-:W1:Y:S01]  /*bb40*/  MUFU.EX2 R149, R149 ;  /* 0x0000009500957308 */ /* 0x000e620000000800 */
[----:B--2---:R-:W-:-:S07]  /*bb50*/  F2FP.BF16.F32.PACK_AB R106, R147, R146 ;  /* 0x00000092936a723e */ /* 0x004fce00000010ff */
[----:B------:R-:W-:Y:S08]  /*bb60*/  MUFU.EX2 R116, R116 ;  /* 0x0000007400747308 */ /* 0x000ff00000000800 */
[----:B------:R-:W2:Y:S01]  /*bb70*/  MUFU.EX2 R117, R117 ;  /* 0x0000007500757308 */ /* 0x000ea20000000800 */
[----:B------:R2:W-:Y:S06]  /*bb80*/  BAR.ARV R108, 0x40 ;  /* 0x0001006c0000751d */ /* 0x0005ec0000002000 */
[----:B-1----:R-:W-:Y:S01]  /*bb90*/  F2FP.BF16.F32.PACK_AB R107, R149, R148 ;  /* 0x00000094956b723e */ /* 0x002fe200000010ff */
[----:B------:R-:W-:Y:S08]  /*bba0*/  MUFU.EX2 R118, R118 ;  /* 0x0000007600767308 */ /* 0x000ff00000000800 */
[----:B------:R-:W1:Y:S08]  /*bbb0*/  MUFU.EX2 R119, R119 ;  /* 0x0000007700777308 */ /* 0x000e700000000800 */
[----:B------:R-:W-:Y:S01]  /*bbc0*/  MUFU.EX2 R120, R120 ;  /* 0x0000007800787308 */ /* 0x000fe20000000800 */
[----:B--2---:R-:W-:-:S07]  /*bbd0*/  F2FP.BF16.F32.PACK_AB R108, R117, R116 ;  /* 0x00000074756c723e */ /* 0x004fce00000010ff */
        /* <DEDUP_REMOVED lines=18> */
[----:B------:R-:W-:Y:S01]  /*bd00*/  MUFU.EX2 R151, R151 ;  /* 0x0000009700977308 */ /* 0x000fe20000000800 */
[----:B-1----:R-:W-:-:S04]  /*bd10*/  F2FP.BF16.F32.PACK_AB R115, R131, R130 ;  /* 0x000000828373723e */ /* 0x002fc800000010ff */
[----:B------:R1:W-:Y:S01]  /*bd20*/  STTM.x16 tmem[UR4], R100 ;  /* 0x00000064000079ed */ /* 0x0003e20008240004 */
[----:B------:R-:W-:Y:S02]  /*bd30*/  R2UR UR4, R158 ;  /* 0x000000009e0472ca */ /* 0x000fe400000e0000 */
[----:B------:R-:W-:Y:S08]  /*bd40*/  MUFU.EX2 R152, R152 ;  /* 0x0000009800987308 */ /* 0x000ff00000000800 */
[----:B------:R-:W-:Y:S08]  /*bd50*/  MUFU.EX2 R153, R153 ;  /* 0x0000009900997308 */ /* 0x000ff00000000800 */
[----:B------:R-:W-:Y:S08]  /*bd60*/  MUFU.EX2 R156, R156 ;  /* 0x0000009c009c7308 */ /* 0x000ff00000000800 */
[----:B------:R-:W-:Y:S08]  /*bd70*/  MUFU.EX2 R157, R157 ;  /* 0x0000009d009d7308 */ /* 0x000ff00000000800 */
[----:B------:R-:W-:Y:S08]  /*bd80*/  MUFU.EX2 R84, R84 ;  /* 0x0000005400547308 */ /* 0x000ff00000000800 */
[----:B------:R-:W-:Y:S08]  /*bd90*/  MUFU.EX2 R85, R85 ;  /* 0x0000005500557308 */ /* 0x000ff00000000800 */
[----:B------:R-:W-:Y:S01]  /*bda0*/  MUFU.EX2 R86, R86 ;  /* 0x0000005600567308 */ /* 0x000fe20000000800 */
[----:B-1----:R-:W-:-:S02]  /*bdb0*/  FADD2.RM R106, R72.F32x2.HI_LO, 12582912 ;  /* 0x4b400000486a744b */ /* 0x002fc40000204000 */
[----:B------:R-:W-:Y:S02]  /*bdc0*/  FADD2.RM R108, R74.F32x2.HI_LO, 12582912 ;  /* 0x4b4000004a6c744b */ /* 0x000fe40000204000 */
[----:B------:R-:W-:-:S03]  /*bdd0*/  FFMA2 R102, R76.F32x2.HI_LO, UR5.F32, R163.F32 ;  /* 0x000000054c667c49 */ /* 0x000fc600092000a3 */
[----:B------:R-:W-:Y:S01]  /*bde0*/  MUFU.EX2 R100, R68 ;  /* 0x0000004400647308 */ /* 0x000fe20000000800 */
[----:B------:R-:W-:Y:S02]  /*bdf0*/  FADD2 R76, R108.F32x2.HI_LO, -12582912 ;  /* 0xcb4000006c4c744b */ /* 0x000fe40000200000 */
[----:B------:R-:W-:Y:S02]  /*be00*/  FFMA2 R104, R78.F32x2.HI_LO, UR5.F32, R163.F32 ;  /* 0x000000054e687c49 */ /* 0x000fe400092000a3 */
[----:B------:R-:W-:Y:S02]  /*be10*/  FADD2 R74, R74.F32x2.HI_LO, -R76.F32x2.HI_LO ;  /* 0x8000004c4a4a724b */ /* 0x000fe40000000000 */
[--C-:B------:R-:W-:Y:S01]  /*be20*/  FFMA2 R76, R98.F32x2.HI_LO, UR5.F32, R163.reuse.F32 ;  /* 0x00000005624c7c49 */ /* 0x100fe200092000a3 */
[----:B------:R1:W-:Y:S01]  /*be30*/  MUFU.EX2 R101, R69 ;  /* 0x0000004500657308 */ /* 0x0003e20000000800 */
[--C-:B------:R-:W-:Y:S02]  /*be40*/  FFMA2 R98, R94.F32x2.HI_LO, UR5.F32, R163.reuse.F32 ;  /* 0x000000055e627c49 */ /* 0x100fe400092000a3 */
[--C-:B------:R-:W-:Y:S01]  /*be50*/  FFMA2 R110, R36.F32x2.HI_LO, UR5.F32, R163.reuse.F32 ;  /* 0x00000005246e7c49 */ /* 0x100fe200092000a3 */
[----:B------:R-:W-:Y:S01]  /*be60*/  FMNMX R76, R76, -127, !PT ;  /* 0xc2fe00004c4c7809 */ /* 0x000fe20007800000 */
[--C-:B------:R-:W-:Y:S01]  /*be70*/  FFMA2 R36, R42.F32x2.HI_LO, UR5.F32, R163.reuse.F32 ;  /* 0x000000052a247c49 */ /* 0x100fe200092000a3 */
[----:B------:R-:W-:Y:S01]  /*be80*/  FMNMX R77, R77, -127, !PT ;  /* 0xc2fe00004d4d7809 */ /* 0x000fe20007800000 */
[--C-:B------:R-:W-:Y:S01]  /*be90*/  FFMA2 R42, R48.F32x2.HI_LO, UR5.F32, R163.reuse.F32 ;  /* 0x00000005302a7c49 */ /* 0x100fe200092000a3 */
[----:B------:R-:W-:Y:S01]  /*bea0*/  MUFU.EX2 R102, R102 ;  /* 0x0000006600667308 */ /* 0x000fe20000000800 */
[----:B------:R-:W-:-:S02]  /*beb0*/  FFMA2 R114, R40.F32x2.HI_LO, UR5.F32, R163.F32 ;  /* 0x0000000528727c49 */ /* 0x000fc400092000a3 */
[--C-:B------:R-:W-:Y:S01]  /*bec0*/  FFMA2 R40, R50.F32x2.HI_LO, UR5.F32, R163.reuse.F32 ;  /* 0x0000000532287c49 */ /* 0x100fe200092000a3 */
[----:B------:R-:W-:Y:S01]  /*bed0*/  FMNMX R42, R42, -127, !PT ;  /* 0xc2fe00002a2a7809 */ /* 0x000fe20007800000 */
[--C-:B------:R-:W-:Y:S01]  /*bee0*/  FFMA2 R112, R38.F32x2.HI_LO, UR5.F32, R163.reuse.F32 ;  /* 0x0000000526707c49 */ /* 0x100fe200092000a3 */
[----:B------:R-:W-:Y:S01]  /*bef0*/  FMNMX R43, R43, -127, !PT ;  /* 0xc2fe00002b2b7809 */ /* 0x000fe20007800000 */
[----:B------:R-:W-:Y:S01]  /*bf00*/  FFMA2 R38, R64.F32x2.HI_LO, UR5.F32, R163.F32 ;  /* 0x0000000540267c49 */ /* 0x000fe200092000a3 */
[----:B------:R-:W2:Y:S01]  /*bf10*/  MUFU.EX2 R103, R103 ;  /* 0x0000006700677308 */ /* 0x000ea20000000800 */
[----:B-1----:R-:W-:Y:S01]  /*bf20*/  FADD2 R68, R106.F32x2.HI_LO, -12582912 ;  /* 0xcb4000006a44744b */ /* 0x002fe20000200000 */
[----:B------:R-:W-:Y:S02]  /*bf30*/  FMNMX R40, R40, -127, !PT ;  /* 0xc2fe000028287809 */ /* 0x000fe40007800000 */
[----:B------:R-:W-:Y:S01]  /*bf40*/  FMNMX R41, R41, -127, !PT ;  /* 0xc2fe000029297809 */ /* 0x000fe20007800000 */
[----:B------:R-:W-:Y:S01]  /*bf50*/  FADD2 R72, R72.F32x2.HI_LO, -R68.F32x2.HI_LO ;  /* 0x800000444848724b */ /* 0x000fe20000000000 */
[----:B------:R-:W-:Y:S01]  /*bf60*/  FMNMX R38, R38, -127, !PT ;  /* 0xc2fe000026267809 */ /* 0x000fe20007800000 */
[----:B------:R-:W-:Y:S01]  /*bf70*/  FADD2 R68, R96.F32x2.HI_LO, -12582912 ;  /* 0xcb4000006044744b */ /* 0x000fe20000200000 */
[----:B------:R-:W-:Y:S01]  /*bf80*/  MUFU.EX2 R104, R104 ;  /* 0x0000006800687308 */ /* 0x000fe20000000800 */
[----:B------:R-:W-:-:S02]  /*bf90*/  FMNMX R39, R39, -127, !PT ;  /* 0xc2fe000027277809 */ /* 0x000fc40007800000 */
[----:B------:R-:W-:Y:S02]  /*bfa0*/  FADD2 R70, R70.F32x2.HI_LO, -R68.F32x2.HI_LO ;  /* 0x800000444646724b */ /* 0x000fe40000000000 */
[----:B------:R-:W-:Y:S02]  /*bfb0*/  FFMA2 R68, R74.F32x2.HI_LO, R164.F32, 0.22756439447402954102 ;  /* 0x3e6906a44a447449 */ /* 0x000fe400012000a4 */
[----:B------:R-:W-:Y:S01]  /*bfc0*/  FADD2.RM R64, R38.F32x2.HI_LO, 12582912 ;  /* 0x4b4000002640744b */ /* 0x000fe20000204000 */
[----:B------:R-:W1:Y:S01]  /*bfd0*/  MUFU.EX2 R105, R105 ;  /* 0x0000006900697308 */ /* 0x000e620000000800 */
[----:B------:R-:W-:-:S04]  /*bfe0*/  FFMA2 R68, R68.F32x2.HI_LO, R74.F32x2.HI_LO, 0.69514614343643188477 ;  /* 0x3f31f51944447449 */ /* 0x000fc8000020004a */
[----:B------:R-:W-:Y:S02]  /*bff0*/  FFMA2 R74, R68.F32x2.HI_LO, R74.F32x2.HI_LO, 1 ;  /* 0x3f800000444a7449 */ /* 0x000fe4000020004a */
[----:B------:R-:W-:Y:S01]  /*c000*/  FFMA2 R68, R72.F32x2.HI_LO, R164.F32, 0.22756439447402954102 ;  /* 0x3e6906a448447449 */ /* 0x000fe200012000a4 */
[----:B------:R-:W-:Y:S01]  /*c010*/  MUFU.EX2 R87, R87 ;  /* 0x0000005700577308 */ /* 0x000fe20000000800 */
[----:B------:R-:W-:Y:S02]  /*c020*/  IMAD R108, R108, 0x800000, R74 ;  /* 0x008000006c6c7824 */ /* 0x000fe400078e024a */
[-C--:B------:R-:W-:Y:S02]  /*c030*/  FFMA2 R68, R68.F32x2.HI_LO, R72.reuse.F32x2.HI_LO, 0.69514614343643188477 ;  /* 0x3f31f51944447449 */ /* 0x080fe40000200048 */
[----:B------:R-:W-:Y:S02]  /*c040*/  IMAD R109, R109, 0x800000, R75 ;  /* 0x008000006d6d7824 */ /* 0x000fe400078e024b */
[----:B------:R-:W-:Y:S01]  /*c050*/  FFMA2 R72, R68.F32x2.HI_LO, R72.F32x2.HI_LO, 1 ;  /* 0x3f80000044487449 */ /* 0x000fe20000200048 */
[----:B------:R-:W-:Y:S01]  /*c060*/  MUFU.EX2 R88, R88 ;  /* 0x0000005800587308 */ /* 0x000fe20000000800 */
[----:B------:R-:W-:Y:S01]  /*c070*/  FFMA2 R68, R70.F32x2.HI_LO, R164.F32, 0.22756439447402954102 ;  /* 0x3e6906a446447449 */ /* 0x000fe200012000a4 */
[----:B------:R-:W-:Y:S01]  /*c080*/  F2FP.BF16.F32.PACK_AB R74, R109, R108 ;  /* 0x0000006c6d4a723e */ /* 0x000fe200000010ff */
[----:B------:R-:W-:Y:S01]  /*c090*/  IMAD R106, R106, 0x800000, R72 ;  /* 0x008000006a6a7824 */ /* 0x000fe200078e0248 */
[----:B--2---:R-:W-:Y:S01]  /*c0a0*/  F2FP.BF16.F32.PACK_AB R72, R103, R102 ;  /* 0x000000666748723e */ /* 0x004fe200000010ff */
[----:B------:R-:W-:-:S02]  /*c0b0*/  FFMA2 R68, R68.F32x2.HI_LO, R70.F32x2.HI_LO, 0.69514614343643188477 ;  /* 0x3f31f51944447449 */ /* 0x000fc40000200046 */
[----:B------:R-:W-:Y:S01]  /*c0c0*/  IMAD R107, R107, 0x800000, R73 ;  /* 0x008000006b6b7824 */ /* 0x000fe200078e0249 */
[----:B-1----:R-:W-:Y:S01]  /*c0d0*/  F2FP.BF16.F32.PACK_AB R73, R105, R104 ;  /* 0x000000686949723e */ /* 0x002fe200000010ff */
[----:B------:R-:W1:Y:S01]  /*c0e0*/  MUFU.EX2 R89, R89 ;  /* 0x0000005900597308 */ /* 0x000e620000000800 */
[----:B------:R-:W-:Y:S02]  /*c0f0*/  FFMA2 R70, R68.F32x2.HI_LO, R70.F32x2.HI_LO, 1 ;  /* 0x3f80000044467449 */ /* 0x000fe40000200046 */
[----:B------:R-:W-:Y:S01]  /*c100*/  FADD2.RM R68, R76.F32x2.HI_LO, 12582912 ;  /* 0x4b4000004c44744b */ /* 0x000fe20000204000 */
[----:B------:R-:W-:Y:S01]  /*c110*/  F2FP.BF16.F32.PACK_AB R75, R107, R106 ;  /* 0x0000006a6b4b723e */ /* 0x000fe200000010ff */
[----:B------:R-:W-:Y:S01]  /*c120*/  IMAD R96, R96, 0x800000, R70 ;  /* 0x0080000060607824 */ /* 0x000fe200078e0246 */
[----:B------:R-:W-:Y:S01]  /*c130*/  F2FP.BF16.F32.PACK_AB R70, R157, R156 ;  /* 0x0000009c9d46723e */ /* 0x000fe200000010ff */
[----:B------:R-:W-:Y:S01]  /*c140*/  FADD2 R78, R68.F32x2.HI_LO, -12582912 ;  /* 0xcb400000444e744b */ /* 0x000fe20000200000 */
[----:B------:R-:W-:Y:S01]  /*c150*/  MUFU.EX2 R90, R90 ;  /* 0x0000005a005a7308 */ /* 0x000fe20000000800 */
[----:B------:R-:W-:Y:S01]  /*c160*/  IMAD R97, R97, 0x800000, R71 ;  /* 0x0080000061617824 */ /* 0x000fe200078e0247 */
[----:B------:R-:W-:Y:S01]  /*c170*/  F2FP.BF16.F32.PACK_AB R71, R101, R100 ;  /* 0x000000646547723e */ /* 0x000fe200000010ff */
[----:B------:R-:W-:-:S03]  /*c180*/  FADD2 R76, R76.F32x2.HI_LO, -R78.F32x2.HI_LO ;  /* 0x8000004e4c4c724b */ /* 0x000fc60000000000 */
[----:B------:R-:W-:Y:S01]  /*c190*/  F2FP.BF16.F32.PACK_AB R82, R97, R96 ;  /* 0x000000606152723e */ /* 0x000fe200000010ff */
[----:B------:R-:W-:Y:S01]  /*c1a0*/  FFMA2 R78, R76.F32x2.HI_LO, R164.F32, 0.22756439447402954102 ;  /* 0x3e6906a44c4e7449 */ /* 0x000fe200012000a4 */
[----:B------:R-:W2:Y:S03]  /*c1b0*/  MUFU.EX2 R91, R91 ;  /* 0x0000005b005b7308 */ /* 0x000ea60000000800 */
[----:B------:R-:W-:-:S04]  /*c1c0*/  FFMA2 R78, R78.F32x2.HI_LO, R76.F32x2.HI_LO, 0.69514614343643188477 ;  /* 0x3f31f5194e4e7449 */ /* 0x000fc8000020004c */
[----:B------:R-:W-:Y:S01]  /*c1d0*/  FFMA2 R76, R78.F32x2.HI_LO, R76.F32x2.HI_LO, 1 ;  /* 0x3f8000004e4c7449 */ /* 0x000fe2000020004c */
[----:B------:R-:W-:Y:S01]  /*c1e0*/  MUFU.EX2 R92, R92 ;  /* 0x0000005c005c7308 */ /* 0x000fe20000000800 */
[----:B-1----:R-:W-:Y:S02]  /*c1f0*/  F2FP.BF16.F32.PACK_AB R78, R89, R88 ;  /* 0x00000058594e723e */ /* 0x002fe400000010ff */
[----:B------:R-:W-:Y:S01]  /*c200*/  IMAD R94, R68, 0x800000, R76 ;  /* 0x00800000445e7824 */ /* 0x000fe200078e024c */
[----:B------:R-:W-:Y:S01]  /*c210*/  F2FP.BF16.F32.PACK_AB R68, R151, R150 ;  /* 0x000000969744723e */ /* 0x000fe200000010ff */
[----:B------:R-:W-:Y:S01]  /*c220*/  IMAD R95, R69, 0x800000, R77 ;  /* 0x00800000455f7824 */ /* 0x000fe200078e024d */
[----:B------:R-:W-:Y:S02]  /*c230*/  F2FP.BF16.F32.PACK_AB R69, R153, R152 ;  /* 0x000000989945723e */ /* 0x000fe400000010ff */
[----:B------:R-:W1:Y:S01]  /*c240*/  MUFU.EX2 R93, R93 ;  /* 0x0000005d005d7308 */ /* 0x000e620000000800 */
[----:B------:R-:W-:-:S02]  /*c250*/  F2FP.BF16.F32.PACK_AB R76, R85, R84 ;  /* 0x00000054554c723e */ /* 0x000fc400000010ff */
[----:B------:R-:W-:Y:S02]  /*c260*/  F2FP.BF16.F32.PACK_AB R77, R87, R86 ;  /* 0x00000056574d723e */ /* 0x000fe400000010ff */
[----:B--2---:R-:W-:Y:S02]  /*c270*/  F2FP.BF16.F32.PACK_AB R79, R91, R90 ;  /* 0x0000005a5b4f723e */ /* 0x004fe400000010ff */
[----:B------:R-:W-:Y:S01]  /*c280*/  F2FP.BF16.F32.PACK_AB R83, R95, R94 ;  /* 0x0000005e5f53723e */ /* 0x000fe200000010ff */
[----:B------:R-:W-:Y:S08]  /*c290*/  MUFU.EX2 R98, R98 ;  /* 0x0000006200627308 */ /* 0x000ff00000000800 */
[----:B------:R-:W2:Y:S01]  /*c2a0*/  MUFU.EX2 R99, R99 ;  /* 0x0000006300637308 */ /* 0x000ea20000000800 */
[----:B-1----:R-:W-:-:S07]  /*c2b0*/  F2FP.BF16.F32.PACK_AB R80, R93, R92 ;  /* 0x0000005c5d50723e */ /* 0x002fce00000010ff */
[----:B------:R-:W-:Y:S08]  /*c2c0*/  MUFU.EX2 R110, R110 ;  /* 0x0000006e006e7308 */ /* 0x000ff00000000800 */
[----:B------:R-:W-:Y:S01]  /*c2d0*/  MUFU.EX2 R111, R111 ;  /* 0x0000006f006f7308 */ /* 0x000fe20000000800 */
[----:B--2---:R-:W-:-:S04]  /*c2e0*/  F2FP.BF16.F32.PACK_AB R81, R99, R98 ;  /* 0x000000626351723e */ /* 0x004fc800000010ff */
        /* <DEDUP_REMOVED lines=13> */
[--C-:B------:R-:W-:Y:S02]  /*c3c0*/  FFMA2 R44, R66.F32x2.HI_LO, UR5.F32, R163.reuse.F32 ;  /* 0x00000005422c7c49 */ /* 0x100fe400092000a3 */
[--C-:B------:R-:W-:Y:S02]  /*c3d0*/  FFMA2 R72, R46.F32x2.HI_LO, UR5.F32, R163.reuse.F32 ;  /* 0x000000052e487c49 */ /* 0x100fe400092000a3 */
[--C-:B------:R-:W-:Y:S01]  /*c3e0*/  FFMA2 R66, R62.F32x2.HI_LO, UR5.F32, R163.reuse.F32 ;  /* 0x000000053e427c49 */ /* 0x100fe200092000a3 */
[----:B------:R-:W-:Y:S01]  /*c3f0*/  FMNMX R44, R44, -127, !PT ;  /* 0xc2fe00002c2c7809 */ /* 0x000fe20007800000 */
[--C-:B------:R-:W-:Y:S01]  /*c400*/  FFMA2 R78, R4.F32x2.HI_LO, UR5.F32, R163.reuse.F32 ;  /* 0x00000005044e7c49 */ /* 0x100fe200092000a3 */
[----:B------:R1:W-:Y:S01]  /*c410*/  MUFU.EX2 R69, R37 ;  /* 0x0000002500457308 */ /* 0x0003e20000000800 */
[----:B------:R-:W-:Y:S01]  /*c420*/  FMNMX R45, R45, -127, !PT ;  /* 0xc2fe00002d2d7809 */ /* 0x000fe20007800000 */
[----:B------:R-:W-:-:S02]  /*c430*/  FFMA2 R80, R6.F32x2.HI_LO, UR5.F32, R163.F32 ;  /* 0x0000000506507c49 */ /* 0x000fc400092000a3 */
[----:B------:R-:W-:-:S04]  /*c440*/  FFMA2 R82, R8.F32x2.HI_LO, UR5.F32, R163.F32 ;  /* 0x0000000508527c49 */ /* 0x000fc800092000a3 */
[----:B------:R-:W-:Y:S08]  /*c450*/  MUFU.EX2 R70, R70 ;  /* 0x0000004600467308 */ /* 0x000ff00000000800 */
[----:B------:R-:W2:Y:S01]  /*c460*/  MUFU.EX2 R71, R71 ;  /* 0x0000004700477308 */ /* 0x000ea20000000800 */
[----:B-1----:R-:W-:-:S04]  /*c470*/  FADD2 R36, R76.F32x2.HI_LO, -12582912 ;  /* 0xcb4000004c24744b */ /* 0x002fc80000200000 */
[----:B------:R-:W-:Y:S02]  /*c480*/  FADD2 R42, R42.F32x2.HI_LO, -R36.F32x2.HI_LO ;  /* 0x800000242a2a724b */ /* 0x000fe40000000000 */
[----:B------:R-:W-:Y:S01]  /*c490*/  FADD2 R36, R74.F32x2.HI_LO, -12582912 ;  /* 0xcb4000004a24744b */ /* 0x000fe20000200000 */
[----:B------:R-:W-:Y:S03]  /*c4a0*/  MUFU.EX2 R72, R72 ;  /* 0x0000004800487308 */ /* 0x000fe60000000800 */
[----:B------:R-:W-:Y:S02]  /*c4b0*/  FADD2 R40, R40.F32x2.HI_LO, -R36.F32x2.HI_LO ;  /* 0x800000242828724b */ /* 0x000fe40000000000 */
[----:B------:R-:W-:-:S03]  /*c4c0*/  FADD2 R36, R64.F32x2.HI_LO, -12582912 ;  /* 0xcb4000004024744b */ /* 0x000fc60000200000 */
[----:B------:R-:W1:Y:S01]  /*c4d0*/  MUFU.EX2 R73, R73 ;  /* 0x0000004900497308 */ /* 0x000e620000000800 */
[----:B------:R-:W-:Y:S02]  /*c4e0*/  FADD2 R38, R38.F32x2.HI_LO, -R36.F32x2.HI_LO ;  /* 0x800000242626724b */ /* 0x000fe40000000000 */
[----:B------:R-:W-:-:S04]  /*c4f0*/  FFMA2 R36, R42.F32x2.HI_LO, R164.F32, 0.22756439447402954102 ;  /* 0x3e6906a42a247449 */ /* 0x000fc800012000a4 */
[-C--:B------:R-:W-:Y:S01]  /*c500*/  FFMA2 R36, R36.F32x2.HI_LO, R42.reuse.F32x2.HI_LO, 0.69514614343643188477 ;  /* 0x3f31f51924247449 */ /* 0x080fe2000020002a */
[----:B------:R-:W3:Y:S03]  /*c510*/  MUFU.EX2 R55, R55 ;  /* 0x0000003700377308 */ /* 0x000ee60000000800 */
[----:B------:R-:W-:Y:S02]  /*c520*/  FFMA2 R42, R36.F32x2.HI_LO, R42.F32x2.HI_LO, 1 ;  /* 0x3f800000242a7449 */ /* 0x000fe4000020002a */
[----:B------:R-:W-:Y:S02]  /*c530*/  FFMA2 R36, R40.F32x2.HI_LO, R164.F32, 0.22756439447402954102 ;  /* 0x3e6906a428247449 */ /* 0x000fe400012000a4 */
[----:B------:R-:W-:Y:S01]  /*c540*/  IMAD R76, R76, 0x800000, R42 ;  /* 0x008000004c4c7824 */ /* 0x000fe200078e022a */
[----:B------:R-:W-:Y:S01]  /*c550*/  MUFU.EX2 R56, R56 ;  /* 0x0000003800387308 */ /* 0x000fe20000000800 */
[----:B------:R-:W-:-:S02]  /*c560*/  FFMA2 R36, R36.F32x2.HI_LO, R40.F32x2.HI_LO, 0.69514614343643188477 ;  /* 0x3f31f51924247449 */ /* 0x000fc40000200028 */
[----:B------:R-:W-:Y:S02]  /*c570*/  IMAD R77, R77, 0x800000, R43 ;  /* 0x008000004d4d7824 */ /* 0x000fe400078e022b */
[----:B------:R-:W-:Y:S02]  /*c580*/  FFMA2 R40, R36.F32x2.HI_LO, R40.F32x2.HI_LO, 1 ;  /* 0x3f80000024287449 */ /* 0x000fe40000200028 */
[----:B------:R-:W-:Y:S01]  /*c590*/  FADD2.RM R36, R44.F32x2.HI_LO, 12582912 ;  /* 0x4b4000002c24744b */ /* 0x000fe20000204000 */
[----:B------:R-:W4:Y:S01]  /*c5a0*/  MUFU.EX2 R57, R57 ;  /* 0x0000003900397308 */ /* 0x000f220000000800 */
[----:B------:R-:W-:Y:S01]  /*c5b0*/  IMAD R74, R74, 0x800000, R40 ;  /* 0x008000004a4a7824 */ /* 0x000fe200078e0228 */
[----:B--2---:R-:W-:Y:S01]  /*c5c0*/  F2FP.BF16.F32.PACK_AB R40, R71, R70 ;  /* 0x000000464728723e */ /* 0x004fe200000010ff */
[----:B------:R-:W-:Y:S02]  /*c5d0*/  FADD2 R46, R36.F32x2.HI_LO, -12582912 ;  /* 0xcb400000242e744b */ /* 0x000fe40000200000 */
[----:B------:R-:W-:Y:S01]  /*c5e0*/  IMAD R75, R75, 0x800000, R41 ;  /* 0x008000004b4b7824 */ /* 0x000fe200078e0229 */
[----:B-1----:R-:W-:Y:S01]  /*c5f0*/  F2FP.BF16.F32.PACK_AB R41, R73, R72 ;  /* 0x000000484929723e */ /* 0x002fe200000010ff */
[----:B------:R-:W-:Y:S01]  /*c600*/  FADD2 R44, R44.F32x2.HI_LO, -R46.F32x2.HI_LO ;  /* 0x8000002e2c2c724b */ /* 0x000fe20000000000 */
[----:B------:R-:W-:Y:S01]  /*c610*/  MUFU.EX2 R58, R58 ;  /* 0x0000003a003a7308 */ /* 0x000fe20000000800 */
[----:B------:R-:W-:Y:S01]  /*c620*/  FFMA2 R46, R38.F32x2.HI_LO, R164.F32, 0.22756439447402954102 ;  /* 0x3e6906a4262e7449 */ /* 0x000fe200012000a4 */
[----:B------:R-:W-:-:S02]  /*c630*/  F2FP.BF16.F32.PACK_AB R42, R77, R76 ;  /* 0x0000004c4d2a723e */ /* 0x000fc400000010ff */
[----:B------:R-:W-:Y:S01]  /*c640*/  F2FP.BF16.F32.PACK_AB R43, R75, R74 ;  /* 0x0000004a4b2b723e */ /* 0x000fe200000010ff */
[----:B------:R-:W-:-:S03]  /*c650*/  FFMA2 R46, R46.F32x2.HI_LO, R38.F32x2.HI_LO, 0.69514614343643188477 ;  /* 0x3f31f5192e2e7449 */ /* 0x000fc60000200026 */
[----:B------:R-:W1:Y:S01]  /*c660*/  MUFU.EX2 R59, R59 ;  /* 0x0000003b003b7308 */ /* 0x000e620000000800 */
[----:B------:R-:W-:Y:S02]  /*c670*/  FFMA2 R38, R46.F32x2.HI_LO, R38.F32x2.HI_LO, 1 ;  /* 0x3f8000002e267449 */ /* 0x000fe40000200026 */
[----:B------:R-:W-:Y:S02]  /*c680*/  FFMA2 R46, R44.F32x2.HI_LO, R164.F32, 0.22756439447402954102 ;  /* 0x3e6906a42c2e7449 */ /* 0x000fe400012000a4 */
[----:B------:R-:W-:Y:S01]  /*c690*/  IMAD R64, R64, 0x800000, R38 ;  /* 0x0080000040407824 */ /* 0x000fe200078e0226 */
[----:B------:R-:W-:Y:S01]  /*c6a0*/  F2FP.BF16.F32.PACK_AB R38, R115, R114 ;  /* 0x000000727326723e */ /* 0x000fe200000010ff */
[----:B------:R-:W-:Y:S01]  /*c6b0*/  FFMA2 R46, R46.F32x2.HI_LO, R44.F32x2.HI_LO, 0.69514614343643188477 ;  /* 0x3f31f5192e2e7449 */ /* 0x000fe2000020002c */
[----:B------:R-:W-:Y:S01]  /*c6c0*/  MUFU.EX2 R60, R60 ;  /* 0x0000003c003c7308 */ /* 0x000fe20000000800 */
[----:B------:R-:W-:Y:S01]  /*c6d0*/  IMAD R65, R65, 0x800000, R39 ;  /* 0x0080000041417824 */ /* 0x000fe200078e0227 */
[----:B------:R-:W-:Y:S01]  /*c6e0*/  F2FP.BF16.F32.PACK_AB R39, R69, R68 ;  /* 0x000000444527723e */ /* 0x000fe200000010ff */
[----:B------:R-:W-:Y:S01]  /*c6f0*/  FFMA2 R62, R46.F32x2.HI_LO, R44.F32x2.HI_LO, 1 ;  /* 0x3f8000002e3e7449 */ /* 0x000fe2000020002c */
[----:B------:R-:W-:-:S02]  /*c700*/  F2FP.BF16.F32.PACK_AB R44, R53, R52 ;  /* 0x00000034352c723e */ /* 0x000fc400000010ff */
[----:B---3--:R-:W-:Y:S01]  /*c710*/  F2FP.BF16.F32.PACK_AB R45, R55, R54 ;  /* 0x00000036372d723e */ /* 0x008fe200000010ff */
[----:B------:R-:W-:Y:S01]  /*c720*/  IMAD R62, R36, 0x800000, R62 ;  /* 0x00800000243e7824 */ /* 0x000fe200078e023e */
[----:B------:R-:W2:Y:S01]  /*c730*/  MUFU.EX2 R61, R61 ;  /* 0x0000003d003d7308 */ /* 0x000ea20000000800 */
[----:B------:R-:W-:Y:S01]  /*c740*/  IMAD R63, R37, 0x800000, R63 ;  /* 0x00800000253f7824 */ /* 0x000fe200078e023f */
[----:B------:R-:W-:Y:S02]  /*c750*/  F2FP.BF16.F32.PACK_AB R36, R111, R110 ;  /* 0x0000006e6f24723e */ /* 0x000fe400000010ff */
[----:B------:R-:W-:Y:S02]  /*c760*/  F2FP.BF16.F32.PACK_AB R37, R113, R112 ;  /* 0x000000707125723e */ /* 0x000fe400000010ff */
[----:B----4-:R-:W-:Y:S02]  /*c770*/  F2FP.BF16.F32.PACK_AB R46, R57, R56 ;  /* 0x00000038392e723e */ /* 0x010fe400000010ff */
[----:B------:R-:W-:Y:S01]  /*c780*/  MUFU.EX2 R66, R66 ;  /* 0x0000004200427308 */ /* 0x000fe20000000800 */
[----:B-1----:R-:W-:-:S02]  /*c790*/  F2FP.BF16.F32.PACK_AB R47, R59, R58 ;  /* 0x0000003a3b2f723e */ /* 0x002fc400000010ff */
[----:B------:R-:W-:Y:S02]  /*c7a0*/  F2FP.BF16.F32.PACK_AB R50, R65, R64 ;  /* 0x000000404132723e */ /* 0x000fe400000010ff */
[----:B------:R-:W-:-:S03]  /*c7b0*/  F2FP.BF16.F32.PACK_AB R51, R63, R62 ;  /* 0x0000003e3f33723e */ /* 0x000fc600000010ff */
[----:B------:R-:W1:Y:S01]  /*c7c0*/  MUFU.EX2 R67, R67 ;  /* 0x0000004300437308 */ /* 0x000e620000000800 */
[----:B--2---:R-:W-:-:S07]  /*c7d0*/  F2FP.BF16.F32.PACK_AB R48, R61, R60 ;  /* 0x0000003c3d30723e */ /* 0x004fce00000010ff */
[----:B------:R-:W-:Y:S08]  /*c7e0*/  MUFU.EX2 R78, R78 ;  /* 0x0000004e004e7308 */ /* 0x000ff00000000800 */
[----:B------:R-:W2:Y:S01]  /*c7f0*/  MUFU.EX2 R79, R79 ;  /* 0x0000004f004f7308 */ /* 0x000ea20000000800 */
[----:B-1----:R-:W-:-:S04]  /*c800*/  F2FP.BF16.F32.PACK_AB R49, R67, R66 ;  /* 0x000000424331723e */ /* 0x002fc800000010ff */
[----:B------:R1:W-:Y:S01]  /*c810*/  STTM.x16 tmem[UR4], R36 ;  /* 0x00000024000079ed */ /* 0x0003e20008240004 */
[----:B------:R-:W-:Y:S01]  /*c820*/  R2UR UR4, R159 ;  /* 0x000000009f0472ca */ /* 0x000fe200000e0000 */
[----:B------:R-:W3:Y:S01]  /*c830*/  FENCE.VIEW.ASYNC.T ;  /* 0x00000000000073c6 */ /* 0x000ee20000000200 */
[----:B------:R-:W-:Y:S08]  /*c840*/  MUFU.EX2 R80, R80 ;  /* 0x0000005000507308 */ /* 0x000ff00000000800 */
[----:B------:R-:W4:Y:S01]  /*c850*/  MUFU.EX2 R81, R81 ;  /* 0x0000005100517308 */ /* 0x000f220000000800 */
[----:B--2---:R-:W-:-:S07]  /*c860*/  F2FP.BF16.F32.PACK_AB R4, R79, R78 ;  /* 0x0000004e4f04723e */ /* 0x004fce00000010ff */
[----:B------:R-:W-:Y:S08]  /*c870*/  MUFU.EX2 R82, R82 ;  /* 0x0000005200527308 */ /* 0x000ff00000000800 */
[----:B------:R-:W2:Y:S01]  /*c880*/  MUFU.EX2 R83, R83 ;  /* 0x0000005300537308 */ /* 0x000ea20000000800 */
[----:B----4-:R-:W-:-:S07]  /*c890*/  F2FP.BF16.F32.PACK_AB R5, R81, R80 ;  /* 0x000000505105723e */ /* 0x010fce00000010ff */
[----:B------:R-:W-:Y:S08]  /*c8a0*/  MUFU.EX2 R20, R20 ;  /* 0x0000001400147308 */ /* 0x000ff00000000800 */
[----:B------:R-:W4:Y:S01]  /*c8b0*/  MUFU.EX2 R21, R21 ;  /* 0x0000001500157308 */ /* 0x000f220000000800 */
[----:B--2---:R-:W-:-:S07]  /*c8c0*/  F2FP.BF16.F32.PACK_AB R6, R83, R82 ;  /* 0x000000525306723e */ /* 0x004fce00000010ff */
[----:B------:R-:W-:Y:S01]  /*c8d0*/  MUFU.EX2 R22, R22 ;  /* 0x0000001600167308 */ /* 0x000fe20000000800 */
[--C-:B-1----:R-:W-:Y:S02]  /*c8e0*/  FFMA2 R38, R12.F32x2.HI_LO, UR5.F32, R163.reuse.F32 ;  /* 0x000000050c267c49 */ /* 0x102fe400092000a3 */
[----:B------:R-:W-:Y:S02]  /*c8f0*/  IMAD.MOV.U32 R46, RZ, RZ, 0x1 ;  /* 0x00000001ff2e7424 */ /* 0x000fe400078e00ff */
[--C-:B------:R-:W-:Y:S02]  /*c900*/  FFMA2 R40, R14.F32x2.HI_LO, UR5.F32, R163.reuse.F32 ;  /* 0x000000050e287c49 */ /* 0x100fe400092000a3 */
[--C-:B------:R-:W-:Y:S01]  /*c910*/  FFMA2 R42, R16.F32x2.HI_LO, UR5.F32, R163.reuse.F32 ;  /* 0x00000005102a7c49 */ /* 0x100fe200092000a3 */
[----:B---3--:R1:W-:Y:S01]  /*c920*/  SYNCS.ARRIVE.TRANS64.RED.ART0 RZ, [UR13], R46 ;  /* 0x0000002effff79a7 */ /* 0x0083e2000850040d */
[----:B------:R-:W-:Y:S01]  /*c930*/  FFMA2 R44, R18.F32x2.HI_LO, UR5.F32, R163.F32 ;  /* 0x00000005122c7c49 */ /* 0x000fe200092000a3 */
[----:B------:R-:W-:Y:S01]  /*c940*/  MUFU.EX2 R36, R10 ;  /* 0x0000000a00247308 */ /* 0x000fe20000000800 */
[----:B----4-:R-:W-:-:S07]  /*c950*/  F2FP.BF16.F32.PACK_AB R12, R21, R20 ;  /* 0x00000014150c723e */ /* 0x010fce00000010ff */
[----:B------:R-:W2:Y:S08]  /*c960*/  MUFU.EX2 R37, R11 ;  /* 0x0000000b00257308 */ /* 0x000eb00000000800 */
[----:B------:R-:W-:Y:S08]  /*c970*/  MUFU.EX2 R38, R38 ;  /* 0x0000002600267308 */ /* 0x000ff00000000800 */
[----:B------:R-:W3:Y:S01]  /*c980*/  MUFU.EX2 R39, R39 ;  /* 0x0000002700277308 */ /* 0x000ee20000000800 */
[----:B--2---:R-:W-:-:S07]  /*c990*/  F2FP.BF16.F32.PACK_AB R7, R37, R36 ;  /* 0x000000242507723e */ /* 0x004fce00000010ff */
[----:B------:R-:W-:Y:S08]  /*c9a0*/  MUFU.EX2 R40, R40 ;  /* 0x0000002800287308 */ /* 0x000ff00000000800 */
[----:B------:R-:W2:Y:S01]  /*c9b0*/  MUFU.EX2 R41, R41 ;  /* 0x0000002900297308 */ /* 0x000ea20000000800 */
[----:B---3--:R-:W-:-:S07]  /*c9c0*/  F2FP.BF16.F32.PACK_AB R8, R39, R38 ;  /* 0x000000262708723e */ /* 0x008fce00000010ff */
[----:B------:R-:W-:Y:S08]  /*c9d0*/  MUFU.EX2 R42, R42 ;  /* 0x0000002a002a7308 */ /* 0x000ff00000000800 */
[----:B------:R-:W3:Y:S01]  /*c9e0*/  MUFU.EX2 R43, R43 ;  /* 0x0000002b002b7308 */ /* 0x000ee20000000800 */
[----:B--2---:R-:W-:-:S07]  /*c9f0*/  F2FP.BF16.F32.PACK_AB R9, R41, R40 ;  /* 0x000000282909723e */ /* 0x004fce00000010ff */
[----:B------:R-:W-:Y:S08]  /*ca00*/  MUFU.EX2 R44, R44 ;  /* 0x0000002c002c7308 */ /* 0x000ff00000000800 */
[----:B------:R-:W2:Y:S01]  /*ca10*/  MUFU.EX2 R45, R45 ;  /* 0x0000002d002d7308 */ /* 0x000ea20000000800 */
[----:B---3--:R-:W-:-:S07]  /*ca20*/  F2FP.BF16.F32.PACK_AB R10, R43, R42 ;  /* 0x0000002a2b0a723e */ /* 0x008fce00000010ff */
[----:B------:R-:W3:Y:S08]  /*ca30*/  MUFU.EX2 R23, R23 ;  /* 0x0000001700177308 */ /* 0x000ef00000000800 */
[----:B------:R-:W-:Y:S01]  /*ca40*/  MUFU.EX2 R24, R24 ;  /* 0x0000001800187308 */ /* 0x000fe20000000800 */
[----:B--2---:R-:W-:-:S07]  /*ca50*/  F2FP.BF16.F32.PACK_AB R11, R45, R44 ;  /* 0x0000002c2d0b723e */ /* 0x004fce00000010ff */
        /* <DEDUP_REMOVED lines=16> */
[----:B--2---:R-:W-:Y:S02]  /*cb60*/  F2FP.BF16.F32.PACK_AB R18, R33, R32 ;  /* 0x000000202112723e */ /* 0x004fe400000010ff */
[----:B---3--:R-:W-:-:S04]  /*cb70*/  F2FP.BF16.F32.PACK_AB R19, R35, R34 ;  /* 0x000000222313723e */ /* 0x008fc800000010ff */
[----:B------:R1:W-:Y:S01]  /*cb80*/  STTM.x16 tmem[UR4], R4 ;  /* 0x00000004000079ed */ /* 0x0003e20008240004 */
[----:B------:R-:W-:Y:S01]  /*cb90*/  USHF.L.U32 UR4, UR10, 0x1f, URZ ;  /* 0x0000001f0a047899 */ /* 0x000fe200080006ff */
[----:B------:R-:W2:Y:S02]  /*cba0*/  FENCE.VIEW.ASYNC.T ;  /* 0x00000000000073c6 */ /* 0x000ea40000000200 */
[----:B--2---:R-:W-:-:S03]  /*cbb0*/  NOP ;  /* 0x0000000000007918 */ /* 0x004fc60000000000 */
[----:B------:R-:W-:Y:S01]  /*cbc0*/  IMAD.U32 R47, RZ, RZ, UR4 ;  /* 0x00000004ff2f7e24 */ /* 0x000fe2000f8e00ff */
[----:B------:R1:W-:Y:S03]  /*cbd0*/  @P0 SYNCS.ARRIVE.TRANS64.RED.ART0 RZ, [UR9], R46 ;  /* 0x0000002effff09a7 */ /* 0x0003e60008500409 */
[----:B------:R-:W2:Y:S02]  /*cbe0*/  SYNCS.PHASECHK.TRANS64.TRYWAIT P0, [UR7+0x168], R47 ;  /* 0x0001682fff0075a7 */ /* 0x000ea40008001107 */
[----:B-12---:R-:W-:Y:S05]  /*cbf0*/  @!P0 BRA `(.L_x_70) ;  /* 0x0000002800bc8947 */ /* 0x006fea0003800000 */
.L_x_140:
[----:B------:R-:W-:Y:S01]  /*cc00*/  MOV R5, UR12 ;  /* 0x0000000c00057c02 */ /* 0x000fe20008000f00 */
[----:B-1----:R-:W-:Y:S01]  /*cc10*/  FMUL R4, R165, R132 ;  /* 0x00000084a5047220 */ /* 0x002fe20000400000 */
[----:B------:R-:W-:Y:S01]  /*cc20*/  FADD2 R136, R136.F32x2.HI_LO, R144.F32x2.HI_LO ;  /* 0x000000908888724b */ /* 0x000fe20000000000 */
[----:B------:R-:W-:Y:S01]  /*cc30*/  UIADD3 UR8, UPT, UPT, UR8, 0x1, URZ ;  /* 0x0000000108087890 */ /* 0x000fe2000fffe0ff */
[----:B------:R-:W-:Y:S01]  /*cc40*/  FADD2 R138, R138.F32x2.HI_LO, R146.F32x2.HI_LO ;  /* 0x000000928a8a724b */ /* 0x000fe20000000000 */
[----:B------:R-:W-:Y:S01]  /*cc50*/  MOV R162, R155 ;  /* 0x0000009b00a27202 */ /* 0x000fe20000000f00 */
[----:B------:R-:W-:Y:S01]  /*cc60*/  FADD2 R4, R4.F32x2.HI_LO, R134.F32x2.HI_LO ;  /* 0x000000860404724b */ /* 0x000fe20000000000 */
[----:B------:R-:W-:Y:S01]  /*cc70*/  UISETP.NE.AND UP0, UPT, UR8, URZ, UPT ;  /* 0x000000ff0800728c */ /* 0x000fe2000bf05270 */
        /* <DEDUP_REMOVED lines=65> */
.L_x_68:
[----:B-1----:R-:W1:Y:S01]  /*d090*/  S2R R4, SR_TID.X ;  /* 0x0000000000047919 */ /* 0x002e620000002100 */
[----:B------:R-:W2:Y:S01]  /*d0a0*/  S2UR UR4, SR_CgaCtaId ;  /* 0x00000000000479c3 */ /* 0x000ea20000008800 */
[----:B------:R-:W-:Y:S01]  /*d0b0*/  UMOV UR5, 0x400 ;  /* 0x0000040000057882 */ /* 0x000fe20000000000 */
[----:B------:R-:W-:Y:S01]  /*d0c0*/  MOV R3, UR14 ;  /* 0x0000000e00037c02 */ /* 0x000fe20008000f00 */
[----:B--2---:R-:W-:Y:S01]  /*d0d0*/  ULEA UR4, UR4, UR5, 0x18 ;  /* 0x0000000504047291 */ /* 0x004fe2000f8ec0ff */
[----:B-1----:R-:W-:-:S05]  /*d0e0*/  IMAD.SHL.U32 R4, R4, 0x4, RZ ;  /* 0x0000000404047824 */ /* 0x002fca00078e00ff */
[----:B------:R-:W-:-:S05]  /*d0f0*/  LOP3.LUT R4, R4, 0x1fc, RZ, 0xc0, !PT ;  /* 0x000001fc04047812 */ /* 0x000fca00078ec0ff */
[----:B------:R1:W-:Y:S04]  /*d100*/  STS [R4+UR4+0x1ac], R132 ;  /* 0x0001ac8404007988 */ /* 0x0003e80008000804 */
[----:B------:R1:W-:Y:S01]  /*d110*/  STS [R4+UR4+0x3ac], R155 ;  /* 0x0003ac9b04007988 */ /* 0x0003e20008000804 */
[----:B------:R1:W-:Y:S06]  /*d120*/  BAR.ARV R3, 0x40 ;  /* 0x000100030000751d */ /* 0x0003ec0000002000 */
.L_x_60:
[----:B-12---:R-:W1:Y:S01]  /*d130*/  S2R R4, SR_CgaCtaId ;  /* 0x0000000000047919 */ /* 0x006e620000008800 */
[----:B------:R-:W-:Y:S01]  /*d140*/  USHF.L.U32 UR4, UR10, 0x1f, URZ ;  /* 0x0000001f0a047899 */ /* 0x000fe200080006ff */
[----:B------:R-:W-:-:S04]  /*d150*/  MOV R3, 0x400 ;  /* 0x0000040000037802 */ /* 0x000fc80000000f00 */
[----:B-1----:R-:W-:Y:S01]  /*d160*/  LEA R4, R4, R3, 0x18 ;  /* 0x0000000304047211 */ /* 0x002fe200078ec0ff */
[----:B------:R-:W-:-:S04]  /*d170*/  IMAD.U32 R3, RZ, RZ, UR4 ;  /* 0x00000004ff037e24 */ /* 0x000fc8000f8e00ff */
[----:B------:R-:W1:Y:S02]  /*d180*/  SYNCS.PHASECHK.TRANS64.TRYWAIT P0, [R4+URZ+0x168], R3 ;  /* 0x00016803040075a7 */ /* 0x000e6400080011ff */
[----:B-1----:R-:W-:Y:S05]  /*d190*/  @!P0 BRA `(.L_x_72) ;  /* 0x0000002400748947 */ /* 0x002fea0003800000 */
.L_x_142:
[----:B------:R-:W-:Y:S06]  /*d1a0*/  BAR.ARV 0x2, 0x120 ;  /* 0x0084800000007b1d */ /* 0x000fec0000002000 */
[----:B------:R-:W-:Y:S05]  /*d1b0*/  BRA `(.L_x_73) ;  /* 0x0000000000347947 */ /* 0x000fea0003800000 */
.L_x_58:
[----:B------:R-:W-:Y:S05]  /*d1c0*/  BRA.U UP1, `(.L_x_74) ;  /* 0x00000001012c7547 */ /* 0x000fea000b800000 */
[----:B------:R-:W1:Y:S01]  /*d1d0*/  S2UR UR4, SR_CgaCtaId ;  /* 0x00000000000479c3 */ /* 0x000e620000008800 */
[----:B----4-:R-:W-:Y:S01]  /*d1e0*/  UMOV UR6, 0x400 ;  /* 0x0000040000067882 */ /* 0x010fe20000000000 */
[----:B---3--:R-:W-:Y:S01]  /*d1f0*/  UMOV UR5, 0x20 ;  /* 0x0000002000057882 */ /* 0x008fe20000000000 */
[----:B------:R-:W-:Y:S01]  /*d200*/  ELECT P0, URZ, PT ;  /* 0x0000000000ff782f */ /* 0x000fe20003800000 */
[----:B-1----:R-:W-:Y:S02]  /*d210*/  ULEA UR6, UR4, UR6, 0x18 ;  /* 0x0000000604067291 */ /* 0x002fe4000f8ec0ff */
[----:B------:R-:W-:-:S04]  /*d220*/  UIADD3 UR4, UPT, UPT, -UR5, 0x100000, URZ ;  /* 0x0010000005047890 */ /* 0x000fc8000fffe1ff */
[----:B------:R-:W-:Y:S02]  /*d230*/  USHF.L.U32 UR5, UR4, 0xb, URZ ;  /* 0x0000000b04057899 */ /* 0x000fe400080006ff */
[----:B------:R-:W-:Y:S01]  /*d240*/  USHF.L.U32 UR4, UR4, 0x1, URZ ;  /* 0x0000000104047899 */ /* 0x000fe200080006ff */
[----:B------:R-:W1:Y:S11]  /*d250*/  FENCE.VIEW.ASYNC.S ;  /* 0x00000000000073c6 */ /* 0x000e760000000000 */
[----:B-1----:R1:W3:Y:S01]  /*d260*/  SYNCS.EXCH.64 URZ, [UR6+0x1a0], UR4 ;  /* 0x0001a00406ff75b2 */ /* 0x0022e20008000100 */
[----:B------:R-:W-:Y:S01]  /*d270*/  NOP ;  /* 0x0000000000007918 */ /* 0x000fe20000000000 */
.L_x_74:
[----:B------:R-:W-:Y:S01]  /*d280*/  NOP ;  /* 0x0000000000007918 */ /* 0x000fe20000000000 */
.L_x_73:
[----:B-1-3--:R-:W-:-:S13]  /*d290*/  R2UR UR5, R0 ;  /* 0x00000000000572ca */ /* 0x00afda00000e0000 */
[----:B------:R-:W-:Y:S02]  /*d2a0*/  UISETP.NE.AND UP0, UPT, UR5, 0xc, UPT ;  /* 0x0000000c0500788c */ /* 0x000fe4000bf05270 */
[----:B------:R-:W-:-:S04]  /*d2b0*/  ULOP3.LUT UR4, UR5, 0xfffffffc, URZ, 0xc0, !UPT ;  /* 0xfffffffc05047892 */ /* 0x000fc8000f8ec0ff */
[----:B------:R-:W-:-:S03]  /*d2c0*/  UISETP.NE.AND UP1, UPT, UR4, 0x8, UPT ;  /* 0x000000080400788c */ /* 0x000fc6000bf25270 */
[----:B------:R-:W-:Y:S08]  /*d2d0*/  BRA.U UP0, `(.L_x_75) ;  /* 0x00000001002c7547 */ /* 0x000ff0000b800000 */
[----:B------:R-:W1:Y:S01]  /*d2e0*/  S2UR UR4, SR_CgaCtaId ;  /* 0x00000000000479c3 */ /* 0x000e620000008800 */
[----:B----4-:R-:W-:Y:S01]  /*d2f0*/  UMOV UR6, 0x400 ;  /* 0x0000040000067882 */ /* 0x010fe20000000000 */
[----:B------:R-:W-:Y:S01]  /*d300*/  UMOV UR5, 0x20 ;  /* 0x0000002000057882 */ /* 0x000fe20000000000 */
        /* <DEDUP_REMOVED lines=8> */
.L_x_75:
[----:B------:R-:W-:Y:S01]  /*d390*/  NOP ;  /* 0x0000000000007918 */ /* 0x000fe20000000000 */
[----:B------:R-:W-:Y:S05]  /*d3a0*/  BRA.U UP1, `(.L_x_76) ;  /* 0x0000001501447547 */ /* 0x000fea000b800000 */
[----:B------:R-:W-:-:S08]  /*d3b0*/  NOP ;  /* 0x0000000000007918 */ /* 0x000fd00000000000 */
[----:B------:R-:W1:-:S00]  /*d3c0*/  USETMAXREG.DEALLOC.CTAPOOL 0x40 ;  /* 0x00000040000079c8 */ /* 0x000e4000080e0500 */
[----:B------:R-:W2:Y:S01]  /*d3d0*/  S2UR UR19, SR_CTAID.X ;  /* 0x00000000001379c3 */ /* 0x000ea20000002500 */
[----:B-1----:R-:W2:Y:S01]  /*d3e0*/  LDCU UR4, c[0x0][0x640] ;  /* 0x0000c800ff0477ac */ /* 0x002ea20008000800 */
[----:B------:R-:W-:Y:S01]  /*d3f0*/  R2UR UR15, R2 ;  /* 0x00000000020f72ca */ /* 0x000fe200000e0000 */
[----:B------:R-:W1:Y:S01]  /*d400*/  S2R R37, SR_TID.X ;  /* 0x0000000000257919 */ /* 0x000e620000002100 */
[----:B------:R-:W-:Y:S01]  /*d410*/  IMAD.MOV.U32 R2, RZ, RZ, 0x1 ;  /* 0x00000001ff027424 */ /* 0x000fe200078e00ff */
[----:B----4-:R-:W4:Y:S01]  /*d420*/  LDCU.U8 UR8, c[0x0][0x644] ;  /* 0x0000c880ff0877ac */ /* 0x010f220008000000 */
[----:B------:R-:W-:Y:S01]  /*d430*/  IMAD.MOV.U32 R6, RZ, RZ, 0x1 ;  /* 0x00000001ff067424 */ /* 0x000fe200078e00ff */
[----:B------:R-:W5:Y:S01]  /*d440*/  LDCU.U8 UR7, c[0x0][0x645] ;  /* 0x0000c8a0ff0777ac */ /* 0x000f620008000000 */
[----:B------:R-:W3:Y:S01]  /*d450*/  LDCU UR6, c[0x0][0x654] ;  /* 0x0000ca80ff0677ac */ /* 0x000ee20008000800 */
[----:B------:R-:W1:Y:S01]  /*d460*/  LDCU.U8 UR13, c[0x0][0x638] ;  /* 0x0000c700ff0d77ac */ /* 0x000e620008000000 */
[----:B------:R-:W1:Y:S01]  /*d470*/  LDCU.U8 UR14, c[0x0][0x650] ;  /* 0x0000ca00ff0e77ac */ /* 0x000e620008000000 */
[----:B--2---:R-:W-:Y:S01]  /*d480*/  UIMAD.WIDE.U32 UR4, UR19, UR4, URZ ;  /* 0x00000004130472a5 */ /* 0x004fe2000f8e00ff */
[----:B------:R-:W2:Y:S03]  /*d490*/  LDCU.U8 UR11, c[0x0][0x639] ;  /* 0x0000c720ff0b77ac */ /* 0x000ea60008000000 */
[----:B------:R-:W-:Y:S01]  /*d4a0*/  UIADD3 UR4, UPT, UPT, -UR5, UR19, URZ ;  /* 0x0000001305047290 */ /* 0x000fe2000fffe1ff */
[----:B------:R-:W2:Y:S01]  /*d4b0*/  LDCU.U8 UR12, c[0x0][0x651] ;  /* 0x0000ca20ff0c77ac */ /* 0x000ea20008000000 */
[C---:B-1----:R-:W-:Y:S01]  /*d4c0*/  IMAD.SHL.U32 R4, R37.reuse, 0x20, RZ ;  /* 0x0000002025047824 */ /* 0x042fe200078e00ff */
[----:B------:R-:W-:Y:S01]  /*d4d0*/  LOP3.LUT R36, R37, 0x7f, RZ, 0xc0, !PT ;  /* 0x0000007f25247812 */ /* 0x000fe200078ec0ff */
[----:B----4-:R-:W-:Y:S01]  /*d4e0*/  USHF.R.U32.HI UR4, URZ, UR8, UR4 ;  /* 0x00000008ff047299 */ /* 0x010fe20008011604 */
[----:B------:R-:W1:Y:S02]  /*d4f0*/  LDCU.64 UR8, c[0x0][0x630] ;  /* 0x0000c600ff0877ac */ /* 0x000e640008000a00 */
[----:B------:R-:W-:-:S02]  /*d500*/  LOP3.LUT R4, R4, 0x3e0, RZ, 0xc0, !PT ;  /* 0x000003e004047812 */ /* 0x000fc400078ec0ff */
[----:B------:R-:W-:Y:S01]  /*d510*/  SHF.R.U32.HI R3, RZ, 0x5, R36 ;  /* 0x00000005ff037819 */ /* 0x000fe20000011624 */
[----:B------:R-:W-:-:S04]  /*d520*/  UIADD3 UR4, UPT, UPT, UR5, UR4, URZ ;  /* 0x0000000405047290 */ /* 0x000fc8000fffe0ff */
[----:B-----5:R-:W-:Y:S01]  /*d530*/  USHF.R.U32.HI UR10, URZ, UR7, UR4 ;  /* 0x00000007ff0a7299 */ /* 0x020fe20008011604 */
[----:B------:R-:W-:Y:S01]  /*d540*/  IMAD R39, R3, 0x400, R4 ;  /* 0x0000040003277824 */ /* 0x000fe200078e0204 */
[----:B------:R-:W4:Y:S02]  /*d550*/  LDCU UR7, c[0x0][0x63c] ;  /* 0x0000c780ff0777ac */ /* 0x000f240008000800 */
[----:B---3--:R-:W-:Y:S02]  /*d560*/  UISETP.GE.AND UP0, UPT, UR10, UR6, UPT ;  /* 0x000000060a00728c */ /* 0x008fe4000bf06270 */
[----:B------:R-:W-:Y:S02]  /*d570*/  UIADD3 UR4, UPT, UPT, -UR10, URZ, URZ ;  /* 0x000000ff0a047290 */ /* 0x000fe4000fffe1ff */
[----:B------:R-:W-:Y:S01]  /*d580*/  USEL UR6, UR13, UR14, !UP0 ;  /* 0x0000000e0d067287 */ /* 0x000fe2000c000000 */
[----:B------:R-:W3:Y:S03]  /*d590*/  LDCU.U8 UR14, c[0x0][0x62c] ;  /* 0x0000c580ff0e77ac */ /* 0x000ee60008000000 */
[----:B------:R-:W-:-:S03]  /*d5a0*/  ULOP3.LUT UR6, UR6, 0xff, URZ, 0xc0, !UPT ;  /* 0x000000ff06067892 */ /* 0x000fc6000f8ec0ff */
[----:B-1----:R-:W1:Y:S01]  /*d5b0*/  @UP0 LDCU UR9, c[0x0][0x64c] ;  /* 0x0000c980ff0907ac */ /* 0x002e620008000800 */
[----:B----4-:R-:W-:Y:S01]  /*d5c0*/  UIMAD UR7, UR4, UR7, UR19 ;  /* 0x00000007040772a4 */ /* 0x010fe2000f8e0213 */
[----:B------:R-:W4:Y:S03]  /*d5d0*/  @UP0 LDCU UR8, c[0x0][0x648] ;  /* 0x0000c900ff0807ac */ /* 0x000f260008000800 */
[----:B-1----:R-:W-:Y:S02]  /*d5e0*/  UIMAD.WIDE.U32 UR4, UR7, UR9, URZ ;  /* 0x00000009070472a5 */ /* 0x002fe4000f8e00ff */
[----:B--2---:R-:W-:Y:S01]  /*d5f0*/  USEL UR9, UR11, UR12, !UP0 ;  /* 0x0000000c0b097287 */ /* 0x004fe2000c000000 */
[----:B------:R-:W1:Y:S01]  /*d600*/  S2UR UR11, SR_CgaCtaId ;  /* 0x00000000000b79c3 */ /* 0x000e620000008800 */
[----:B------:R-:W-:Y:S01]  /*d610*/  UIADD3 UR4, UPT, UPT, UR7, -UR5, URZ ;  /* 0x8000000507047290 */ /* 0x000fe2000fffe0ff */
[----:B------:R-:W2:Y:S03]  /*d620*/  LDCU.64 UR12, c[0x0][0x620] ;  /* 0x0000c400ff0c77ac */ /* 0x000ea60008000a00 */
[----:B------:R-:W-:-:S02]  /*d630*/  USHF.R.U32.HI UR4, URZ, UR6, UR4 ;  /* 0x00000006ff047299 */ /* 0x000fc40008011604 */
[----:B------:R-:W-:Y:S02]  /*d640*/  ULOP3.LUT UR6, UR9, 0xff, URZ, 0xc0, !UPT ;  /* 0x000000ff09067892 */ /* 0x000fe4000f8ec0ff */
[----:B------:R-:W-:Y:S01]  /*d650*/  UIADD3 UR4, UPT, UPT, UR5, UR4, URZ ;  /* 0x0000000405047290 */ /* 0x000fe2000fffe0ff */
[----:B------:R-:W5:Y:S03]  /*d660*/  LDCU UR5, c[0x0][0x628] ;  /* 0x0000c500ff0577ac */ /* 0x000f660008000800 */
[----:B------:R-:W-:Y:S01]  /*d670*/  USHF.R.U32.HI UR18, URZ, UR6, UR4 ;  /* 0x00000006ff127299 */ /* 0x000fe20008011604 */
[----:B------:R-:W3:Y:S03]  /*d680*/  LDCU UR9, c[0x0][0x60c] ;  /* 0x0000c180ff0977ac */ /* 0x000ee60008000800 */
[----:B------:R-:W-:-:S04]  /*d690*/  UIADD3 UR4, UPT, UPT, -UR18, URZ, URZ ;  /* 0x000000ff12047290 */ /* 0x000fc8000fffe1ff */
[----:B----4-:R-:W-:-:S03]  /*d6a0*/  UIMAD UR4, UR8, UR4, UR7 ;  /* 0x00000004080472a4 */ /* 0x010fc6000f8e0207 */
[----:B------:R-:W-:Y:S01]  /*d6b0*/  UMOV UR7, 0x400 ;  /* 0x0000040000077882 */ /* 0x000fe20000000000 */
[----:B--2---:R-:W-:Y:S02]  /*d6c0*/  UIMAD UR6, UR10, UR12, UR4 ;  /* 0x0000000c0a0672a4 */ /* 0x004fe4000f8e0204 */
[----:B-1----:R-:W-:Y:S02]  /*d6d0*/  ULEA UR7, UR11, UR7, 0x18 ;  /* 0x000000070b077291 */ /* 0x002fe4000f8ec0ff */
[----:B-----5:R-:W-:Y:S02]  /*d6e0*/  UIMAD.WIDE.U32 UR4, UR6, UR5, URZ ;  /* 0x00000005060472a5 */ /* 0x020fe4000f8e00ff */
[----:B------:R-:W-:Y:S02]  /*d6f0*/  UIADD3 UR8, UPT, UPT, UR7, 0x138, URZ ;  /* 0x0000013807087890 */ /* 0x000fe4000fffe0ff */
[----:B------:R-:W-:Y:S02]  /*d700*/  UIADD3 UR4, UPT, UPT, UR6, -UR5, URZ ;  /* 0x8000000506047290 */ /* 0x000fe4000fffe0ff */
[----:B------:R-:W-:Y:S01]  /*d710*/  UPRMT UR8, UR15, 0x654, UR8 ;  /* 0x000006540f087896 */ /* 0x000fe20008000008 */
[----:B------:R-:W-:Y:S01]  /*d720*/  BAR.SYNC.DEFER_BLOCKING 0x2, 0x120 ;  /* 0x0084800000007b1d */ /* 0x000fe20000010000 */
[----:B---3--:R-:W-:-:S02]  /*d730*/  USHF.R.U32.HI UR4, URZ, UR14, UR4 ;  /* 0x0000000eff047299 */ /* 0x008fc40008011604 */
[----:B------:R-:W-:Y:S02]  /*d740*/  UISETP.GE.AND UP0, UPT, UR19, UR9, UPT ;  /* 0x000000091300728c */ /* 0x000fe4000bf06270 */
[----:B------:R-:W-:Y:S01]  /*d750*/  UIADD3 UR4, UPT, UPT, UR5, UR4, URZ ;  /* 0x0000000405047290 */ /* 0x000fe2000fffe0ff */
[----:B------:R-:W1:Y:S02]  /*d760*/  LDCU.U8 UR14, c[0x0][0x62d] ;  /* 0x0000c5a0ff0e77ac */ /* 0x000e640008000000 */
[----:B------:R2:W-:Y:S01]  /*d770*/  SYNCS.ARRIVE.TRANS64.RED.ART0 RZ, [UR8], R2 ;  /* 0x00000002ffff79a7 */ /* 0x0005e20008500408 */
[----:B-1----:R-:W-:-:S04]  /*d780*/  USHF.R.U32.HI UR14, URZ, UR14, UR4 ;  /* 0x0000000eff0e7299 */ /* 0x002fc80008011604 */
[----:B------:R-:W-:-:S04]  /*d790*/  UIADD3 UR4, UPT, UPT, -UR14, URZ, URZ ;  /* 0x000000ff0e047290 */ /* 0x000fc8000fffe1ff */
[----:B------:R-:W-:Y:S01]  /*d7a0*/  UIMAD UR15, UR4, UR13, UR6 ;  /* 0x0000000d040f72a4 */ /* 0x000fe2000f8e0206 */
[----:B--2---:R-:W-:Y:S11]  /*d7b0*/  BRA.U UP0, `(.L_x_77) ;  /* 0x00000011002c7547 */ /* 0x004ff6000b800000 */
[----:B------:R-:W-:Y:S01]  /*d7c0*/  R2UR UR4, R0 ;  /* 0x00000000000472ca */ /* 0x000fe200000e0000 */
[----:B------:R-:W1:Y:S01]  /*d7d0*/  LDCU UR5, c[0x0][0x614] ;  /* 0x0000c280ff0577ac */ /* 0x000e620008000800 */
[----:B------:R-:W-:Y:S01]  /*d7e0*/  MOV R38, UR7 ;  /* 0x0000000700267c02 */ /* 0x000fe20008000f00 */
[----:B------:R-:W-:Y:S01]  /*d7f0*/  IMAD.SHL.U32 R3, R3, 0x200000, RZ ;  /* 0x0020000003037824 */ /* 0x000fe200078e00ff */
[----:B------:R-:W2:Y:S02]  /*d800*/  LDCU UR12, c[0x0][0x38c] ;  /* 0x00007180ff0c77ac */ /* 0x000ea40008000800 */
[----:B------:R-:W-:Y:S01]  /*d810*/  IADD3 R39, PT, PT, R38, 0x800, R39 ;  /* 0x0000080026277810 */ /* 0x000fe20007ffe027 */
[----:B------:R-:W3:Y:S06]  /*d820*/  LDCU UR9, c[0x0][0x380] ;  /* 0x00007000ff0977ac */ /* 0x000eec0008000800 */
[----:B------:R-:W-:Y:S01]  /*d830*/  ULOP3.LUT UR4, UR4, 0x3, URZ, 0xc0, !UPT ;  /* 0x0000000304047892 */ /* 0x000fe2000f8ec0ff */
[----:B------:R-:W-:Y:S01]  /*d840*/  UMOV UR20, 0x0 ;  /* 0x0000000000147882 */ /* 0x000fe20000000000 */
[----:B------:R-:W-:-:S02]  /*d850*/  UMOV UR21, 0x1 ;  /* 0x0000000100157882 */ /* 0x000fc40000000000 */
[----:B------:R-:W-:Y:S02]  /*d860*/  UIADD3 UR6, UPT, UPT, UR4, 0x3, URZ ;  /* 0x0000000304067890 */ /* 0x000fe4000fffe0ff */
[----:B-1----:R-:W-:-:S04]  /*d870*/  UIADD3 UR5, UPT, UPT, -UR18, UR5, URZ ;  /* 0x0000000512057290 */ /* 0x002fc8000fffe1ff */
[----:B------:R-:W-:Y:S01]  /*d880*/  IMAD.U32 R4, RZ, RZ, UR6 ;  /* 0x00000006ff047e24 */ /* 0x000fe2000f8e00ff */
[----:B--2---:R-:W-:Y:S02]  /*d890*/  UISETP.GT.AND UP0, UPT, UR12, URZ, UPT ;  /* 0x000000ff0c00728c */ /* 0x004fe4000bf04270 */
[----:B------:R-:W-:Y:S02]  /*d8a0*/  UIADD3 UR13, UPT, UPT, UR12, -0x1, URZ ;  /* 0xffffffff0c0d7890 */ /* 0x000fe4000fffe0ff */
[----:B---3--:R-:W-:Y:S01]  /*d8b0*/  UIADD3 UR4, UPT, UPT, UR12, -UR9, URZ ;  /* 0x800000090c047290 */ /* 0x008fe2000fffe0ff */
[----:B------:R1:W-:Y:S01]  /*d8c0*/  BAR.SYNC.DEFER_BLOCKING R4, 0x40 ;  /* 0x000100040000751d */ /* 0x0003e20000010000 */
[----:B------:R-:W-:Y:S02]  /*d8d0*/  UIADD3 UR9, UPT, UPT, -UR12, URZ, URZ ;  /* 0x000000ff0c097290 */ /* 0x000fe4000fffe1ff */
[----:B------:R-:W-:Y:S02]  /*d8e0*/  ULEA UR4, UR5, UR4, 0x7 ;  /* 0x0000000405047291 */ /* 0x000fe4000f8e38ff */
[----:B------:R-:W-:-:S02]  /*d8f0*/  USHF.R.S32.HI UR9, URZ, 0x1f, UR9 ;  /* 0x0000001fff097899 */ /* 0x000fc40008011409 */
[----:B------:R-:W-:Y:S02]  /*d900*/  UIADD3 UR10, UPT, UPT, -UR4, URZ, URZ ;  /* 0x000000ff040a7290 */ /* 0x000fe4000fffe1ff */
[----:B------:R-:W-:Y:S02]  /*d910*/  ULEA.HI UR12, UR9, -UR12, URZ, 0x7 ;  /* 0x8000000c090c7291 */ /* 0x000fe4000f8f38ff */
[----:B------:R-:W-:Y:S02]  /*d920*/  USHF.R.S32.HI UR9, URZ, 0x1f, UR10 ;  /* 0x0000001fff097899 */ /* 0x000fe4000801140a */
[----:B------:R-:W-:Y:S02]  /*d930*/  UIADD3 UR5, UPT, UPT, UR4, -0x1, URZ ;  /* 0xffffffff04057890 */ /* 0x000fe4000fffe0ff */
[----:B------:R-:W-:Y:S02]  /*d940*/  UISETP.GT.AND UP1, UPT, UR4, URZ, UPT ;  /* 0x000000ff0400728c */ /* 0x000fe4000bf24270 */
[----:B------:R-:W-:-:S02]  /*d950*/  USHF.R.S32.HI UR11, URZ, 0x1f, UR13 ;  /* 0x0000001fff0b7899 */ /* 0x000fc4000801140d */
[----:B------:R-:W-:Y:S02]  /*d960*/  ULEA.HI UR4, UR9, -UR4, URZ, 0x7 ;  /* 0x8000000409047291 */ /* 0x000fe4000f8f38ff */
[----:B------:R-:W-:Y:S02]  /*d970*/  USHF.R.S32.HI UR10, URZ, 0x1f, UR5 ;  /* 0x0000001fff0a7899 */ /* 0x000fe40008011405 */
[----:B------:R-:W-:Y:S01]  /*d980*/  ULEA.HI UR13, UR11, UR13, URZ, 0x7 ;  /* 0x0000000d0b0d7291 */ /* 0x000fe2000f8f38ff */
[----:B------:R1:W-:Y:S01]  /*d990*/  SYNCS.ARRIVE.TRANS64.ART0 RZ, [UR7+0x168], R2 ;  /* 0x00016802ffff79a7 */ /* 0x0003e20008500007 */
[----:B------:R-:W-:Y:S02]  /*d9a0*/  USHF.R.S32.HI UR4, URZ, 0x7, UR4 ;  /* 0x00000007ff047899 */ /* 0x000fe40008011404 */
[----:B------:R-:W-:Y:S02]  /*d9b0*/  USHF.R.S32.HI UR11, URZ, 0x7, UR12 ;  /* 0x00000007ff0b7899 */ /* 0x000fe4000801140c */
[----:B------:R-:W-:-:S02]  /*d9c0*/  ULEA.HI UR5, UR10, UR5, URZ, 0x7 ;  /* 0x000000050a057291 */ /* 0x000fc4000f8f38ff */
[----:B------:R-:W-:Y:S02]  /*d9d0*/  UIADD3 UR9, UPT, UPT, -UR4, URZ, URZ ;  /* 0x000000ff04097290 */ /* 0x000fe4000fffe1ff */
[----:B------:R-:W-:Y:S02]  /*d9e0*/  @UP0 UIMAD.WIDE UR16, UR13, 0x2000000, UR20 ;  /* 0x020000000d1008a5 */ /* 0x000fe4000f8e0214 */
[----:B------:R-:W-:Y:S02]  /*d9f0*/  ULEA.HI.SX32 UR5, UR5, 0x1, 0x19 ;  /* 0x0000000105057891 */ /* 0x000fe4000f8fcaff */
[----:B------:R-:W-:-:S05]  /*da00*/  UIADD3 UR4, UPT, UPT, -UR11, URZ, URZ ;  /* 0x000000ff0b047290 */ /* 0x000fca000fffe1ff */
[----:B------:R-:W-:Y:S02]  /*da10*/  @!UP1 UMOV UR5, UR9 ;  /* 0x0000000900059c82 */ /* 0x000fe40008000000 */
[----:B------:R-:W-:Y:S02]  /*da20*/  @UP0 UMOV UR4, UR17 ;  /* 0x0000001100040c82 */ /* 0x000fe40008000000 */
[----:B------:R-:W-:-:S04]  /*da30*/  UISETP.LT.AND UP0, UPT, UR5, UR4, UPT ;  /* 0x000000040500728c */ /* 0x000fc8000bf01270 */
[----:B------:R-:W-:-:S04]  /*da40*/  USEL UR4, UR5, UR4, UP0 ;  /* 0x0000000405047287 */ /* 0x000fc80008000000 */
[----:B------:R-:W-:-:S09]  /*da50*/  UISETP.GE.AND UP0, UPT, UR4, 0x2, UPT ;  /* 0x000000020400788c */ /* 0x000fd2000bf06270 */
[----:B-1----:R-:W-:Y:S05]  /*da60*/  BRA.U !UP0, `(.L_x_78) ;  /* 0x0000000508087547 */ /* 0x002fea000b800000 */
[----:B------:R-:W-:Y:S01]  /*da70*/  LEA R40, R36, UR7, 0x2 ;  /* 0x0000000724287c11 */ /* 0x000fe2000f8e10ff */
[----:B------:R-:W-:-:S12]  /*da80*/  UIADD3 UR5, UPT, UPT, -UR4, URZ, URZ ;  /* 0x000000ff04057290 */ /* 0x000fd8000fffe1ff */
.L_x_80:
[----:B-1----:R-:W-:-:S05]  /*da90*/  IMAD.U32 R5, RZ, RZ, UR6 ;  /* 0x00000006ff057e24 */ /* 0x002fca000f8e00ff */
[----:B------:R1:W-:Y:S06]  /*daa0*/  BAR.SYNC.DEFER_BLOCKING R5, 0x40 ;  /* 0x000100050000751d */ /* 0x0003ec0000010000 */
[----:B--2---:R-:W2:Y:S02]  /*dab0*/  LDS R41, [R40+0x1ac] ;  /* 0x0001ac0028297984 */ /* 0x004ea40000000800 */
[----:B--2---:R-:W-:-:S13]  /*dac0*/  FSETP.GEU.AND P0, PT, R41, 1, PT ;  /* 0x3f8000002900780b */ /* 0x004fda0003f0e000 */
[----:B------:R-:W-:-:S04]  /*dad0*/  VOTE.ANY R4, PT, !P0 ;  /* 0x0000000000047806 */ /* 0x000fc800040e0100 */
[----:B------:R-:W-:-:S13]  /*dae0*/  ISETP.NE.AND P0, PT, R4, RZ, PT ;  /* 0x000000ff0400720c */ /* 0x000fda0003f05270 */
[----:B-1----:R-:W-:Y:S05]  /*daf0*/  @!P0 BRA `(.L_x_79) ;  /* 0x0000000000d08947 */ /* 0x002fea0003800000 */
[----:B------:R-:W-:-:S13]  /*db00*/  R2UR UR4, R3 ;  /* 0x00000000030472ca */ /* 0x000fda00000e0000 */
[----:B------:R-:W1:Y:S02]  /*db10*/  LDTM.x16 R4, tmem[UR4+0x100] ;  /* 0x00010004000479ee */ /* 0x000e640008240000 */
[-C--:B-1----:R-:W-:Y:S02]  /*db20*/  FMUL2 R4, R4.F32x2.HI_LO, R41.reuse.F32 ;  /* 0x000000290404724a */ /* 0x082fe40001000000 */
[-C--:B------:R-:W-:Y:S02]  /*db30*/  FMUL2 R6, R6.F32x2.HI_LO, R41.reuse.F32 ;  /* 0x000000290606724a */ /* 0x080fe40001000000 */
[-C--:B------:R-:W-:Y:S02]  /*db40*/  FMUL2 R8, R8.F32x2.HI_LO, R41.reuse.F32 ;  /* 0x000000290808724a */ /* 0x080fe40001000000 */
[-C--:B------:R-:W-:Y:S02]  /*db50*/  FMUL2 R10, R10.F32x2.HI_LO, R41.reuse.F32 ;  /* 0x000000290a0a724a */ /* 0x080fe40001000000 */
[----:B------:R-:W-:-:S02]  /*db60*/  FMUL2 R12, R12.F32x2.HI_LO, R41.F32 ;  /* 0x000000290c0c724a */ /* 0x000fc40001000000 */
[-C--:B------:R-:W-:Y:S02]  /*db70*/  FMUL2 R14, R14.F32x2.HI_LO, R41.reuse.F32 ;  /* 0x000000290e0e724a */ /* 0x080fe40001000000 */
[-C--:B------:R-:W-:Y:S02]  /*db80*/  FMUL2 R16, R16.F32x2.HI_LO, R41.reuse.F32 ;  /* 0x000000291010724a */ /* 0x080fe40001000000 */
[----:B------:R-:W-:-:S04]  /*db90*/  FMUL2 R18, R18.F32x2.HI_LO, R41.F32 ;  /* 0x000000291212724a */ /* 0x000fc80001000000 */
[----:B------:R-:W-:Y:S01]  /*dba0*/  STTM.x16 tmem[UR4+0x100], R4 ;  /* 0x00010004000079ed */ /* 0x000fe20008240004 */
        /* <DEDUP_REMOVED lines=39> */
[----:B------:R1:W-:Y:S01]  /*de20*/  STTM.x16 tmem[UR4+0x140], R4 ;  /* 0x00014004000079ed */ /* 0x0003e20008240004 */
[----:B------:R-:W2:Y:S02]  /*de30*/  FENCE.VIEW.ASYNC.T ;  /* 0x00000000000073c6 */ /* 0x000ea40000000200 */
.L_x_79:
[----:B--2---:R2:W-:Y:S01]  /*de40*/  SYNCS.ARRIVE.TRANS64.RED.ART0 RZ, [UR8], R2 ;  /* 0x00000002ffff79a7 */ /* 0x0045e20008500408 */
[----:B------:R-:W-:-:S04]  /*de50*/  UIADD3 UR5, UPT, UPT, UR5, 0x1, URZ ;  /* 0x0000000105057890 */ /* 0x000fc8000fffe0ff */
[----:B------:R-:W-:Y:S01]  /*de60*/  UISETP.NE.AND UP0, UPT, UR5, -0x1, UPT ;  /* 0xffffffff0500788c */ /* 0x000fe2000bf05270 */
[----:B------:R2:W-:Y:S08]  /*de70*/  SYNCS.ARRIVE.TRANS64.ART0 RZ, [UR7+0x168], R2 ;  /* 0x00016802ffff79a7 */ /* 0x0005f00008500007 */
[----:B------:R-:W-:Y:S05]  /*de80*/  BRA.U UP0, `(.L_x_80) ;  /* 0xfffffffd00007547 */ /* 0x000fea000b83ffff */
.L_x_78:
[----:B-1----:R-:W-:Y:S01]  /*de90*/  IMAD.U32 R6, RZ, RZ, UR6 ;  /* 0x00000006ff067e24 */ /* 0x002fe2000f8e00ff */
[----:B------:R-:W-:Y:S01]  /*dea0*/  LEA R5, R36, UR7, 0x2 ;  /* 0x0000000724057c11 */ /* 0x000fe2000f8e10ff */
[----:B------:R-:W-:-:S03]  /*deb0*/  HFMA2 R4, -RZ, RZ, -0.0 , 0 ;  /* 0x80000000ff047431 */ /* 0x000fc600000001ff */
[----:B------:R1:W-:Y:S06]  /*dec0*/  BAR.SYNC.DEFER_BLOCKING R6, 0x40 ;  /* 0x000100060000751d */ /* 0x0003ec0000010000 */
[----:B------:R1:W3:Y:S04]  /*ded0*/  LDS R29, [R5+0x1ac] ;  /* 0x0001ac00051d7984 */ /* 0x0002e80000000800 */
[----:B------:R1:W4:Y:S01]  /*dee0*/  LDS R28, [R5+0x3ac] ;  /* 0x0003ac00051c7984 */ /* 0x0003220000000800 */
[----:B------:R1:W-:Y:S01]  /*def0*/  SYNCS.ARRIVE.TRANS64.ART0 RZ, [UR7+0x168], R2 ;  /* 0x00016802ffff79a7 */ /* 0x0003e20008500007 */
[----:B------:R-:W5:Y:S02]  /*df00*/  SYNCS.PHASECHK.TRANS64.TRYWAIT P0, [UR7+0x150], RZ ;  /* 0x000150ffff0075a7 */ /* 0x000f640008001107 */
[----:B-1-345:R-:W-:Y:S05]  /*df10*/  @!P0 BRA `(.L_x_81) ;  /* 0x0000001800308947 */ /* 0x03afea0003800000 */
.L_x_143:
[----:B------:R-:W3:Y:S01]  /*df20*/  SYNCS.PHASECHK.TRANS64.TRYWAIT P0, [UR7+0x178], R4 ;  /* 0x00017804ff0075a7 */ /* 0x000ee20008001107 */
[----:B------:R-:W-:Y:S02]  /*df30*/  SHF.R.U32.HI R6, RZ, 0x3, R39 ;  /* 0x00000003ff067819 */ /* 0x000fe40000011627 */
[----:B------:R-:W-:Y:S02]  /*df40*/  FSETP.NE.AND P1, PT, R29, RZ, PT ;  /* 0x000000ff1d00720b */ /* 0x000fe40003f25000 */
[----:B------:R-:W-:Y:S02]  /*df50*/  R2UR UR4, R3 ;  /* 0x00000000030472ca */ /* 0x000fe400000e0000 */
[----:B------:R-:W-:Y:S02]  /*df60*/  LOP3.LUT R31, R39, 0x10, R6, 0x78, !PT ;  /* 0x00000010271f7812 */ /* 0x000fe400078e7806 */
[----:B------:R-:W-:Y:S01]  /*df70*/  FSEL R30, R29, 1, P1 ;  /* 0x3f8000001d1e7808 */ /* 0x000fe20000800000 */
[----:B---3--:R-:W-:Y:S10]  /*df80*/  @!P0 BRA `(.L_x_82) ;  /* 0x0000001800288947 */ /* 0x008ff40003800000 */
.L_x_145:
[----:B---3--:R-:W3:Y:S01]  /*df90*/  LDTM.x16 R4, tmem[UR4+0x100] ;  /* 0x00010004000479ee */ /* 0x008ee20008240000 */
[----:B------:R-:W3:Y:S01]  /*dfa0*/  MUFU.RCP R30, R30 ;  /* 0x0000001e001e7308 */ /* 0x000ee20000001000 */
[----:B------:R-:W-:Y:S01]  /*dfb0*/  R2UR UR4, R3 ;  /* 0x00000000030472ca */ /* 0x000fe200000e0000 */
[----:B------:R-:W-:Y:S01]  /*dfc0*/  VIADD R32, R31, 0x10 ;  /* 0x000000101f207836 */ /* 0x000fe20000000000 */
[----:B------:R-:W-:Y:S01]  /*dfd0*/  LOP3.LUT P0, RZ, R37, 0x4, RZ, 0xc0, !PT ;  /* 0x0000000425ff7812 */ /* 0x000fe2000780c0ff */
[----:B------:R-:W4:Y:S01]  /*dfe0*/  LDCU UR5, c[0x0][0x614] ;  /* 0x0000c280ff0577ac */ /* 0x000f220008000800 */
[----:B------:R-:W5:Y:S01]  /*dff0*/  @P1 LDC R3, c[0x0][0x600] ;  /* 0x00018000ff031b82 */ /* 0x000f620000000800 */
[----:B------:R-:W-:Y:S01]  /*e000*/  BSSY.RECONVERGENT B0, `(.L_x_77) ;  /* 0x0000086000007945 */ /* 0x000fe20003800200 */
[----:B------:R-:W1:Y:S01]  /*e010*/  LDCU UR9, c[0x0][0x380] ;  /* 0x00007000ff0977ac */ /* 0x000e620008000800 */
[----:B------:R-:W5:Y:S01]  /*e020*/  @P1 MUFU.LG2 R29, R29 ;  /* 0x0000001d001d1308 */ /* 0x000f620000000c00 */
[----:B------:R-:W-:-:S07]  /*e030*/  USHF.L.U32 UR6, UR19, 0x7, URZ ;  /* 0x0000000713067899 */ /* 0x000fce00080006ff */
[----:B------:R-:W-:Y:S02]  /*e040*/  @P0 VIADD R32, R31, 0xfffffff0 ;  /* 0xfffffff01f200836 */ /* 0x000fe40000000000 */
[-C--:B---3--:R-:W-:Y:S02]  /*e050*/  FMUL2 R10, R10.F32x2.HI_LO, R30.reuse.F32 ;  /* 0x0000001e0a0a724a */ /* 0x088fe40001000000 */
[-C--:B------:R-:W-:Y:S02]  /*e060*/  FMUL2 R8, R8.F32x2.HI_LO, R30.reuse.F32 ;  /* 0x0000001e0808724a */ /* 0x080fe40001000000 */
[----:B------:R-:W-:Y:S01]  /*e070*/  FMUL2 R6, R6.F32x2.HI_LO, R30.F32 ;  /* 0x0000001e0606724a */ /* 0x000fe20001000000 */
[----:B------:R-:W-:Y:S01]  /*e080*/  F2FP.BF16.F32.PACK_AB R11, R11, R10 ;  /* 0x0000000a0b0b723e */ /* 0x000fe200000010ff */
        /* <DEDUP_REMOVED lines=10> */
[----:B------:R3:W-:Y:S01]  /*e130*/  STS.128 [R31], R8 ;  /* 0x000000081f007388 */ /* 0x0007e20000000c00 */
[----:B------:R-:W-:Y:S01]  /*e140*/  F2FP.BF16.F32.PACK_AB R21, R15, R14 ;  /* 0x0000000e0f15723e */ /* 0x000fe200000010ff */
[----:B-----5:R-:W-:Y:S01]  /*e150*/  @P1 FFMA R3, R28, R3, R29 ;  /* 0x000000031c031223 */ /* 0x020fe2000000001d */
[----:B------:R-:W-:-:S05]  /*e160*/  F2FP.BF16.F32.PACK_AB R20, R13, R12 ;  /* 0x0000000c0d14723e */ /* 0x000fca00000010ff */
[----:B------:R5:W-:Y:S01]  /*e170*/  STS.128 [R32], R20 ;  /* 0x0000001420007388 */ /* 0x000be20000000c00 */
[----:B---3--:R-:W3:Y:S02]  /*e180*/  LDTM.x16 R4, tmem[UR4+0x110] ;  /* 0x00011004000479ee */ /* 0x008ee40008240000 */
        /* <DEDUP_REMOVED lines=11> */
[----:B-----5:R-:W-:Y:S01]  /*e240*/  F2FP.BF16.F32.PACK_AB R23, R19, R18 ;  /* 0x000000121317723e */ /* 0x020fe200000010ff */
[----:B------:R-:W-:Y:S01]  /*e250*/  FMUL2 R12, R12.F32x2.HI_LO, R30.F32 ;  /* 0x0000001e0c0c724a */ /* 0x000fe20001000000 */
[----:B------:R-:W-:Y:S01]  /*e260*/  F2FP.BF16.F32.PACK_AB R22, R17, R16 ;  /* 0x000000101116723e */ /* 0x000fe200000010ff */
[----:B------:R3:W-:Y:S01]  /*e270*/  STS.128 [R31+0x1000], R8 ;  /* 0x001000081f007388 */ /* 0x0007e20000000c00 */
[----:B------:R-:W-:-:S02]  /*e280*/  F2FP.BF16.F32.PACK_AB R21, R15, R14 ;  /* 0x0000000e0f15723e */ /* 0x000fc400000010ff */
[----:B------:R-:W-:-:S05]  /*e290*/  F2FP.BF16.F32.PACK_AB R20, R13, R12 ;  /* 0x0000000c0d14723e */ /* 0x000fca00000010ff */
[----:B------:R-:W-:Y:S01]  /*e2a0*/  STS.128 [R32+0x1000], R20 ;  /* 0x0010001420007388 */ /* 0x000fe20000000c00 */
        /* <DEDUP_REMOVED lines=15> */
[----:B------:R3:W-:Y:S01]  /*e3a0*/  STS.128 [R31+0x2000], R8 ;  /* 0x002000081f007388 */ /* 0x0007e20000000c00 */
[----:B------:R-:W-:-:S02]  /*e3b0*/  F2FP.BF16.F32.PACK_AB R25, R15, R14 ;  /* 0x0000000e0f19723e */ /* 0x000fc400000010ff */
[----:B------:R-:W-:-:S05]  /*e3c0*/  F2FP.BF16.F32.PACK_AB R24, R13, R12 ;  /* 0x0000000c0d18723e */ /* 0x000fca00000010ff */
[----:B------:R5:W-:Y:S01]  /*e3d0*/  STS.128 [R32+0x2000], R24 ;  /* 0x0020001820007388 */ /* 0x000be20000000c00 */
        /* <DEDUP_REMOVED lines=13> */
[----:B------:R-:W-:Y:S01]  /*e4b0*/  FMUL2 R12, R12.F32x2.HI_LO, R30.F32 ;  /* 0x0000001e0c0c724a */ /* 0x000fe20001000000 */
[----:B------:R-:W-:-:S02]  /*e4c0*/  F2FP.BF16.F32.PACK_AB R25, R7, R6 ;  /* 0x000000060719723e */ /* 0x000fc400000010ff */
[----:B------:R-:W-:Y:S02]  /*e4d0*/  F2FP.BF16.F32.PACK_AB R24, R5, R4 ;  /* 0x000000040518723e */ /* 0x000fe400000010ff */
[----:B------:R-:W-:Y:S02]  /*e4e0*/  F2FP.BF16.F32.PACK_AB R20, R13, R12 ;  /* 0x0000000c0d14723e */ /* 0x000fe400000010ff */
[----:B------:R-:W3:Y:S01]  /*e4f0*/  LDTM.x16 R4, tmem[UR4+0x140] ;  /* 0x00014004000479ee */ /* 0x000ee20008240000 */
[----:B------:R-:W-:Y:S01]  /*e500*/  ULOP3.LUT UR4, URZ, UR18, URZ, 0x33, !UPT ;  /* 0x00000012ff047292 */ /* 0x000fe2000f8e33ff */
[----:B------:R-:W-:Y:S03]  /*e510*/  STS.128 [R31+0x3000], R24 ;  /* 0x003000181f007388 */ /* 0x000fe60000000c00 */
[----:B----4-:R-:W-:Y:S01]  /*e520*/  UIADD3 UR5, UPT, UPT, UR4, UR5, URZ ;  /* 0x0000000504057290 */ /* 0x010fe2000fffe0ff */
[----:B------:R-:W-:Y:S01]  /*e530*/  STS.128 [R32+0x3000], R20 ;  /* 0x0030001420007388 */ /* 0x000fe20000000c00 */
[----:B------:R-:W-:-:S04]  /*e540*/  ULOP3.LUT UR4, UR6, 0x80, URZ, 0xc0, !UPT ;  /* 0x0000008006047892 */ /* 0x000fc8000f8ec0ff */
[----:B------:R-:W-:-:S04]  /*e550*/  ULEA UR5, UR5, UR4, 0x8 ;  /* 0x0000000405057291 */ /* 0x000fc8000f8e40ff */
[----:B-1----:R-:W-:-:S06]  /*e560*/  UIADD3 UR4, UPT, UPT, -UR5, UR9, URZ ;  /* 0x0000000905047290 */ /* 0x002fcc000fffe1ff */
[----:B------:R-:W-:Y:S01]  /*e570*/  ISETP.LT.AND P0, PT, R36, UR4, PT ;  /* 0x0000000424007c0c */ /* 0x000fe2000bf01270 */
        /* <DEDUP_REMOVED lines=18> */
[----:B------:R4:W-:Y:S06]  /*e6a0*/  MEMBAR.ALL.CTA ;  /* 0x0000000000007992 */ /* 0x0009ec0000008000 */
[----:B----4-:R-:W4:Y:S01]  /*e6b0*/  FENCE.VIEW.ASYNC.S ;  /* 0x00000000000073c6 */ /* 0x010f220000000000 */
[----:B-1----:R-:W-:Y:S01]  /*e6c0*/  MOV R8, 0xff800000 ;  /* 0xff80000000087802 */ /* 0x002fe20000000f00 */
[----:B------:R-:W-:Y:S01]  /*e6d0*/  @P1 FMUL R8, R3, 0.69314718246459960938 ;  /* 0x3f31721803081820 */ /* 0x000fe20000400000 */
[----:B----4-:R1:W-:Y:S01]  /*e6e0*/  SYNCS.ARRIVE.TRANS64.RED.ART0 RZ, [UR8], R2 ;  /* 0x00000002ffff79a7 */ /* 0x0103e20008500408 */
[----:B---3--:R-:W-:Y:S01]  /*e6f0*/  HFMA2 R6, -RZ, RZ, 0, 0 ;  /* 0x00000000ff067431 */ /* 0x008fe200000001ff */
[----:B------:R1:W-:Y:S01]  /*e700*/  SYNCS.ARRIVE.TRANS64.ART0 RZ, [UR7+0x170], R2 ;  /* 0x00017002ffff79a7 */ /* 0x0003e20008500007 */
[----:B------:R-:W-:Y:S05]  /*e710*/  @!P0 BRA `(.L_x_83) ;  /* 0x0000000000508947 */ /* 0x000fea0003800000 */
[----:B------:R-:W3:Y:S01]  /*e720*/  LDC.64 R4, c[0x0][0x3c8] ;  /* 0x0000f200ff047b82 */ /* 0x000ee20000000a00 */
[----:B------:R-:W-:Y:S01]  /*e730*/  USHF.R.S32.HI UR4, URZ, 0x1f, UR15 ;  /* 0x0000001fff047899 */ /* 0x000fe2000801140f */
[----:B------:R-:W-:Y:S01]  /*e740*/  MOV R37, RZ ;  /* 0x000000ff00257202 */ /* 0x000fe20000000f00 */
[----:B------:R-:W4:Y:S01]  /*e750*/  LDCU.64 UR8, c[0x0][0x3b0] ;  /* 0x00007600ff0877ac */ /* 0x000f220008000a00 */
[----:B------:R-:W5:Y:S04]  /*e760*/  LDCU.64 UR10, c[0x0][0x358] ;  /* 0x00006b00ff0a77ac */ /* 0x000f680008000a00 */
[----:B-12---:R-:W1:Y:S01]  /*e770*/  LDC.64 R2, c[0x0][0x3d0] ;  /* 0x0000f400ff027b82 */ /* 0x006e620000000a00 */
[C---:B---3--:R-:W-:Y:S01]  /*e780*/  IMAD R10, R4.reuse, UR4, RZ ;  /* 0x00000004040a7c24 */ /* 0x048fe2000f8e02ff */
[----:B------:R-:W-:Y:S01]  /*e790*/  USHF.R.S32.HI UR4, URZ, 0x1f, UR14 ;  /* 0x0000001fff047899 */ /* 0x000fe2000801140e */
[----:B------:R-:W-:-:S04]  /*e7a0*/  IMAD.WIDE.U32 R36, R4, UR15, R36 ;  /* 0x0000000f04247c25 */ /* 0x000fc8000f8e0024 */
[----:B------:R-:W-:Y:S02]  /*e7b0*/  IMAD R5, R5, UR15, R10 ;  /* 0x0000000f05057c24 */ /* 0x000fe4000f8e020a */
[C---:B-1----:R-:W-:Y:S01]  /*e7c0*/  IMAD R4, R2.reuse, UR4, RZ ;  /* 0x0000000402047c24 */ /* 0x042fe2000f8e02ff */
[----:B------:R-:W-:Y:S02]  /*e7d0*/  USHF.R.S32.HI UR4, URZ, 0x1f, UR5 ;  /* 0x0000001fff047899 */ /* 0x000fe40008011405 */
[----:B------:R-:W-:Y:S01]  /*e7e0*/  IADD3 R37, PT, PT, R37, R5, RZ ;  /* 0x0000000525257210 */ /* 0x000fe20007ffe0ff */
[----:B------:R-:W-:Y:S02]  /*e7f0*/  IMAD R3, R3, UR14, R4 ;  /* 0x0000000e03037c24 */ /* 0x000fe4000f8e0204 */
[----:B------:R-:W-:-:S03]  /*e800*/  IMAD.WIDE.U32 R36, R2, UR14, R36 ;  /* 0x0000000e02247c25 */ /* 0x000fc6000f8e0024 */
[----:B------:R-:W-:-:S04]  /*e810*/  IADD3 R2, P0, PT, R36, UR5, RZ ;  /* 0x0000000524027c10 */ /* 0x000fc8000ff1e0ff */
[----:B------:R-:W-:Y:S02]  /*e820*/  IADD3.X R3, PT, PT, R37, UR4, R3, P0, !PT ;  /* 0x0000000425037c10 */ /* 0x000fe400087fe403 */
[----:B----4-:R-:W-:-:S04]  /*e830*/  LEA R4, P0, R2, UR8, 0x2 ;  /* 0x0000000802047c11 */ /* 0x010fc8000f8010ff */
[----:B------:R-:W-:-:S05]  /*e840*/  LEA.HI.X R5, R2, UR9, R3, 0x2, P0 ;  /* 0x0000000902057c11 */ /* 0x000fca00080f1403 */
[----:B-----5:R3:W-:Y:S04]  /*e850*/  STG.E desc[UR10][R4.64], R8 ;  /* 0x0000000804007986 */ /* 0x0207e8000c10190a */
.L_x_83:
[----:B------:R-:W-:Y:S05]  /*e860*/  BSYNC.RECONVERGENT B0 ;  /* 0x0000000000007941 */ /* 0x000fea0003800200 */
.L_x_77:
[----:B------:R-:W-:-:S04]  /*e870*/  SHF.L.U32 R6, R6, 0x1f, RZ ;  /* 0x0000001f06067819 */ /* 0x000fc800000006ff */
[----:B------:R-:W4:Y:S02]  /*e880*/  SYNCS.PHASECHK.TRANS64.TRYWAIT P0, [UR7+0x178], R6 ;  /* 0x00017806ff0075a7 */ /* 0x000f240008001107 */
[----:B----4-:R-:W-:Y:S05]  /*e890*/  @!P0 BRA `(.L_x_84) ;  /* 0x0000001000008947 */ /* 0x010fea0003800000 */
.L_x_147:
[----:B------:R-:W-:Y:S06]  /*e8a0*/  BAR.ARV 0x2, 0x120 ;  /* 0x0084800000007b1d */ /* 0x000fec0000002000 */
[----:B------:R-:W-:Y:S05]  /*e8b0*/  BRA `(.L_x_85) ;  /* 0x0000000000347947 */ /* 0x000fea0003800000 */
.L_x_76:
[----:B------:R-:W-:Y:S05]  /*e8c0*/  BRA.U UP0, `(.L_x_86) ;  /* 0x00000001002c7547 */ /* 0x000fea000b800000 */
[----:B-1----:R-:W1:Y:S01]  /*e8d0*/  S2UR UR4, SR_CgaCtaId ;  /* 0x00000000000479c3 */ /* 0x002e620000008800 */
        /* <DEDUP_REMOVED lines=8> */
[----:B-1----:R1:W4:Y:S01]  /*e960*/  SYNCS.EXCH.64 URZ, [UR6+0x1a0], UR4 ;  /* 0x0001a00406ff75b2 */ /* 0x0023220008000100 */
[----:B------:R-:W-:Y:S01]  /*e970*/  NOP ;  /* 0x0000000000007918 */ /* 0x000fe20000000000 */
.L_x_86:
[----:B------:R-:W-:Y:S01]  /*e980*/  NOP ;  /* 0x0000000000007918 */ /* 0x000fe20000000000 */
.L_x_85:
[----:B-1----:R-:W-:-:S13]  /*e990*/  R2UR UR4, R0 ;  /* 0x00000000000472ca */ /* 0x002fda00000e0000 */
[----:B------:R-:W-:-:S09]  /*e9a0*/  UISETP.NE.AND UP0, UPT, UR4, 0xc, UPT ;  /* 0x0000000c0400788c */ /* 0x000fd2000bf05270 */
[----:B------:R-:W-:Y:S05]  /*e9b0*/  BRA.U UP0, `(.L_x_87) ;  /* 0x00000001002c7547 */ /* 0x000fea000b800000 */
        /* <DEDUP_REMOVED lines=11> */
.L_x_87:
[----:B------:R-:W-:Y:S01]  /*ea70*/  NOP ;  /* 0x0000000000007918 */ /* 0x000fe20000000000 */
[----:B-1--4-:R-:W-:Y:S05]  /*ea80*/  EXIT ;  /* 0x000000000000794d */ /* 0x012fea0003800000 */
.L_x_12:
[----:B------:R-:W-:Y:S01]  /*ea90*/  HFMA2 R12, -RZ, RZ, -0.0 , 0 ;  /* 0x80000000ff0c7431 */ /* 0x000fe200000001ff */
[----:B------:R-:W-:Y:S02]  /*eaa0*/  MOV R4, UR7 ;  /* 0x0000000700047c02 */ /* 0x000fe40008000f00 */
[----:B------:R-:W-:-:S07]  /*eab0*/  MOV R13, 0x80000000 ;  /* 0x80000000000d7802 */ /* 0x000fce0000000f00 */
.L_x_88:
[----:B-1----:R1:W2:Y:S02]  /*eac0*/  SYNCS.PHASECHK.TRANS64.TRYWAIT P0, [R4+URZ+0xa0], R13 ;  /* 0x0000a00d040075a7 */ /* 0x0022a400080011ff */
[----:B--2---:R-:W-:Y:S05]  /*ead0*/  @!P0 NANOSLEEP.SYNCS 0x989680 ;  /* 0x009896800000895d */ /* 0x004fea0003900000 */
[----:B------:R-:W2:Y:S02]  /*eae0*/  @!P0 SYNCS.PHASECHK.TRANS64 P0, [R4+URZ+0xa0], R13 ;  /* 0x0000a00d040085a7 */ /* 0x000ea400080010ff */
[----:B--2---:R-:W-:Y:S05]  /*eaf0*/  @!P0 BRA `(.L_x_88) ;  /* 0xfffffffc00f08947 */ /* 0x004fea000383ffff */
[----:B------:R-:W-:Y:S05]  /*eb00*/  BRA `(.L_x_89) ;  /* 0xffffff2800647947 */ /* 0x000fea000383ffff */
.L_x_14:
[----:B------:R-:W-:Y:S01]  /*eb10*/  HFMA2 R12, -RZ, RZ, -0.0 , 0 ;  /* 0x80000000ff0c7431 */ /* 0x000fe200000001ff */
[----:B--2---:R-:W-:Y:S02]  /*eb20*/  MOV R4, UR7 ;  /* 0x0000000700047c02 */ /* 0x004fe40008000f00 */
[----:B------:R-:W-:-:S07]  /*eb30*/  MOV R13, 0x80000000 ;  /* 0x80000000000d7802 */ /* 0x000fce0000000f00 */
.L_x_90:
[----:B-1----:R1:W2:Y:S02]  /*eb40*/  SYNCS.PHASECHK.TRANS64.TRYWAIT P0, [R4+URZ+0x8], R13 ;  /* 0x0000080d040075a7 */ /* 0x0022a400080011ff */
[----:B--2---:R-:W-:Y:S05]  /*eb50*/  @!P0 NANOSLEEP.SYNCS 0x989680 ;  /* 0x009896800000895d */ /* 0x004fea0003900000 */
[----:B------:R-:W2:Y:S02]  /*eb60*/  @!P0 SYNCS.PHASECHK.TRANS64 P0, [R4+URZ+0x8], R13 ;  /* 0x0000080d040085a7 */ /* 0x000ea400080010ff */
[----:B--2---:R-:W-:Y:S05]  /*eb70*/  @!P0 BRA `(.L_x_90) ;  /* 0xfffffffc00f08947 */ /* 0x004fea000383ffff */
[----:B------:R-:W-:Y:S05]  /*eb80*/  BRA `(.L_x_91) ;  /* 0xffffff2c00507947 */ /* 0x000fea000383ffff */
.L_x_16:
[----:B------:R-:W-:Y:S01]  /*eb90*/  HFMA2 R12, -RZ, RZ, -0.0 , 0 ;  /* 0x80000000ff0c7431 */ /* 0x000fe200000001ff */
[----:B------:R-:W-:Y:S02]  /*eba0*/  MOV R4, UR7 ;  /* 0x0000000700047c02 */ /* 0x000fe40008000f00 */
[----:B------:R-:W-:-:S07]  /*ebb0*/  MOV R13, 0x80000000 ;  /* 0x80000000000d7802 */ /* 0x000fce0000000f00 */
.L_x_92:
[----:B-1----:R1:W2:Y:S02]  /*ebc0*/  SYNCS.PHASECHK.TRANS64.TRYWAIT P0, [R4+URZ+0xa8], R13 ;  /* 0x0000a80d040075a7 */ /* 0x0022a400080011ff */
[----:B--2---:R-:W-:Y:S05]  /*ebd0*/  @!P0 NANOSLEEP.SYNCS 0x989680 ;  /* 0x009896800000895d */ /* 0x004fea0003900000 */
[----:B------:R-:W2:Y:S02]  /*ebe0*/  @!P0 SYNCS.PHASECHK.TRANS64 P0, [R4+URZ+0xa8], R13 ;  /* 0x0000a80d040085a7 */ /* 0x000ea400080010ff */
[----:B--2---:R-:W-:Y:S05]  /*ebf0*/  @!P0 BRA `(.L_x_92) ;  /* 0xfffffffc00f08947 */ /* 0x004fea000383ffff */
[----:B------:R-:W-:Y:S05]  /*ec00*/  BRA `(.L_x_93) ;  /* 0xffffff3000387947 */ /* 0x000fea000383ffff */
.L_x_18:
[----:B------:R-:W-:Y:S02]  /*ec10*/  MOV R12, UR8 ;  /* 0x00000008000c7c02 */ /* 0x000fe40008000f00 */
[----:B------:R-:W-:Y:S02]  /*ec20*/  MOV R13, UR8 ;  /* 0x00000008000d7c02 */ /* 0x000fe40008000f00 */
[----:B------:R-:W-:-:S07]  /*ec30*/  MOV R11, UR5 ;  /* 0x00000005000b7c02 */ /* 0x000fce0008000f00 */
.L_x_94:
[----:B-1----:R1:W2:Y:S02]  /*ec40*/  SYNCS.PHASECHK.TRANS64.TRYWAIT P0, [R11+URZ+0xa0], R13 ;  /* 0x0000a00d0b0075a7 */ /* 0x0022a400080011ff */
[----:B--2---:R-:W-:Y:S05]  /*ec50*/  @!P0 NANOSLEEP.SYNCS 0x989680 ;  /* 0x009896800000895d */ /* 0x004fea0003900000 */
[----:B------:R-:W2:Y:S02]  /*ec60*/  @!P0 SYNCS.PHASECHK.TRANS64 P0, [R11+URZ+0xa0], R13 ;  /* 0x0000a00d0b0085a7 */ /* 0x000ea400080010ff */
[----:B--2---:R-:W-:Y:S05]  /*ec70*/  @!P0 BRA `(.L_x_94) ;  /* 0xfffffffc00f08947 */ /* 0x004fea000383ffff */
[----:B------:R-:W-:Y:S05]  /*ec80*/  BRA `(.L_x_95) ;  /* 0xffffff3400d47947 */ /* 0x000fea000383ffff */
.L_x_20:
[----:B------:R-:W-:Y:S02]  /*ec90*/  MOV R12, UR5 ;  /* 0x00000005000c7c02 */ /* 0x000fe40008000f00 */
[----:B------:R-:W-:Y:S02]  /*eca0*/  MOV R13, UR5 ;  /* 0x00000005000d7c02 */ /* 0x000fe40008000f00 */
[----:B------:R-:W-:-:S07]  /*ecb0*/  MOV R5, UR6 ;  /* 0x0000000600057c02 */ /* 0x000fce0008000f00 */
.L_x_96:
[----:B-1----:R1:W2:Y:S02]  /*ecc0*/  SYNCS.PHASECHK.TRANS64.TRYWAIT P0, [R5+URZ+0xa0], R13 ;  /* 0x0000a00d050075a7 */ /* 0x0022a400080011ff */
[----:B--2---:R-:W-:Y:S05]  /*ecd0*/  @!P0 NANOSLEEP.SYNCS 0x989680 ;  /* 0x009896800000895d */ /* 0x004fea0003900000 */
[----:B------:R-:W2:Y:S02]  /*ece0*/  @!P0 SYNCS.PHASECHK.TRANS64 P0, [R5+URZ+0xa0], R13 ;  /* 0x0000a00d050085a7 */ /* 0x000ea400080010ff */
[----:B--2---:R-:W-:Y:S05]  /*ecf0*/  @!P0 BRA `(.L_x_96) ;  /* 0xfffffffc00f08947 */ /* 0x004fea000383ffff */
[----:B------:R-:W-:Y:S05]  /*ed00*/  BRA `(.L_x_97) ;  /* 0xffffff3800547947 */ /* 0x000fea000383ffff */
.L_x_23:
[----:B------:R-:W-:Y:S01]  /*ed10*/  MOV R5, UR5 ;  /* 0x0000000500057c02 */ /* 0x000fe20008000f00 */
[----:B------:R-:W-:-:S06]  /*ed20*/  UMOV UR7, UR6 ;  /* 0x0000000600077c82 */ /* 0x000fcc0008000000 */
.L_x_98:
[----:B------:R-:W-:Y:S02]  /*ed30*/  MOV R8, UR6 ;  /* 0x0000000600087c02 */ /* 0x000fe40008000f00 */
[----:B-1----:R-:W-:-:S04]  /*ed40*/  MOV R9, UR7 ;  /* 0x0000000700097c02 */ /* 0x002fc80008000f00 */
[----:B------:R1:W2:Y:S03]  /*ed50*/  SYNCS.PHASECHK.TRANS64.TRYWAIT P0, [R5+URZ+0xa0], R9 ;  /* 0x0000a009050075a7 */ /* 0x0002a600080011ff */
[----:B--2---:R-:W-:Y:S05]  /*ed60*/  @!P0 NANOSLEEP.SYNCS 0x989680 ;  /* 0x009896800000895d */ /* 0x004fea0003900000 */
[----:B------:R-:W2:Y:S02]  /*ed70*/  @!P0 SYNCS.PHASECHK.TRANS64 P0, [R5+URZ+0xa0], R9 ;  /* 0x0000a009050085a7 */ /* 0x000ea400080010ff */
[----:B--2---:R-:W-:Y:S05]  /*ed80*/  @!P0 BRA `(.L_x_98) ;  /* 0xfffffffc00e88947 */ /* 0x004fea000383ffff */
[----:B------:R-:W-:Y:S05]  /*ed90*/  BRA `(.L_x_99) ;  /* 0xffffff4000387947 */ /* 0x000fea000383ffff */
.L_x_25:
[----:B------:R-:W-:Y:S02]  /*eda0*/  MOV R4, UR4 ;  /* 0x0000000400047c02 */ /* 0x000fe40008000f00 */
[----:B-1----:R-:W-:-:S07]  /*edb0*/  MOV R9, R8 ;  /* 0x0000000800097202 */ /* 0x002fce0000000f00 */
.L_x_100:
[----:B-1----:R1:W2:Y:S02]  /*edc0*/  SYNCS.PHASECHK.TRANS64.TRYWAIT P0, [R4+URZ+0x8], R9 ;  /* 0x00000809040075a7 */ /* 0x0022a400080011ff */
[----:B--2---:R-:W-:Y:S05]  /*edd0*/  @!P0 NANOSLEEP.SYNCS 0x989680 ;  /* 0x009896800000895d */ /* 0x004fea0003900000 */
[----:B------:R-:W2:Y:S02]  /*ede0*/  @!P0 SYNCS.PHASECHK.TRANS64 P0, [R4+URZ+0x8], R9 ;  /* 0x00000809040085a7 */ /* 0x000ea400080010ff */
[----:B--2---:R-:W-:Y:S05]  /*edf0*/  @!P0 BRA `(.L_x_100) ;  /* 0xfffffffc00f08947 */ /* 0x004fea000383ffff */
[----:B------:R-:W-:Y:S05]  /*ee00*/  BRA `(.L_x_101) ;  /* 0xffffff40003c7947 */ /* 0x000fea000383ffff */
.L_x_27:
[----:B------:R-:W-:Y:S02]  /*ee10*/  MOV R4, UR4 ;  /* 0x0000000400047c02 */ /* 0x000fe40008000f00 */
[----:B-1----:R-:W-:-:S07]  /*ee20*/  MOV R9, R8 ;  /* 0x0000000800097202 */ /* 0x002fce0000000f00 */
.L_x_102:
[----:B-1----:R1:W2:Y:S02]  /*ee30*/  SYNCS.PHASECHK.TRANS64.TRYWAIT P0, [R4+URZ+0x8], R9 ;  /* 0x00000809040075a7 */ /* 0x0022a400080011ff */
[----:B--2---:R-:W-:Y:S05]  /*ee40*/  @!P0 NANOSLEEP.SYNCS 0x989680 ;  /* 0x009896800000895d */ /* 0x004fea0003900000 */
[----:B------:R-:W2:Y:S02]  /*ee50*/  @!P0 SYNCS.PHASECHK.TRANS64 P0, [R4+URZ+0x8], R9 ;  /* 0x00000809040085a7 */ /* 0x000ea400080010ff */
[----:B--2---:R-:W-:Y:S05]  /*ee60*/  @!P0 BRA `(.L_x_102) ;  /* 0xfffffffc00f08947 */ /* 0x004fea000383ffff */
[----:B------:R-:W-:Y:S05]  /*ee70*/  BRA `(.L_x_26) ;  /* 0xffffff4000407947 */ /* 0x000fea000383ffff */
.L_x_34:
[----:B------:R-:W-:-:S07]  /*ee80*/  MOV R5, R4 ;  /* 0x0000000400057202 */ /* 0x000fce0000000f00 */
.L_x_103:
[----:B-1----:R1:W2:Y:S02]  /*ee90*/  SYNCS.PHASECHK.TRANS64.TRYWAIT P0, [R8+URZ], R5 ;  /* 0x00000005080075a7 */ /* 0x0022a400080011ff */
[----:B--2---:R-:W-:Y:S05]  /*eea0*/  @!P0 NANOSLEEP.SYNCS 0x989680 ;  /* 0x009896800000895d */ /* 0x004fea0003900000 */
[----:B------:R-:W2:Y:S02]  /*eeb0*/  @!P0 SYNCS.PHASECHK.TRANS64 P0, [R8+URZ], R5 ;  /* 0x00000005080085a7 */ /* 0x000ea400080010ff */
[----:B--2---:R-:W-:Y:S05]  /*eec0*/  @!P0 BRA `(.L_x_103) ;  /* 0xfffffffc00f08947 */ /* 0x004fea000383ffff */
[----:B------:R-:W-:Y:S05]  /*eed0*/  BRA `(.L_x_33) ;  /* 0xffffff4400107947 */ /* 0x000fea000383ffff */
.L_x_37:
[----:B------:R-:W-:-:S07]  /*eee0*/  MOV R9, R8 ;  /* 0x0000000800097202 */ /* 0x000fce0000000f00 */
.L_x_104:
[----:B-1----:R1:W2:Y:S02]  /*eef0*/  SYNCS.PHASECHK.TRANS64.TRYWAIT P0, [R5+URZ], R9 ;  /* 0x00000009050075a7 */ /* 0x0022a400080011ff */
[----:B--2---:R-:W-:Y:S05]  /*ef00*/  @!P0 NANOSLEEP.SYNCS 0x989680 ;  /* 0x009896800000895d */ /* 0x004fea0003900000 */
[----:B------:R-:W2:Y:S02]  /*ef10*/  @!P0 SYNCS.PHASECHK.TRANS64 P0, [R5+URZ], R9 ;  /* 0x00000009050085a7 */ /* 0x000ea400080010ff */
[----:B--2---:R-:W-:Y:S05]  /*ef20*/  @!P0 BRA `(.L_x_104) ;  /* 0xfffffffc00f08947 */ /* 0x004fea000383ffff */
[----:B------:R-:W-:Y:S05]  /*ef30*/  BRA `(.L_x_36) ;  /* 0xffffff44008c7947 */ /* 0x000fea000383ffff */
.L_x_39:
[----:B------:R-:W-:-:S07]  /*ef40*/  MOV R4, UR4 ;  /* 0x0000000400047c02 */ /* 0x000fce0008000f00 */
.L_x_105:
[----:B-1----:R1:W2:Y:S02]  /*ef50*/  SYNCS.PHASECHK.TRANS64.TRYWAIT P0, [R4+URZ], RZ ;  /* 0x000000ff040075a7 */ /* 0x0022a400080011ff */
[----:B--2---:R-:W-:Y:S05]  /*ef60*/  @!P0 NANOSLEEP.SYNCS 0x989680 ;  /* 0x009896800000895d */ /* 0x004fea0003900000 */
[----:B------:R-:W2:Y:S02]  /*ef70*/  @!P0 SYNCS.PHASECHK.TRANS64 P0, [R4+URZ], RZ ;  /* 0x000000ff040085a7 */ /* 0x000ea400080010ff */
[----:B--2---:R-:W-:Y:S05]  /*ef80*/  @!P0 BRA `(.L_x_105) ;  /* 0xfffffffc00f08947 */ /* 0x004fea000383ffff */
[----:B------:R-:W-:Y:S05]  /*ef90*/  BRA `(.L_x_106) ;  /* 0xffffff4c00247947 */ /* 0x000fea000383ffff */
.L_x_40:
[----:B------:R-:W-:-:S07]  /*efa0*/  MOV R4, UR4 ;  /* 0x0000000400047c02 */ /* 0x000fce0008000f00 */
.L_x_107:
[----:B-1----:R1:W2:Y:S02]  /*efb0*/  SYNCS.PHASECHK.TRANS64.TRYWAIT P0, [R4+URZ+0x10], RZ ;  /* 0x000010ff040075a7 */ /* 0x0022a400080011ff */
[----:B--2---:R-:W-:Y:S05]  /*efc0*/  @!P0 NANOSLEEP.SYNCS 0x989680 ;  /* 0x009896800000895d */ /* 0x004fea0003900000 */
[----:B------:R-:W2:Y:S02]  /*efd0*/  @!P0 SYNCS.PHASECHK.TRANS64 P0, [R4+URZ+0x10], RZ ;  /* 0x000010ff040085a7 */ /* 0x000ea400080010ff */
[----:B--2---:R-:W-:Y:S05]  /*efe0*/  @!P0 BRA `(.L_x_107) ;  /* 0xfffffffc00f08947 */ /* 0x004fea000383ffff */
[----:B------:R-:W-:Y:S05]  /*eff0*/  BRA `(.L_x_108) ;  /* 0xffffff4c00c07947 */ /* 0x000fea000383ffff */
.L_x_42:
[----:B------:R-:W-:Y:S02]  /*f000*/  MOV R10, UR21 ;  /* 0x00000015000a7c02 */ /* 0x000fe40008000f00 */
[----:B------:R-:W-:Y:S07]  /*f010*/  MOV R12, R13 ;  /* 0x0000000d000c7202 */ /* 0x000fee0000000f00 */
.L_x_109:
[----:B-1----:R1:W2:Y:S02]  /*f020*/  SYNCS.PHASECHK.TRANS64.TRYWAIT P0, [R10+URZ+0x10], R13 ;  /* 0x0000100d0a0075a7 */ /* 0x0022a400080011ff */
[----:B--2---:R-:W-:Y:S05]  /*f030*/  @!P0 NANOSLEEP.SYNCS 0x989680 ;  /* 0x009896800000895d */ /* 0x004fea0003900000 */
[----:B------:R-:W2:Y:S02]  /*f040*/  @!P0 SYNCS.PHASECHK.TRANS64 P0, [R10+URZ+0x10], R13 ;  /* 0x0000100d0a0085a7 */ /* 0x000ea400080010ff */
[----:B--2---:R-:W-:Y:S05]  /*f050*/  @!P0 BRA `(.L_x_109) ;  /* 0xfffffffc00f08947 */ /* 0x004fea000383ffff */
[----:B------:R-:W-:Y:S05]  /*f060*/  BRA `(.L_x_110) ;  /* 0xffffff5000807947 */ /* 0x000fea000383ffff */
.L_x_43:
[----:B------:R-:W-:Y:S02]  /*f070*/  MOV R12, UR20 ;  /* 0x00000014000c7c02 */ /* 0x000fe40008000f00 */
[----:B------:R-:W-:Y:S02]  /*f080*/  MOV R13, UR20 ;  /* 0x00000014000d7c02 */ /* 0x000fe40008000f00 */
[----:B------:R-:W-:Y:S07]  /*f090*/  MOV R10, UR4 ;  /* 0x00000004000a7c02 */ /* 0x000fee0008000f00 */
.L_x_111:
[----:B-1----:R1:W2:Y:S02]  /*f0a0*/  SYNCS.PHASECHK.TRANS64.TRYWAIT P0, [R10+URZ+0x138], R13 ;  /* 0x0001380d0a0075a7 */ /* 0x0022a400080011ff */
[----:B--2---:R-:W-:Y:S05]  /*f0b0*/  @!P0 NANOSLEEP.SYNCS 0x989680 ;  /* 0x009896800000895d */ /* 0x004fea0003900000 */
[----:B------:R-:W2:Y:S02]  /*f0c0*/  @!P0 SYNCS.PHASECHK.TRANS64 P0, [R10+URZ+0x138], R13 ;  /* 0x0001380d0a0085a7 */ /* 0x000ea400080010ff */
[----:B--2---:R-:W-:Y:S05]  /*f0d0*/  @!P0 BRA `(.L_x_111) ;  /* 0xfffffffc00f08947 */ /* 0x004fea000383ffff */
[----:B------:R-:W-:Y:S05]  /*f0e0*/  BRA `(.L_x_112) ;  /* 0xffffff5000e07947 */ /* 0x000fea000383ffff */
.L_x_44:
[----:B------:R-:W-:Y:S02]  /*f0f0*/  MOV R12, UR20 ;  /* 0x00000014000c7c02 */ /* 0x000fe40008000f00 */
[----:B------:R-:W-:Y:S02]  /*f100*/  MOV R13, UR20 ;  /* 0x00000014000d7c02 */ /* 0x000fe40008000f00 */
[----:B------:R-:W-:Y:S07]  /*f110*/  MOV R10, UR4 ;  /* 0x00000004000a7c02 */ /* 0x000fee0008000f00 */
.L_x_113:
[----:B-1----:R1:W2:Y:S02]  /*f120*/  SYNCS.PHASECHK.TRANS64.TRYWAIT P0, [R10+URZ+0x140], R13 ;  /* 0x0001400d0a0075a7 */ /* 0x0022a400080011ff */
[----:B--2---:R-:W-:Y:S05]  /*f130*/  @!P0 NANOSLEEP.SYNCS 0x989680 ;  /* 0x009896800000895d */ /* 0x004fea0003900000 */
[----:B------:R-:W2:Y:S02]  /*f140*/  @!P0 SYNCS.PHASECHK.TRANS64 P0, [R10+URZ+0x140], R13 ;  /* 0x0001400d0a0085a7 */ /* 0x000ea400080010ff */
[----:B--2---:R-:W-:Y:S05]  /*f150*/  @!P0 BRA `(.L_x_113) ;  /* 0xfffffffc00f08947 */ /* 0x004fea000383ffff */
[----:B------:R-:W-:Y:S05]  /*f160*/  BRA `(.L_x_114) ;  /* 0xffffff5400647947 */ /* 0x000fea000383ffff */
.L_x_45:
[----:B------:R-:W-:Y:S02]  /*f170*/  MOV R10, UR18 ;  /* 0x00000012000a7c02 */ /* 0x000fe40008000f00 */
[----:B------:R-:W-:Y:S07]  /*f180*/  MOV R12, R13 ;  /* 0x0000000d000c7202 */ /* 0x000fee0000000f00 */
.L_x_115:
[----:B-1----:R1:W2:Y:S02]  /*f190*/  SYNCS.PHASECHK.TRANS64.TRYWAIT P0, [R10+URZ+0x10], R13 ;  /* 0x0000100d0a0075a7 */ /* 0x0022a400080011ff */
[----:B--2---:R-:W-:Y:S05]  /*f1a0*/  @!P0 NANOSLEEP.SYNCS 0x989680 ;  /* 0x009896800000895d */ /* 0x004fea0003900000 */
[----:B------:R-:W2:Y:S02]  /*f1b0*/  @!P0 SYNCS.PHASECHK.TRANS64 P0, [R10+URZ+0x10], R13 ;  /* 0x0000100d0a0085a7 */ /* 0x000ea400080010ff */
[----:B--2---:R-:W-:Y:S05]  /*f1c0*/  @!P0 BRA `(.L_x_115) ;  /* 0xfffffffc00f08947 */ /* 0x004fea000383ffff */
[----:B------:R-:W-:Y:S05]  /*f1d0*/  BRA `(.L_x_116) ;  /* 0xffffff5400687947 */ /* 0x000fea000383ffff */
.L_x_47:
[----:B-1----:R-:W-:Y:S02]  /*f1e0*/  MOV R4, UR18 ;  /* 0x0000001200047c02 */ /* 0x002fe40008000f00 */
[----:B------:R-:W-:-:S07]  /*f1f0*/  MOV R9, R8 ;  /* 0x0000000800097202 */ /* 0x000fce0000000f00 */
.L_x_117:
[----:B-1----:R1:W2:Y:S02]  /*f200*/  SYNCS.PHASECHK.TRANS64.TRYWAIT P0, [R4+URZ+0x10], R9 ;  /* 0x00001009040075a7 */ /* 0x0022a400080011ff */
[----:B--2---:R-:W-:Y:S05]  /*f210*/  @!P0 NANOSLEEP.SYNCS 0x989680 ;  /* 0x009896800000895d */ /* 0x004fea0003900000 */
[----:B------:R-:W2:Y:S02]  /*f220*/  @!P0 SYNCS.PHASECHK.TRANS64 P0, [R4+URZ+0x10], R9 ;  /* 0x00001009040085a7 */ /* 0x000ea400080010ff */
[----:B--2---:R-:W-:Y:S05]  /*f230*/  @!P0 BRA `(.L_x_117) ;  /* 0xfffffffc00f08947 */ /* 0x004fea000383ffff */
[----:B------:R-:W-:Y:S05]  /*f240*/  BRA `(.L_x_118) ;  /* 0xffffff58000c7947 */ /* 0x000fea000383ffff */
.L_x_48:
[----:B------:R-:W-:Y:S02]  /*f250*/  MOV R8, UR28 ;  /* 0x0000001c00087c02 */ /* 0x000fe40008000f00 */
[----:B------:R-:W-:Y:S02]  /*f260*/  MOV R9, UR28 ;  /* 0x0000001c00097c02 */ /* 0x000fe40008000f00 */
[----:B------:R-:W-:-:S07]  /*f270*/  MOV R4, UR4 ;  /* 0x0000000400047c02 */ /* 0x000fce0008000f00 */
.L_x_119:
[----:B-1----:R1:W2:Y:S02]  /*f280*/  SYNCS.PHASECHK.TRANS64.TRYWAIT P0, [R4+URZ+0x138], R9 ;  /* 0x00013809040075a7 */ /* 0x0022a400080011ff */
[----:B--2---:R-:W-:Y:S05]  /*f290*/  @!P0 NANOSLEEP.SYNCS 0x989680 ;  /* 0x009896800000895d */ /* 0x004fea0003900000 */
[----:B------:R-:W2:Y:S02]  /*f2a0*/  @!P0 SYNCS.PHASECHK.TRANS64 P0, [R4+URZ+0x138], R9 ;  /* 0x00013809040085a7 */ /* 0x000ea400080010ff */
[----:B--2---:R-:W-:Y:S05]  /*f2b0*/  @!P0 BRA `(.L_x_119) ;  /* 0xfffffffc00f08947 */ /* 0x004fea000383ffff */
[----:B------:R-:W-:Y:S05]  /*f2c0*/  BRA `(.L_x_120) ;  /* 0xffffff5800d47947 */ /* 0x000fea000383ffff */
.L_x_49:
[----:B------:R-:W-:Y:S01]  /*f2d0*/  MOV R4, UR4 ;  /* 0x0000000400047c02 */ /* 0x000fe20008000f00 */
[----:B------:R-:W-:Y:S01]  /*f2e0*/  UMOV UR10, UR28 ;  /* 0x0000001c000a7c82 */ /* 0x000fe20008000000 */
[----:B------:R-:W-:-:S05]  /*f2f0*/  UMOV UR11, UR28 ;  /* 0x0000001c000b7c82 */ /* 0x000fca0008000000 */
.L_x_121:
[----:B------:R-:W-:Y:S02]  /*f300*/  MOV R6, UR10 ;  /* 0x0000000a00067c02 */ /* 0x000fe40008000f00 */
[----:B-1----:R-:W-:-:S04]  /*f310*/  MOV R7, UR11 ;  /* 0x0000000b00077c02 */ /* 0x002fc80008000f00 */
[----:B------:R1:W2:Y:S03]  /*f320*/  SYNCS.PHASECHK.TRANS64.TRYWAIT P0, [R4+URZ+0x140], R7 ;  /* 0x00014007040075a7 */ /* 0x0002a600080011ff */
[----:B--2---:R-:W-:Y:S05]  /*f330*/  @!P0 NANOSLEEP.SYNCS 0x989680 ;  /* 0x009896800000895d */ /* 0x004fea0003900000 */
[----:B------:R-:W2:Y:S02]  /*f340*/  @!P0 SYNCS.PHASECHK.TRANS64 P0, [R4+URZ+0x140], R7 ;  /* 0x00014007040085a7 */ /* 0x000ea400080010ff */
[----:B--2---:R-:W-:Y:S05]  /*f350*/  @!P0 BRA `(.L_x_121) ;  /* 0xfffffffc00e88947 */ /* 0x004fea000383ffff */
[----:B------:R-:W-:Y:S05]  /*f360*/  BRA `(.L_x_122) ;  /* 0xffffff5c00287947 */ /* 0x000fea000383ffff */
.L_x_50:
[----:B------:R-:W-:-:S07]  /*f370*/  MOV R4, UR4 ;  /* 0x0000000400047c02 */ /* 0x000fce0008000f00 */
.L_x_123:
[----:B-1----:R1:W2:Y:S02]  /*f380*/  SYNCS.PHASECHK.TRANS64.TRYWAIT P0, [R4+URZ+0x1a0], RZ ;  /* 0x0001a0ff040075a7 */ /* 0x0022a400080011ff */
[----:B--2---:R-:W-:Y:S05]  /*f390*/  @!P0 NANOSLEEP.SYNCS 0x989680 ;  /* 0x009896800000895d */ /* 0x004fea0003900000 */
[----:B------:R-:W2:Y:S02]  /*f3a0*/  @!P0 SYNCS.PHASECHK.TRANS64 P0, [R4+URZ+0x1a0], RZ ;  /* 0x0001a0ff040085a7 */ /* 0x000ea400080010ff */
[----:B--2---:R-:W-:Y:S05]  /*f3b0*/  @!P0 BRA `(.L_x_123) ;  /* 0xfffffffc00f08947 */ /* 0x004fea000383ffff */
[----:B------:R-:W-:Y:S05]  /*f3c0*/  BRA `(.L_x_124) ;  /* 0xffffff5c00647947 */ /* 0x000fea000383ffff */
.L_x_57:
[----:B------:R-:W-:-:S07]  /*f3d0*/  MOV R4, UR4 ;  /* 0x0000000400047c02 */ /* 0x000fce0008000f00 */
.L_x_125:
[----:B-1----:R1:W2:Y:S02]  /*f3e0*/  SYNCS.PHASECHK.TRANS64.TRYWAIT P0, [R4+URZ+0x170], RZ ;  /* 0x000170ff040075a7 */ /* 0x0022a400080011ff */
[----:B--2---:R-:W-:Y:S05]  /*f3f0*/  @!P0 NANOSLEEP.SYNCS 0x989680 ;  /* 0x009896800000895d */ /* 0x004fea0003900000 */
[----:B------:R-:W2:Y:S02]  /*f400*/  @!P0 SYNCS.PHASECHK.TRANS64 P0, [R4+URZ+0x170], RZ ;  /* 0x000170ff040085a7 */ /* 0x000ea400080010ff */
[----:B--2---:R-:W-:Y:S05]  /*f410*/  @!P0 BRA `(.L_x_125) ;  /* 0xfffffffc00f08947 */ /* 0x004fea000383ffff */
[----:B------:R-:W-:Y:S05]  /*f420*/  BRA `(.L_x_126) ;  /* 0xffffff6400507947 */ /* 0x000fea000383ffff */
.L_x_61:
[----:B------:R-:W-:Y:S02]  /*f430*/  MOV R4, UR8 ;  /* 0x0000000800047c02 */ /* 0x000fe40008000f00 */
[----:B------:R-:W-:Y:S02]  /*f440*/  MOV R6, 0x80000000 ;  /* 0x8000000000067802 */ /* 0x000fe40000000f00 */
[----:B------:R-:W-:-:S07]  /*f450*/  MOV R7, 0x80000000 ;  /* 0x8000000000077802 */ /* 0x000fce0000000f00 */
.L_x_127:
[----:B-1----:R1:W2:Y:S02]  /*f460*/  SYNCS.PHASECHK.TRANS64.TRYWAIT P0, [R4+URZ+0x168], R7 ;  /* 0x00016807040075a7 */ /* 0x0022a400080011ff */
[----:B--2---:R-:W-:Y:S05]  /*f470*/  @!P0 NANOSLEEP.SYNCS 0x989680 ;  /* 0x009896800000895d */ /* 0x004fea0003900000 */
[----:B------:R-:W2:Y:S02]  /*f480*/  @!P0 SYNCS.PHASECHK.TRANS64 P0, [R4+URZ+0x168], R7 ;  /* 0x00016807040085a7 */ /* 0x000ea400080010ff */
[----:B--2---:R-:W-:Y:S05]  /*f490*/  @!P0 BRA `(.L_x_127) ;  /* 0xfffffffc00f08947 */ /* 0x004fea000383ffff */
[----:B------:R-:W-:Y:S05]  /*f4a0*/  BRA `(.L_x_128) ;  /* 0xffffff6800187947 */ /* 0x000fea000383ffff */
.L_x_62:
[----:B------:R-:W-:-:S07]  /*f4b0*/  MOV R4, UR8 ;  /* 0x0000000800047c02 */ /* 0x000fce0008000f00 */
.L_x_129:
[----:B-1----:R1:W2:Y:S02]  /*f4c0*/  SYNCS.PHASECHK.TRANS64.TRYWAIT P0, [R4+URZ+0x130], RZ ;  /* 0x000130ff040075a7 */ /* 0x0022a400080011ff */
[----:B--2---:R-:W-:Y:S05]  /*f4d0*/  @!P0 NANOSLEEP.SYNCS 0x989680 ;  /* 0x009896800000895d */ /* 0x004fea0003900000 */
[----:B------:R-:W2:Y:S02]  /*f4e0*/  @!P0 SYNCS.PHASECHK.TRANS64 P0, [R4+URZ+0x130], RZ ;  /* 0x000130ff040085a7 */ /* 0x000ea400080010ff */
[----:B--2---:R-:W-:Y:S05]  /*f4f0*/  @!P0 BRA `(.L_x_129) ;  /* 0xfffffffc00f08947 */ /* 0x004fea000383ffff */
[----:B------:R-:W-:Y:S05]  /*f500*/  BRA `(.L_x_130) ;  /* 0xffffff6800f87947 */ /* 0x000fea000383ffff */
.L_x_63:
[----:B------:R-:W-:-:S07]  /*f510*/  MOV R4, UR8 ;  /* 0x0000000800047c02 */ /* 0x000fce0008000f00 */
.L_x_131:
[----:B-1----:R1:W2:Y:S02]  /*f520*/  SYNCS.PHASECHK.TRANS64.TRYWAIT P0, [R4+URZ+0x168], RZ ;  /* 0x000168ff040075a7 */ /* 0x0022a400080011ff */
[----:B--2---:R-:W-:Y:S05]  /*f530*/  @!P0 NANOSLEEP.SYNCS 0x989680 ;  /* 0x009896800000895d */ /* 0x004fea0003900000 */
[----:B------:R-:W2:Y:S02]  /*f540*/  @!P0 SYNCS.PHASECHK.TRANS64 P0, [R4+URZ+0x168], RZ ;  /* 0x000168ff040085a7 */ /* 0x000ea400080010ff */
[----:B--2---:R-:W-:Y:S05]  /*f550*/  @!P0 BRA `(.L_x_131) ;  /* 0xfffffffc00f08947 */ /* 0x004fea000383ffff */
[----:B------:R-:W-:Y:S05]  /*f560*/  BRA `(.L_x_132) ;  /* 0xffffff90008c7947 */ /* 0x000fea000383ffff */
.L_x_65:
[----:B------:R-:W-:Y:S02]  /*f570*/  MOV R6, UR4 ;  /* 0x0000000400067c02 */ /* 0x000fe40008000f00 */
[----:B------:R-:W-:Y:S02]  /*f580*/  MOV R7, UR4 ;  /* 0x0000000400077c02 */ /* 0x000fe40008000f00 */
[----:B------:R-:W-:-:S07]  /*f590*/  MOV R4, UR8 ;  /* 0x0000000800047c02 */ /* 0x000fce0008000f00 */
.L_x_133:
[----:B-1----:R1:W4:Y:S02]  /*f5a0*/  SYNCS.PHASECHK.TRANS64.TRYWAIT P0, [R4+URZ+0x130], R7 ;  /* 0x00013007040075a7 */ /* 0x00232400080011ff */
[----:B----4-:R-:W-:Y:S05]  /*f5b0*/  @!P0 NANOSLEEP.SYNCS 0x989680 ;  /* 0x009896800000895d */ /* 0x010fea0003900000 */
[----:B------:R-:W4:Y:S02]  /*f5c0*/  @!P0 SYNCS.PHASECHK.TRANS64 P0, [R4+URZ+0x130], R7 ;  /* 0x00013007040085a7 */ /* 0x000f2400080010ff */
[----:B----4-:R-:W-:Y:S05]  /*f5d0*/  @!P0 BRA `(.L_x_133) ;  /* 0xfffffffc00f08947 */ /* 0x010fea000383ffff */
[----:B------:R-:W-:Y:S05]  /*f5e0*/  BRA `(.L_x_134) ;  /* 0xffffff9000cc7947 */ /* 0x000fea000383ffff */
.L_x_66:
[----:B------:R-:W-:Y:S02]  /*f5f0*/  MOV R6, UR4 ;  /* 0x0000000400067c02 */ /* 0x000fe40008000f00 */
[----:B------:R-:W-:Y:S02]  /*f600*/  MOV R7, UR4 ;  /* 0x0000000400077c02 */ /* 0x000fe40008000f00 */
[----:B------:R-:W-:-:S07]  /*f610*/  MOV R4, UR8 ;  /* 0x0000000800047c02 */ /* 0x000fce0008000f00 */
.L_x_135:
[----:B-1----:R1:W2:Y:S02]  /*f620*/  SYNCS.PHASECHK.TRANS64.TRYWAIT P0, [R4+URZ+0x168], R7 ;  /* 0x00016807040075a7 */ /* 0x0022a400080011ff */
[----:B--2---:R-:W-:Y:S05]  /*f630*/  @!P0 NANOSLEEP.SYNCS 0x989680 ;  /* 0x009896800000895d */ /* 0x004fea0003900000 */
[----:B------:R-:W2:Y:S02]  /*f640*/  @!P0 SYNCS.PHASECHK.TRANS64 P0, [R4+URZ+0x168], R7 ;  /* 0x00016807040085a7 */ /* 0x000ea400080010ff */
[----:B--2---:R-:W-:Y:S05]  /*f650*/  @!P0 BRA `(.L_x_135) ;  /* 0xfffffffc00f08947 */ /* 0x004fea000383ffff */
[----:B------:R-:W-:Y:S05]  /*f660*/  BRA `(.L_x_136) ;  /* 0xffffffb400247947 */ /* 0x000fea000383ffff */
.L_x_69:
[----:B------:R-:W-:Y:S02]  /*f670*/  MOV R6, UR4 ;  /* 0x0000000400067c02 */ /* 0x000fe40008000f00 */
[----:B------:R-:W-:Y:S02]  /*f680*/  MOV R7, UR4 ;  /* 0x0000000400077c02 */ /* 0x000fe40008000f00 */
[----:B------:R-:W-:-:S07]  /*f690*/  MOV R4, UR7 ;  /* 0x0000000700047c02 */ /* 0x000fce0008000f00 */
.L_x_137:
[----:B-1----:R1:W2:Y:S02]  /*f6a0*/  SYNCS.PHASECHK.TRANS64.TRYWAIT P0, [R4+URZ+0x130], R7 ;  /* 0x00013007040075a7 */ /* 0x0022a400080011ff */
[----:B--2---:R-:W-:Y:S05]  /*f6b0*/  @!P0 NANOSLEEP.SYNCS 0x989680 ;  /* 0x009896800000895d */ /* 0x004fea0003900000 */
[----:B------:R-:W2:Y:S02]  /*f6c0*/  @!P0 SYNCS.PHASECHK.TRANS64 P0, [R4+URZ+0x130], R7 ;  /* 0x00013007040085a7 */ /* 0x000ea400080010ff */
[----:B--2---:R-:W-:Y:S05]  /*f6d0*/  @!P0 BRA `(.L_x_137) ;  /* 0xfffffffc00f08947 */ /* 0x004fea000383ffff */
[----:B------:R-:W-:Y:S05]  /*f6e0*/  BRA `(.L_x_138) ;  /* 0xffffffb800947947 */ /* 0x000fea000383ffff */
.L_x_70:
[----:B------:R-:W-:Y:S02]  /*f6f0*/  MOV R6, UR4 ;  /* 0x0000000400067c02 */ /* 0x000fe40008000f00 */
[----:B------:R-:W-:Y:S02]  /*f700*/  MOV R7, UR4 ;  /* 0x0000000400077c02 */ /* 0x000fe40008000f00 */
[----:B------:R-:W-:-:S07]  /*f710*/  MOV R4, UR7 ;  /* 0x0000000700047c02 */ /* 0x000fce0008000f00 */
.L_x_139:
[----:B-1----:R1:W2:Y:S02]  /*f720*/  SYNCS.PHASECHK.TRANS64.TRYWAIT P0, [R4+URZ+0x168], R7 ;  /* 0x00016807040075a7 */ /* 0x0022a400080011ff */
[----:B--2---:R-:W-:Y:S05]  /*f730*/  @!P0 NANOSLEEP.SYNCS 0x989680 ;  /* 0x009896800000895d */ /* 0x004fea0003900000 */
[----:B------:R-:W2:Y:S02]  /*f740*/  @!P0 SYNCS.PHASECHK.TRANS64 P0, [R4+URZ+0x168], R7 ;  /* 0x00016807040085a7 */ /* 0x000ea400080010ff */
[----:B--2---:R-:W-:Y:S05]  /*f750*/  @!P0 BRA `(.L_x_139) ;  /* 0xfffffffc00f08947 */ /* 0x004fea000383ffff */
[----:B------:R-:W-:Y:S05]  /*f760*/  BRA `(.L_x_140) ;  /* 0xffffffd400247947 */ /* 0x000fea000383ffff */
.L_x_72:
[----:B------:R-:W-:Y:S02]  /*f770*/  MOV R6, UR4 ;  /* 0x0000000400067c02 */ /* 0x000fe40008000f00 */
[----:B------:R-:W-:-:S07]  /*f780*/  MOV R7, UR4 ;  /* 0x0000000400077c02 */ /* 0x000fce0008000f00 */
.L_x_141:
[----:B-1----:R1:W2:Y:S02]  /*f790*/  SYNCS.PHASECHK.TRANS64.TRYWAIT P0, [R4+URZ+0x168], R7 ;  /* 0x00016807040075a7 */ /* 0x0022a400080011ff */
[----:B--2---:R-:W-:Y:S05]  /*f7a0*/  @!P0 NANOSLEEP.SYNCS 0x989680 ;  /* 0x009896800000895d */ /* 0x004fea0003900000 */
[----:B------:R-:W2:Y:S02]  /*f7b0*/  @!P0 SYNCS.PHASECHK.TRANS64 P0, [R4+URZ+0x168], R7 ;  /* 0x00016807040085a7 */ /* 0x000ea400080010ff */
[----:B--2---:R-:W-:Y:S05]  /*f7c0*/  @!P0 BRA `(.L_x_141) ;  /* 0xfffffffc00f08947 */ /* 0x004fea000383ffff */
[----:B------:R-:W-:Y:S05]  /*f7d0*/  BRA `(.L_x_142) ;  /* 0xffffffd800707947 */ /* 0x000fea000383ffff */
.L_x_81:
[----:B-1----:R1:W3:Y:S02]  /*f7e0*/  SYNCS.PHASECHK.TRANS64.TRYWAIT P0, [R38+URZ+0x150], RZ ;  /* 0x000150ff260075a7 */ /* 0x0022e400080011ff */
[----:B---3--:R-:W-:Y:S05]  /*f7f0*/  @!P0 NANOSLEEP.SYNCS 0x989680 ;  /* 0x009896800000895d */ /* 0x008fea0003900000 */
[----:B------:R-:W3:Y:S02]  /*f800*/  @!P0 SYNCS.PHASECHK.TRANS64 P0, [R38+URZ+0x150], RZ ;  /* 0x000150ff260085a7 */ /* 0x000ee400080010ff */
[----:B---3--:R-:W-:Y:S05]  /*f810*/  @!P0 BRA `(.L_x_81) ;  /* 0xfffffffc00f08947 */ /* 0x008fea000383ffff */
[----:B------:R-:W-:Y:S05]  /*f820*/  BRA `(.L_x_143) ;  /* 0xffffffe400bc7947 */ /* 0x000fea000383ffff */
.L_x_82:
[----:B------:R-:W-:Y:S01]  /*f830*/  HFMA2 R4, -RZ, RZ, -0.0 , 0 ;  /* 0x80000000ff047431 */ /* 0x000fe200000001ff */
[----:B------:R-:W-:-:S07]  /*f840*/  MOV R5, 0x80000000 ;  /* 0x8000000000057802 */ /* 0x000fce0000000f00 */
.L_x_144:
[----:B---3--:R3:W4:Y:S02]  /*f850*/  SYNCS.PHASECHK.TRANS64.TRYWAIT P0, [R38+URZ+0x178], R5 ;  /* 0x00017805260075a7 */ /* 0x00872400080011ff */
[----:B----4-:R-:W-:Y:S05]  /*f860*/  @!P0 NANOSLEEP.SYNCS 0x989680 ;  /* 0x009896800000895d */ /* 0x010fea0003900000 */
[----:B------:R-:W4:Y:S02]  /*f870*/  @!P0 SYNCS.PHASECHK.TRANS64 P0, [R38+URZ+0x178], R5 ;  /* 0x00017805260085a7 */ /* 0x000f2400080010ff */
[----:B----4-:R-:W-:Y:S05]  /*f880*/  @!P0 BRA `(.L_x_144) ;  /* 0xfffffffc00f08947 */ /* 0x010fea000383ffff */
[----:B------:R-:W-:Y:S05]  /*f890*/  BRA `(.L_x_145) ;  /* 0xffffffe400bc7947 */ /* 0x000fea000383ffff */
.L_x_84:
[----:B-12---:R-:W-:Y:S02]  /*f8a0*/  MOV R2, UR7 ;  /* 0x0000000700027c02 */ /* 0x006fe40008000f00 */
[----:B------:R-:W-:-:S07]  /*f8b0*/  MOV R7, R6 ;  /* 0x0000000600077202 */ /* 0x000fce0000000f00 */
.L_x_146:
[----:B-1----:R1:W2:Y:S02]  /*f8c0*/  SYNCS.PHASECHK.TRANS64.TRYWAIT P0, [R2+URZ+0x178], R7 ;  /* 0x00017807020075a7 */ /* 0x0022a400080011ff */
[----:B--2---:R-:W-:Y:S05]  /*f8d0*/  @!P0 NANOSLEEP.SYNCS 0x989680 ;  /* 0x009896800000895d */ /* 0x004fea0003900000 */
[----:B------:R-:W2:Y:S02]  /*f8e0*/  @!P0 SYNCS.PHASECHK.TRANS64 P0, [R2+URZ+0x178], R7 ;  /* 0x00017807020085a7 */ /* 0x000ea400080010ff */
[----:B--2---:R-:W-:Y:S05]  /*f8f0*/  @!P0 BRA `(.L_x_146) ;  /* 0xfffffffc00f08947 */ /* 0x004fea000383ffff */
[----:B------:R-:W-:Y:S05]  /*f900*/  BRA `(.L_x_147) ;  /* 0xffffffec00e47947 */ /* 0x000fea000383ffff */
        .weak           $__internal_0_$__cuda_sm10x_tcgen05_guardrail_trap_col_being_dealloced_not_returned_by_alloc
        .type           $__internal_0_$__cuda_sm10x_tcgen05_guardrail_trap_col_being_dealloced_not_returned_by_alloc,@function
        .size           $__internal_0_$__cuda_sm10x_tcgen05_guardrail_trap_col_being_dealloced_not_returned_by_alloc,($__internal_1_$__cuda_sm10x_tcgen05_guardrail_trap_phase_invalid_during_alloc - $__internal_0_$__cuda_sm10x_tcgen05_guardrail_trap_col_being_dealloced_not_returned_by_alloc)
$__internal_0_$__cuda_sm10x_tcgen05_guardrail_trap_col_being_dealloced_not_returned_by_alloc:
[----:B------:R-:W-:Y:S05]  /*f910*/  BPT.TRAP 0x1 ;  /* 0x000000040000795c */ /* 0x000fea0000300000 */
[----:B------:R-:W-:-:S04]  /*f920*/  HFMA2 R5, -RZ, RZ, 0, 0 ;  /* 0x00000000ff057431 */ /* 0x000fc800000001ff */
[----:B------:R-:W-:Y:S05]  /*f930*/  RET.REL.NODEC R4 `(kernel_cutlass_kernel_flash_attncuteflash_fwd_sm100FlashAttentionForwardSm100_object_at__tensor0000o8011101213_tensor0000o8011101213_tensor0000o8010111213_tensor0000o8011101213_tensorptrf_0) ;  /* 0xffffff0404b07950 */ /* 0x000fea0003c3ffff */
        .weak           $__internal_1_$__cuda_sm10x_tcgen05_guardrail_trap_phase_invalid_during_alloc
        .type           $__internal_1_$__cuda_sm10x_tcgen05_guardrail_trap_phase_invalid_during_alloc,@function
        .size           $__internal_1_$__cuda_sm10x_tcgen05_guardrail_trap_phase_invalid_during_alloc,($__internal_2_$__cuda_sm10x_tcgen05_guardrail_trap_unallocated_columns_being_dealloced - $__internal_1_$__cuda_sm10x_tcgen05_guardrail_trap_phase_invalid_during_alloc)
$__internal_1_$__cuda_sm10x_tcgen05_guardrail_trap_phase_invalid_during_alloc:
[----:B------:R-:W-:Y:S05]  /*f940*/  BPT.TRAP 0x1 ;  /* 0x000000040000795c */ /* 0x000fea0000300000 */
[----:B------:R-:W-:-:S04]  /*f950*/  MOV R5, 0x0 ;  /* 0x0000000000057802 */ /* 0x000fc80000000f00 */
[----:B------:R-:W-:Y:S05]  /*f960*/  RET.REL.NODEC R4 `(kernel_cutlass_kernel_flash_attncuteflash_fwd_sm100FlashAttentionForwardSm100_object_at__tensor0000o8011101213_tensor0000o8011101213_tensor0000o8010111213_tensor0000o8011101213_tensorptrf_0) ;  /* 0xffffff0404a47950 */ /* 0x000fea0003c3ffff */
        .weak           $__internal_2_$__cuda_sm10x_tcgen05_guardrail_trap_unallocated_columns_being_dealloced
        .type           $__internal_2_$__cuda_sm10x_tcgen05_guardrail_trap_unallocated_columns_being_dealloced,@function
        .size           $__internal_2_$__cuda_sm10x_tcgen05_guardrail_trap_unallocated_columns_being_dealloced,(.L_x_166 - $__internal_2_$__cuda_sm10x_tcgen05_guardrail_trap_unallocated_columns_being_dealloced)
$__internal_2_$__cuda_sm10x_tcgen05_guardrail_trap_unallocated_columns_being_dealloced:
[----:B------:R-:W-:Y:S05]  /*f970*/  BPT.TRAP 0x1 ;  /* 0x000000040000795c */ /* 0x000fea0000300000 */
[----:B------:R-:W-:-:S04]  /*f980*/  HFMA2 R5, -RZ, RZ, 0, 0 ;  /* 0x00000000ff057431 */ /* 0x000fc800000001ff */
[----:B------:R-:W-:Y:S05]  /*f990*/  RET.REL.NODEC R4 `(kernel_cutlass_kernel_flash_attncuteflash_fwd_sm100FlashAttentionForwardSm100_object_at__tensor0000o8011101213_tensor0000o8011101213_tensor0000o8010111213_tensor0000o8011101213_tensorptrf_0) ;  /* 0xffffff0404987950 */ /* 0x000fea0003c3ffff */
.L_x_148:
[----:B------:R-:W-:-:S00]  /*f9a0*/  BRA `(.L_x_148) ;  /* 0xfffffffc00fc7947 */ /* 0x000fc0000383ffff */
[----:B------:R-:W-:-:S00]  /*f9b0*/  NOP ;  /* 0x0000000000007918 */ /* 0x000fc00000000000 */
        /* <DEDUP_REMOVED lines=12> */
.L_x_166:


//--------------------- .nv.shared.kernel_cutlass_kernel_flash_attncuteflash_fwd_sm100FlashAttentionForwardSm100_object_at__tensor0000o8011101213_tensor0000o8011101213_tensor0000o8010111213_tensor0000o8011101213_tensorptrf_0 --------------------------
	.section	.nv.shared.kernel_cutlass_kernel_flash_attncuteflash_fwd_sm100FlashAttentionForwardSm100_object_at__tensor0000o8011101213_tensor0000o8011101213_tensor0000o8010111213_tensor0000o8011101213_tensorptrf_0,"aw",@nobits
	.sectionflags	@""
	.align	1024
	.zero		1024


//--------------------- .nv.shared.reserved.0     --------------------------
	.section	.nv.shared.reserved.0,"aw",@nobits
	.align	8
	.weak		__nv_reservedSMEM_offset_0_alias
	.size		__nv_reservedSMEM_offset_0_alias, 0, 64
	.other		__nv_reservedSMEM_offset_0_alias,@"STO_CUDA_RESERVED_SHARED STV_DEFAULT"
__nv_reservedSMEM_offset_0_alias:
	.zero		0
.nv.shared.reserved.0:
	.zero		64
	.weak		__nv_reservedSMEM_allocation_phase
	.type		__nv_reservedSMEM_allocation_phase,@object
	.size		__nv_reservedSMEM_allocation_phase,(.L_0 - __nv_reservedSMEM_allocation_phase)
__nv_reservedSMEM_allocation_phase:
	.zero		1
.L_0:
	.zero		7
	.weak		__nv_reservedSMEM_devtool_atexit_pc
	.type		__nv_reservedSMEM_devtool_atexit_pc,@object
	.size		__nv_reservedSMEM_devtool_atexit_pc,(__nv_reservedSMEM_allocation_mask - __nv_reservedSMEM_devtool_atexit_pc)
__nv_reservedSMEM_devtool_atexit_pc:
	.zero		8
	.weak		__nv_reservedSMEM_allocation_mask
	.type		__nv_reservedSMEM_allocation_mask,@object
	.size		__nv_reservedSMEM_allocation_mask,(.L_2 - __nv_reservedSMEM_allocation_mask)
__nv_reservedSMEM_allocation_mask:
	.zero		4
.L_2:
	.zero		4
	.weak		__nv_reservedSMEM_tmem_allocation_pipeline_mbarrier
	.type		__nv_reservedSMEM_tmem_allocation_pipeline_mbarrier,@object
	.size		__nv_reservedSMEM_tmem_allocation_pipeline_mbarrier,(__nv_reservedSMEM_tmem_allocation_pipeline_mbarrier_parity - __nv_reservedSMEM_tmem_allocation_pipeline_mbarrier)
__nv_reservedSMEM_tmem_allocation_pipeline_mbarrier:
	.zero		8
	.weak		__nv_reservedSMEM_tmem_allocation_pipeline_mbarrier_parity
	.type		__nv_reservedSMEM_tmem_allocation_pipeline_mbarrier_parity,@object
	.size		__nv_reservedSMEM_tmem_allocation_pipeline_mbarrier_parity,(.L_4 - __nv_reservedSMEM_tmem_allocation_pipeline_mbarrier_parity)
__nv_reservedSMEM_tmem_allocation_pipeline_mbarrier_parity:
	.zero		4
.L_4:


//--------------------- .nv.constant0.kernel_cutlass_kernel_flash_attncuteflash_fwd_sm100FlashAttentionForwardSm100_object_at__tensor0000o8011101213_tensor0000o8011101213_tensor0000o8010111213_tensor0000o8011101213_tensorptrf_0 --------------------------
	.section	.nv.constant0.kernel_cutlass_kernel_flash_attncuteflash_fwd_sm100FlashAttentionForwardSm100_object_at__tensor0000o8011101213_tensor0000o8011101213_tensor0000o8010111213_tensor0000o8011101213_tensorptrf_0,"a",@progbits
	.sectionflags	@""
	.align	4
.nv.constant0.kernel_cutlass_kernel_flash_attncuteflash_fwd_sm100FlashAttentionForwardSm100_object_at__tensor0000o8011101213_tensor0000o8011101213_tensor0000o8010111213_tensor0000o8011101213_tensorptrf_0:
	.zero		1640


//--------------------- SYMBOLS --------------------------

	.type		.nv.reservedSmem.offset0,@object
	.size		.nv.reservedSmem.offset0,0x4
	.type		.nv.reservedSmem.cap,@object
	.size		.nv.reservedSmem.cap,0x4
